//
// Generated by NVIDIA NVVM Compiler
//
// Compiler Build ID: CL-36424714
// Cuda compilation tools, release 13.0, V13.0.88
// Based on NVVM 20.0.0
//

.version 9.0
.target sm_100
.address_size 64

	// .globl	_Z23computeDivergenceKernelPKfPfPKh
.const .align 4 .u32 c_GX;
.const .align 4 .u32 c_GY;
.const .align 4 .u32 c_GZ;
.const .align 4 .f32 c_cellSizeX;
.const .align 4 .f32 c_cellSizeY;
.const .align 4 .f32 c_cellSizeZ;
.const .align 4 .f32 c_worldMinX;
.const .align 4 .f32 c_worldMinY;
.const .align 4 .f32 c_worldMinZ;
.const .align 4 .f32 c_worldMaxX;
.const .align 4 .f32 c_worldMaxY;
.const .align 4 .f32 c_worldMaxZ;
.const .align 4 .f32 c_thermalDiffusivity;
.const .align 4 .f32 c_ambientTemperature;
.const .align 4 .f32 c_heatSourceStrength;
.const .align 4 .f32 c_thermalExpansionCoefficient;
.const .align 4 .f32 c_gravity;
.const .align 4 .f32 c_buoyancyFactor;
.const .align 4 .f32 c_referenceDensity;
// _ZZ22pressureJacobianKernelPKfPfS0_PKhfE10s_pressure has been demoted
// _ZZ22pressureJacobianKernelPKfPfS0_PKhfE7s_solid has been demoted

.visible .entry _Z23computeDivergenceKernelPKfPfPKh(
	.param .u64 .ptr .align 1 _Z23computeDivergenceKernelPKfPfPKh_param_0,
	.param .u64 .ptr .align 1 _Z23computeDivergenceKernelPKfPfPKh_param_1,
	.param .u64 .ptr .align 1 _Z23computeDivergenceKernelPKfPfPKh_param_2
)
{
	.reg .pred 	%p<36>;
	.reg .b16 	%rs<15>;
	.reg .b32 	%r<44>;
	.reg .b32 	%f<59>;
	.reg .b64 	%rd<33>;

	ld.param.u64 	%rd5, [_Z23computeDivergenceKernelPKfPfPKh_param_0];
	ld.param.u64 	%rd6, [_Z23computeDivergenceKernelPKfPfPKh_param_1];
	ld.param.u64 	%rd7, [_Z23computeDivergenceKernelPKfPfPKh_param_2];
	cvta.to.global.u64 	%rd1, %rd5;
	cvta.to.global.u64 	%rd2, %rd6;
	cvta.to.global.u64 	%rd3, %rd7;
	mov.u32 	%r13, %ctaid.x;
	mov.u32 	%r14, %ntid.x;
	mov.u32 	%r15, %tid.x;
	mad.lo.s32 	%r1, %r13, %r14, %r15;
	mov.u32 	%r16, %ctaid.y;
	mov.u32 	%r17, %ntid.y;
	mov.u32 	%r18, %tid.y;
	mad.lo.s32 	%r19, %r16, %r17, %r18;
	mov.u32 	%r20, %ctaid.z;
	mov.u32 	%r21, %ntid.z;
	mov.u32 	%r22, %tid.z;
	mad.lo.s32 	%r23, %r20, %r21, %r22;
	ld.const.u32 	%r4, [c_GX];
	setp.ge.s32 	%p1, %r1, %r4;
	ld.const.u32 	%r24, [c_GY];
	setp.ge.s32 	%p2, %r19, %r24;
	or.pred  	%p3, %p1, %p2;
	ld.const.u32 	%r25, [c_GZ];
	setp.ge.s32 	%p4, %r23, %r25;
	or.pred  	%p5, %p3, %p4;
	@%p5 bra 	$L__BB0_28;
	mul.lo.s32 	%r7, %r24, %r23;
	add.s32 	%r8, %r7, %r19;
	mad.lo.s32 	%r9, %r8, %r4, %r1;
	cvt.s64.s32 	%rd8, %r9;
	add.s64 	%rd4, %rd3, %rd8;
	ld.global.nc.u8 	%rs1, [%rd4];
	cvt.u16.u8 	%rs2, %rs1;
	setp.eq.s16 	%p6, %rs2, 0;
	@%p6 bra 	$L__BB0_3;
	mul.wide.s32 	%rd9, %r9, 4;
	add.s64 	%rd10, %rd2, %rd9;
	mov.b32 	%r26, 0;
	st.global.u32 	[%rd10], %r26;
	bra.uni 	$L__BB0_28;
$L__BB0_3:
	add.s32 	%r27, %r4, -1;
	setp.ge.s32 	%p7, %r1, %r27;
	setp.lt.s32 	%p8, %r1, 1;
	mov.f32 	%f55, 0f00000000;
	or.pred  	%p9, %p8, %p7;
	mov.f32 	%f50, 0f00000000;
	@%p9 bra 	$L__BB0_11;
	add.s32 	%r28, %r1, 1;
	setp.ge.s32 	%p10, %r28, %r4;
	@%p10 bra 	$L__BB0_7;
	ld.global.nc.u8 	%rs3, [%rd4+1];
	cvt.u16.u8 	%rs4, %rs3;
	setp.ne.s16 	%p11, %rs4, 0;
	@%p11 bra 	$L__BB0_7;
	mad.lo.s32 	%r29, %r9, 3, 3;
	mul.wide.s32 	%rd11, %r29, 4;
	add.s64 	%rd12, %rd1, %rd11;
	ld.global.nc.f32 	%f50, [%rd12];
$L__BB0_7:
	setp.gt.s32 	%p12, %r1, %r4;
	mov.f32 	%f51, 0f00000000;
	@%p12 bra 	$L__BB0_10;
	ld.global.nc.u8 	%rs5, [%rd4+-1];
	cvt.u16.u8 	%rs6, %rs5;
	setp.ne.s16 	%p13, %rs6, 0;
	@%p13 bra 	$L__BB0_10;
	mad.lo.s32 	%r30, %r9, 3, -3;
	mul.wide.s32 	%rd13, %r30, 4;
	add.s64 	%rd14, %rd1, %rd13;
	ld.global.nc.f32 	%f51, [%rd14];
$L__BB0_10:
	sub.f32 	%f24, %f50, %f51;
	ld.const.f32 	%f25, [c_cellSizeX];
	add.f32 	%f26, %f25, %f25;
	rcp.rn.f32 	%f27, %f26;
	fma.rn.f32 	%f55, %f24, %f27, 0f00000000;
$L__BB0_11:
	add.s32 	%r31, %r24, -1;
	setp.ge.u32 	%p14, %r19, %r31;
	setp.eq.s32 	%p15, %r19, 0;
	or.pred  	%p16, %p15, %p14;
	mov.f32 	%f53, 0f00000000;
	@%p16 bra 	$L__BB0_19;
	add.s32 	%r32, %r19, 1;
	setp.lt.s32 	%p17, %r1, 0;
	setp.ge.u32 	%p18, %r32, %r24;
	or.pred  	%p19, %p17, %p18;
	@%p19 bra 	$L__BB0_15;
	cvt.s64.s32 	%rd15, %r4;
	add.s64 	%rd16, %rd4, %rd15;
	ld.global.nc.u8 	%rs7, [%rd16];
	cvt.u16.u8 	%rs8, %rs7;
	setp.ne.s16 	%p20, %rs8, 0;
	@%p20 bra 	$L__BB0_15;
	add.s32 	%r33, %r9, %r4;
	mul.lo.s32 	%r34, %r33, 3;
	mul.wide.s32 	%rd17, %r34, 4;
	add.s64 	%rd18, %rd1, %rd17;
	ld.global.nc.f32 	%f53, [%rd18+4];
$L__BB0_15:
	setp.lt.s32 	%p21, %r1, 0;
	setp.gt.u32 	%p22, %r19, %r24;
	or.pred  	%p23, %p21, %p22;
	mov.f32 	%f54, 0f00000000;
	@%p23 bra 	$L__BB0_18;
	add.s32 	%r35, %r8, -1;
	mad.lo.s32 	%r10, %r35, %r4, %r1;
	cvt.s64.s32 	%rd19, %r10;
	add.s64 	%rd20, %rd3, %rd19;
	ld.global.nc.u8 	%rs9, [%rd20];
	cvt.u16.u8 	%rs10, %rs9;
	setp.ne.s16 	%p24, %rs10, 0;
	@%p24 bra 	$L__BB0_18;
	mul.lo.s32 	%r36, %r10, 3;
	mul.wide.s32 	%rd21, %r36, 4;
	add.s64 	%rd22, %rd1, %rd21;
	ld.global.nc.f32 	%f54, [%rd22+4];
$L__BB0_18:
	sub.f32 	%f32, %f53, %f54;
	ld.const.f32 	%f33, [c_cellSizeY];
	add.f32 	%f34, %f33, %f33;
	rcp.rn.f32 	%f35, %f34;
	fma.rn.f32 	%f55, %f32, %f35, %f55;
$L__BB0_19:
	add.s32 	%r37, %r25, -1;
	setp.ge.u32 	%p25, %r23, %r37;
	setp.eq.s32 	%p26, %r23, 0;
	or.pred  	%p27, %p26, %p25;
	mov.f32 	%f56, 0f00000000;
	@%p27 bra 	$L__BB0_27;
	add.s32 	%r38, %r23, 1;
	setp.lt.s32 	%p28, %r1, 0;
	setp.ge.u32 	%p29, %r38, %r25;
	or.pred  	%p30, %p28, %p29;
	@%p30 bra 	$L__BB0_23;
	add.s32 	%r39, %r8, %r24;
	mad.lo.s32 	%r11, %r39, %r4, %r1;
	cvt.s64.s32 	%rd23, %r11;
	add.s64 	%rd24, %rd3, %rd23;
	ld.global.nc.u8 	%rs11, [%rd24];
	cvt.u16.u8 	%rs12, %rs11;
	setp.ne.s16 	%p31, %rs12, 0;
	@%p31 bra 	$L__BB0_23;
	mul.lo.s32 	%r40, %r11, 3;
	mul.wide.s32 	%rd25, %r40, 4;
	add.s64 	%rd26, %rd1, %rd25;
	ld.global.nc.f32 	%f56, [%rd26+8];
$L__BB0_23:
	setp.lt.s32 	%p32, %r1, 0;
	setp.gt.u32 	%p33, %r23, %r25;
	or.pred  	%p34, %p32, %p33;
	mov.f32 	%f57, 0f00000000;
	@%p34 bra 	$L__BB0_26;
	sub.s32 	%r41, %r7, %r24;
	add.s32 	%r42, %r41, %r19;
	mad.lo.s32 	%r12, %r42, %r4, %r1;
	cvt.s64.s32 	%rd27, %r12;
	add.s64 	%rd28, %rd3, %rd27;
	ld.global.nc.u8 	%rs13, [%rd28];
	cvt.u16.u8 	%rs14, %rs13;
	setp.ne.s16 	%p35, %rs14, 0;
	@%p35 bra 	$L__BB0_26;
	mul.lo.s32 	%r43, %r12, 3;
	mul.wide.s32 	%rd29, %r43, 4;
	add.s64 	%rd30, %rd1, %rd29;
	ld.global.nc.f32 	%f57, [%rd30+8];
$L__BB0_26:
	sub.f32 	%f40, %f56, %f57;
	ld.const.f32 	%f41, [c_cellSizeZ];
	add.f32 	%f42, %f41, %f41;
	rcp.rn.f32 	%f43, %f42;
	fma.rn.f32 	%f55, %f40, %f43, %f55;
$L__BB0_27:
	mul.wide.s32 	%rd31, %r9, 4;
	add.s64 	%rd32, %rd2, %rd31;
	st.global.f32 	[%rd32], %f55;
$L__BB0_28:
	ret;

}
	// .globl	_Z22pressureJacobianKernelPKfPfS0_PKhf
.visible .entry _Z22pressureJacobianKernelPKfPfS0_PKhf(
	.param .u64 .ptr .align 1 _Z22pressureJacobianKernelPKfPfS0_PKhf_param_0,
	.param .u64 .ptr .align 1 _Z22pressureJacobianKernelPKfPfS0_PKhf_param_1,
	.param .u64 .ptr .align 1 _Z22pressureJacobianKernelPKfPfS0_PKhf_param_2,
	.param .u64 .ptr .align 1 _Z22pressureJacobianKernelPKfPfS0_PKhf_param_3,
	.param .f32 _Z22pressureJacobianKernelPKfPfS0_PKhf_param_4
)
{
	.reg .pred 	%p<43>;
	.reg .b16 	%rs<23>;
	.reg .b32 	%r<92>;
	.reg .b32 	%f<53>;
	.reg .b64 	%rd<41>;
	// demoted variable
	.shared .align 4 .b8 _ZZ22pressureJacobianKernelPKfPfS0_PKhfE10s_pressure[4000];
	// demoted variable
	.shared .align 1 .b8 _ZZ22pressureJacobianKernelPKfPfS0_PKhfE7s_solid[1000];
	ld.param.u64 	%rd8, [_Z22pressureJacobianKernelPKfPfS0_PKhf_param_0];
	ld.param.u64 	%rd9, [_Z22pressureJacobianKernelPKfPfS0_PKhf_param_3];
	cvta.to.global.u64 	%rd1, %rd9;
	cvta.to.global.u64 	%rd2, %rd8;
	mov.u32 	%r34, %ctaid.x;
	mov.u32 	%r1, %ntid.x;
	mov.u32 	%r2, %tid.x;
	mad.lo.s32 	%r3, %r34, %r1, %r2;
	mov.u32 	%r35, %ctaid.y;
	mov.u32 	%r4, %ntid.y;
	mov.u32 	%r5, %tid.y;
	mad.lo.s32 	%r36, %r35, %r4, %r5;
	mov.u32 	%r37, %ctaid.z;
	mov.u32 	%r7, %ntid.z;
	mov.u32 	%r8, %tid.z;
	mad.lo.s32 	%r38, %r37, %r7, %r8;
	ld.const.u32 	%r10, [c_GX];
	setp.ge.s32 	%p1, %r3, %r10;
	ld.const.u32 	%r39, [c_GY];
	setp.ge.s32 	%p2, %r36, %r39;
	or.pred  	%p3, %p1, %p2;
	ld.const.u32 	%r40, [c_GZ];
	setp.ge.s32 	%p4, %r38, %r40;
	mov.u32 	%r41, _ZZ22pressureJacobianKernelPKfPfS0_PKhfE10s_pressure;
	mad.lo.s32 	%r42, %r2, 400, %r41;
	add.s32 	%r13, %r42, 400;
	mad.lo.s32 	%r43, %r5, 40, %r13;
	add.s32 	%r14, %r43, 40;
	shl.b32 	%r44, %r8, 2;
	add.s32 	%r15, %r14, %r44;
	or.pred  	%p5, %p3, %p4;
	@%p5 bra 	$L__BB1_13;
	mul.lo.s32 	%r16, %r39, %r38;
	add.s32 	%r17, %r16, %r36;
	mad.lo.s32 	%r45, %r17, %r10, %r3;
	cvt.s64.s32 	%rd10, %r45;
	mul.wide.s32 	%rd11, %r45, 4;
	add.s64 	%rd3, %rd2, %rd11;
	ld.global.nc.f32 	%f14, [%rd3];
	st.shared.f32 	[%r15+4], %f14;
	add.s64 	%rd4, %rd1, %rd10;
	ld.global.nc.u8 	%rs1, [%rd4];
	cvt.u16.u8 	%rs2, %rs1;
	mov.u32 	%r46, _ZZ22pressureJacobianKernelPKfPfS0_PKhfE7s_solid;
	mad.lo.s32 	%r47, %r2, 100, %r46;
	add.s32 	%r18, %r47, 100;
	mad.lo.s32 	%r48, %r5, 10, %r18;
	add.s32 	%r19, %r48, 10;
	add.s32 	%r20, %r19, %r8;
	st.shared.u8 	[%r20+1], %rs2;
	setp.ne.s32 	%p6, %r2, 0;
	setp.lt.s32 	%p7, %r3, 1;
	or.pred  	%p8, %p6, %p7;
	@%p8 bra 	$L__BB1_3;
	ld.global.nc.f32 	%f15, [%rd3+-4];
	mov.u32 	%r49, _ZZ22pressureJacobianKernelPKfPfS0_PKhfE10s_pressure;
	mad.lo.s32 	%r50, %r5, 40, %r49;
	shl.b32 	%r51, %r8, 2;
	add.s32 	%r52, %r50, %r51;
	st.shared.f32 	[%r52+44], %f15;
	ld.global.nc.u8 	%rs3, [%rd4+-1];
	cvt.u16.u8 	%rs4, %rs3;
	mov.u32 	%r53, _ZZ22pressureJacobianKernelPKfPfS0_PKhfE7s_solid;
	mad.lo.s32 	%r54, %r5, 10, %r53;
	add.s32 	%r55, %r8, %r54;
	st.shared.u8 	[%r55+11], %rs4;
$L__BB1_3:
	add.s32 	%r56, %r1, -1;
	setp.ne.s32 	%p9, %r2, %r56;
	add.s32 	%r57, %r10, -1;
	setp.ge.s32 	%p10, %r3, %r57;
	or.pred  	%p11, %p9, %p10;
	@%p11 bra 	$L__BB1_5;
	ld.global.nc.f32 	%f16, [%rd3+4];
	st.shared.f32 	[%r15+404], %f16;
	ld.global.nc.u8 	%rs5, [%rd4+1];
	cvt.u16.u8 	%rs6, %rs5;
	st.shared.u8 	[%r20+101], %rs6;
$L__BB1_5:
	setp.ne.s32 	%p12, %r5, 0;
	setp.eq.s32 	%p13, %r36, 0;
	or.pred  	%p14, %p12, %p13;
	@%p14 bra 	$L__BB1_7;
	add.s32 	%r58, %r17, -1;
	mad.lo.s32 	%r59, %r58, %r10, %r3;
	cvt.s64.s32 	%rd12, %r59;
	mul.wide.s32 	%rd13, %r59, 4;
	add.s64 	%rd14, %rd2, %rd13;
	ld.global.nc.f32 	%f17, [%rd14];
	shl.b32 	%r60, %r8, 2;
	add.s32 	%r61, %r13, %r60;
	st.shared.f32 	[%r61+4], %f17;
	add.s64 	%rd15, %rd1, %rd12;
	ld.global.nc.u8 	%rs7, [%rd15];
	cvt.u16.u8 	%rs8, %rs7;
	add.s32 	%r62, %r18, %r8;
	st.shared.u8 	[%r62+1], %rs8;
$L__BB1_7:
	add.s32 	%r63, %r4, -1;
	setp.ne.s32 	%p15, %r5, %r63;
	add.s32 	%r64, %r39, -1;
	setp.ge.u32 	%p16, %r36, %r64;
	or.pred  	%p17, %p15, %p16;
	@%p17 bra 	$L__BB1_9;
	cvt.s64.s32 	%rd16, %r10;
	mul.wide.s32 	%rd17, %r10, 4;
	add.s64 	%rd18, %rd3, %rd17;
	ld.global.nc.f32 	%f18, [%rd18];
	st.shared.f32 	[%r15+44], %f18;
	add.s64 	%rd19, %rd4, %rd16;
	ld.global.nc.u8 	%rs9, [%rd19];
	cvt.u16.u8 	%rs10, %rs9;
	st.shared.u8 	[%r20+11], %rs10;
$L__BB1_9:
	setp.ne.s32 	%p18, %r8, 0;
	setp.eq.s32 	%p19, %r38, 0;
	or.pred  	%p20, %p18, %p19;
	@%p20 bra 	$L__BB1_11;
	sub.s32 	%r65, %r16, %r39;
	add.s32 	%r66, %r65, %r36;
	mad.lo.s32 	%r67, %r66, %r10, %r3;
	cvt.s64.s32 	%rd20, %r67;
	mul.wide.s32 	%rd21, %r67, 4;
	add.s64 	%rd22, %rd2, %rd21;
	ld.global.nc.f32 	%f19, [%rd22];
	st.shared.f32 	[%r14], %f19;
	add.s64 	%rd23, %rd1, %rd20;
	ld.global.nc.u8 	%rs11, [%rd23];
	cvt.u16.u8 	%rs12, %rs11;
	st.shared.u8 	[%r19], %rs12;
$L__BB1_11:
	add.s32 	%r68, %r7, -1;
	setp.ne.s32 	%p21, %r8, %r68;
	add.s32 	%r69, %r40, -1;
	setp.ge.u32 	%p22, %r38, %r69;
	or.pred  	%p23, %p21, %p22;
	@%p23 bra 	$L__BB1_13;
	add.s32 	%r70, %r17, %r39;
	mad.lo.s32 	%r71, %r70, %r10, %r3;
	cvt.s64.s32 	%rd24, %r71;
	mul.wide.s32 	%rd25, %r71, 4;
	add.s64 	%rd26, %rd2, %rd25;
	ld.global.nc.f32 	%f20, [%rd26];
	st.shared.f32 	[%r15+8], %f20;
	add.s64 	%rd27, %rd1, %rd24;
	ld.global.nc.u8 	%rs13, [%rd27];
	cvt.u16.u8 	%rs14, %rs13;
	st.shared.u8 	[%r20+2], %rs14;
$L__BB1_13:
	bar.sync 	0;
	setp.ge.s32 	%p24, %r3, %r10;
	setp.ge.s32 	%p25, %r36, %r39;
	or.pred  	%p26, %p24, %p25;
	setp.ge.s32 	%p27, %r38, %r40;
	or.pred  	%p28, %p26, %p27;
	@%p28 bra 	$L__BB1_37;
	ld.param.u64 	%rd39, [_Z22pressureJacobianKernelPKfPfS0_PKhf_param_1];
	cvta.to.global.u64 	%rd5, %rd39;
	mad.lo.s32 	%r72, %r39, %r38, %r36;
	mad.lo.s32 	%r21, %r72, %r10, %r3;
	cvt.s64.s32 	%rd28, %r21;
	add.s64 	%rd29, %rd1, %rd28;
	ld.global.nc.u8 	%rs15, [%rd29];
	cvt.u16.u8 	%rs16, %rs15;
	setp.eq.s16 	%p29, %rs16, 0;
	mov.f32 	%f48, 0f00000000;
	@%p29 bra 	$L__BB1_16;
	mul.wide.s32 	%rd30, %r21, 4;
	add.s64 	%rd31, %rd5, %rd30;
	mov.b32 	%r73, 0;
	st.global.u32 	[%rd31], %r73;
	bra.uni 	$L__BB1_37;
$L__BB1_16:
	setp.lt.s32 	%p30, %r3, 1;
	mov.u32 	%r75, %tid.x;
	mov.u32 	%r76, _ZZ22pressureJacobianKernelPKfPfS0_PKhfE7s_solid;
	mad.lo.s32 	%r77, %r75, 100, %r76;
	mad.lo.s32 	%r78, %r5, 10, %r77;
	add.s32 	%r79, %r8, %r78;
	add.s32 	%r22, %r79, 10;
	mov.b32 	%r87, 0;
	@%p30 bra 	$L__BB1_19;
	ld.shared.u8 	%rs17, [%r22+1];
	setp.ne.s16 	%p31, %rs17, 0;
	@%p31 bra 	$L__BB1_19;
	ld.shared.f32 	%f23, [%r15+-396];
	add.f32 	%f48, %f23, 0f00000000;
	mov.b32 	%r87, 1;
$L__BB1_19:
	add.s32 	%r82, %r10, -1;
	setp.ge.s32 	%p32, %r3, %r82;
	@%p32 bra 	$L__BB1_22;
	ld.shared.u8 	%rs18, [%r22+201];
	setp.ne.s16 	%p33, %rs18, 0;
	@%p33 bra 	$L__BB1_22;
	ld.shared.f32 	%f24, [%r15+404];
	add.f32 	%f48, %f48, %f24;
	add.s32 	%r87, %r87, 1;
$L__BB1_22:
	setp.eq.s32 	%p34, %r36, 0;
	@%p34 bra 	$L__BB1_25;
	ld.shared.u8 	%rs19, [%r22+91];
	setp.ne.s16 	%p35, %rs19, 0;
	@%p35 bra 	$L__BB1_25;
	ld.shared.f32 	%f25, [%r15+-36];
	add.f32 	%f48, %f48, %f25;
	add.s32 	%r87, %r87, 1;
$L__BB1_25:
	add.s32 	%r83, %r39, -1;
	setp.ge.u32 	%p36, %r36, %r83;
	@%p36 bra 	$L__BB1_28;
	ld.shared.u8 	%rs20, [%r22+111];
	setp.ne.s16 	%p37, %rs20, 0;
	@%p37 bra 	$L__BB1_28;
	ld.shared.f32 	%f26, [%r15+44];
	add.f32 	%f48, %f48, %f26;
	add.s32 	%r87, %r87, 1;
$L__BB1_28:
	setp.eq.s32 	%p38, %r38, 0;
	@%p38 bra 	$L__BB1_31;
	ld.shared.u8 	%rs21, [%r22+100];
	setp.ne.s16 	%p39, %rs21, 0;
	@%p39 bra 	$L__BB1_31;
	ld.shared.f32 	%f27, [%r15];
	add.f32 	%f48, %f48, %f27;
	add.s32 	%r87, %r87, 1;
$L__BB1_31:
	add.s32 	%r84, %r40, -1;
	setp.ge.u32 	%p40, %r38, %r84;
	@%p40 bra 	$L__BB1_35;
	ld.shared.u8 	%rs22, [%r22+102];
	setp.ne.s16 	%p41, %rs22, 0;
	@%p41 bra 	$L__BB1_35;
	ld.shared.f32 	%f28, [%r15+8];
	add.f32 	%f48, %f48, %f28;
	add.s32 	%r87, %r87, 1;
$L__BB1_34:
	ld.param.f32 	%f45, [_Z22pressureJacobianKernelPKfPfS0_PKhf_param_4];
	ld.param.u64 	%rd40, [_Z22pressureJacobianKernelPKfPfS0_PKhf_param_2];
	ld.const.f32 	%f29, [c_cellSizeX];
	ld.const.f32 	%f30, [c_cellSizeY];
	add.f32 	%f31, %f29, %f30;
	ld.const.f32 	%f32, [c_cellSizeZ];
	add.f32 	%f33, %f31, %f32;
	div.rn.f32 	%f34, %f33, 0f40400000;
	mul.f32 	%f35, %f34, %f34;
	div.rn.f32 	%f36, %f35, %f45;
	cvta.to.global.u64 	%rd34, %rd40;
	mul.wide.s32 	%rd35, %r21, 4;
	add.s64 	%rd36, %rd34, %rd35;
	ld.global.nc.f32 	%f37, [%rd36];
	mul.f32 	%f38, %f37, %f36;
	sub.f32 	%f39, %f48, %f38;
	cvt.rn.f32.u32 	%f40, %r87;
	div.rn.f32 	%f41, %f39, %f40;
	add.s64 	%rd37, %rd2, %rd35;
	ld.global.nc.f32 	%f42, [%rd37];
	mul.f32 	%f43, %f41, 0f3F19999A;
	fma.rn.f32 	%f44, %f42, 0f3ECCCCCC, %f43;
	add.s64 	%rd38, %rd5, %rd35;
	st.global.f32 	[%rd38], %f44;
	bra.uni 	$L__BB1_37;
$L__BB1_35:
	setp.ne.s32 	%p42, %r87, 0;
	@%p42 bra 	$L__BB1_34;
	mul.wide.s32 	%rd32, %r21, 4;
	add.s64 	%rd33, %rd5, %rd32;
	mov.b32 	%r85, 0;
	st.global.u32 	[%rd33], %r85;
$L__BB1_37:
	ret;

}
	// .globl	_Z30subtractPressureGradientKernelPfPKfS1_PKhf
.visible .entry _Z30subtractPressureGradientKernelPfPKfS1_PKhf(
	.param .u64 .ptr .align 1 _Z30subtractPressureGradientKernelPfPKfS1_PKhf_param_0,
	.param .u64 .ptr .align 1 _Z30subtractPressureGradientKernelPfPKfS1_PKhf_param_1,
	.param .u64 .ptr .align 1 _Z30subtractPressureGradientKernelPfPKfS1_PKhf_param_2,
	.param .u64 .ptr .align 1 _Z30subtractPressureGradientKernelPfPKfS1_PKhf_param_3,
	.param .f32 _Z30subtractPressureGradientKernelPfPKfS1_PKhf_param_4
)
{
	.reg .pred 	%p<22>;
	.reg .b16 	%rs<15>;
	.reg .b32 	%r<42>;
	.reg .b32 	%f<84>;
	.reg .b64 	%rd<54>;

	ld.param.u64 	%rd12, [_Z30subtractPressureGradientKernelPfPKfS1_PKhf_param_0];
	ld.param.u64 	%rd13, [_Z30subtractPressureGradientKernelPfPKfS1_PKhf_param_1];
	ld.param.u64 	%rd14, [_Z30subtractPressureGradientKernelPfPKfS1_PKhf_param_2];
	ld.param.u64 	%rd15, [_Z30subtractPressureGradientKernelPfPKfS1_PKhf_param_3];
	cvta.to.global.u64 	%rd1, %rd13;
	cvta.to.global.u64 	%rd2, %rd14;
	cvta.to.global.u64 	%rd3, %rd12;
	cvta.to.global.u64 	%rd4, %rd15;
	mov.u32 	%r13, %ctaid.x;
	mov.u32 	%r14, %ntid.x;
	mov.u32 	%r15, %tid.x;
	mad.lo.s32 	%r1, %r13, %r14, %r15;
	mov.u32 	%r16, %ctaid.y;
	mov.u32 	%r17, %ntid.y;
	mov.u32 	%r18, %tid.y;
	mad.lo.s32 	%r19, %r16, %r17, %r18;
	mov.u32 	%r20, %ctaid.z;
	mov.u32 	%r21, %ntid.z;
	mov.u32 	%r22, %tid.z;
	mad.lo.s32 	%r23, %r20, %r21, %r22;
	ld.const.u32 	%r4, [c_GX];
	setp.ge.s32 	%p1, %r1, %r4;
	ld.const.u32 	%r24, [c_GY];
	setp.ge.s32 	%p2, %r19, %r24;
	or.pred  	%p3, %p1, %p2;
	ld.const.u32 	%r25, [c_GZ];
	setp.ge.s32 	%p4, %r23, %r25;
	or.pred  	%p5, %p3, %p4;
	@%p5 bra 	$L__BB2_28;
	mul.lo.s32 	%r7, %r24, %r23;
	add.s32 	%r8, %r7, %r19;
	mad.lo.s32 	%r9, %r8, %r4, %r1;
	cvt.s64.s32 	%rd16, %r9;
	add.s64 	%rd5, %rd4, %rd16;
	ld.global.nc.u8 	%rs1, [%rd5];
	cvt.u16.u8 	%rs2, %rs1;
	setp.eq.s16 	%p6, %rs2, 0;
	@%p6 bra 	$L__BB2_3;
	mul.lo.s32 	%r26, %r9, 3;
	mul.wide.s32 	%rd17, %r26, 4;
	add.s64 	%rd18, %rd3, %rd17;
	mov.b32 	%r27, 0;
	st.global.u32 	[%rd18], %r27;
	st.global.u32 	[%rd18+4], %r27;
	st.global.u32 	[%rd18+8], %r27;
	bra.uni 	$L__BB2_28;
$L__BB2_3:
	mul.wide.s32 	%rd19, %r9, 4;
	add.s64 	%rd6, %rd2, %rd19;
	ld.global.nc.f32 	%f32, [%rd6];
	ld.const.f32 	%f1, [c_ambientTemperature];
	sub.f32 	%f2, %f32, %f1;
	setp.lt.s32 	%p7, %r1, 1;
	add.s32 	%r28, %r4, -1;
	setp.ge.s32 	%p8, %r1, %r28;
	mov.f32 	%f77, 0f00000000;
	or.pred  	%p9, %p7, %p8;
	@%p9 bra 	$L__BB2_11;
	add.s32 	%r29, %r9, -1;
	mul.wide.s32 	%rd20, %r29, 4;
	add.s64 	%rd7, %rd1, %rd20;
	ld.global.nc.f32 	%f3, [%rd7+8];
	ld.global.nc.u8 	%rs3, [%rd5+-1];
	cvt.u16.u8 	%rs4, %rs3;
	setp.eq.s16 	%p10, %rs4, 0;
	@%p10 bra 	$L__BB2_6;
	ld.global.nc.f32 	%f33, [%rd7+4];
	fma.rn.f32 	%f75, %f2, 0f3E4CCCCD, %f33;
	bra.uni 	$L__BB2_7;
$L__BB2_6:
	ld.global.nc.f32 	%f34, [%rd6+-4];
	sub.f32 	%f35, %f34, %f1;
	ld.global.nc.f32 	%f36, [%rd7];
	fma.rn.f32 	%f75, %f35, 0f3DCCCCCD, %f36;
$L__BB2_7:
	ld.global.nc.u8 	%rs5, [%rd5+1];
	cvt.u16.u8 	%rs6, %rs5;
	setp.eq.s16 	%p11, %rs6, 0;
	@%p11 bra 	$L__BB2_9;
	ld.global.nc.f32 	%f37, [%rd7+4];
	fma.rn.f32 	%f76, %f2, 0f3E4CCCCD, %f37;
	bra.uni 	$L__BB2_10;
$L__BB2_9:
	ld.global.nc.f32 	%f38, [%rd6+4];
	sub.f32 	%f39, %f38, %f1;
	fma.rn.f32 	%f76, %f39, 0f3DCCCCCD, %f3;
$L__BB2_10:
	sub.f32 	%f40, %f76, %f75;
	ld.const.f32 	%f41, [c_cellSizeX];
	add.f32 	%f42, %f41, %f41;
	div.rn.f32 	%f77, %f40, %f42;
$L__BB2_11:
	setp.eq.s32 	%p12, %r19, 0;
	add.s32 	%r30, %r24, -1;
	setp.ge.u32 	%p13, %r19, %r30;
	mov.f32 	%f80, 0f00000000;
	or.pred  	%p14, %p12, %p13;
	@%p14 bra 	$L__BB2_19;
	add.s32 	%r31, %r8, -1;
	mad.lo.s32 	%r10, %r31, %r4, %r1;
	add.s32 	%r32, %r9, %r4;
	cvt.s64.s32 	%rd21, %r10;
	mul.wide.s32 	%rd22, %r10, 4;
	add.s64 	%rd8, %rd1, %rd22;
	mul.wide.s32 	%rd23, %r32, 4;
	add.s64 	%rd24, %rd1, %rd23;
	ld.global.nc.f32 	%f12, [%rd24];
	add.s64 	%rd25, %rd4, %rd21;
	ld.global.nc.u8 	%rs7, [%rd25];
	cvt.u16.u8 	%rs8, %rs7;
	setp.eq.s16 	%p15, %rs8, 0;
	mul.wide.s32 	%rd9, %r4, 4;
	@%p15 bra 	$L__BB2_14;
	add.s64 	%rd28, %rd8, %rd9;
	ld.global.nc.f32 	%f44, [%rd28];
	fma.rn.f32 	%f78, %f2, 0f3E4CCCCD, %f44;
	bra.uni 	$L__BB2_15;
$L__BB2_14:
	mul.wide.s32 	%rd29, %r10, 4;
	add.s64 	%rd30, %rd2, %rd29;
	ld.global.nc.f32 	%f45, [%rd30];
	sub.f32 	%f46, %f45, %f1;
	ld.global.nc.f32 	%f47, [%rd8];
	fma.rn.f32 	%f78, %f46, 0f3DCCCCCD, %f47;
$L__BB2_15:
	cvt.s64.s32 	%rd31, %r4;
	add.s64 	%rd32, %rd5, %rd31;
	ld.global.nc.u8 	%rs9, [%rd32];
	cvt.u16.u8 	%rs10, %rs9;
	setp.eq.s16 	%p16, %rs10, 0;
	@%p16 bra 	$L__BB2_17;
	mul.wide.s32 	%rd33, %r10, 4;
	add.s64 	%rd34, %rd1, %rd33;
	add.s64 	%rd36, %rd34, %rd9;
	ld.global.nc.f32 	%f48, [%rd36];
	fma.rn.f32 	%f79, %f2, 0f3E4CCCCD, %f48;
	bra.uni 	$L__BB2_18;
$L__BB2_17:
	add.s64 	%rd37, %rd6, %rd9;
	ld.global.nc.f32 	%f49, [%rd37];
	sub.f32 	%f50, %f49, %f1;
	fma.rn.f32 	%f79, %f50, 0f3DCCCCCD, %f12;
$L__BB2_18:
	sub.f32 	%f51, %f79, %f78;
	ld.const.f32 	%f52, [c_cellSizeY];
	add.f32 	%f53, %f52, %f52;
	div.rn.f32 	%f80, %f51, %f53;
$L__BB2_19:
	setp.eq.s32 	%p17, %r23, 0;
	add.s32 	%r37, %r25, -1;
	setp.ge.u32 	%p18, %r23, %r37;
	mov.f32 	%f83, 0f00000000;
	or.pred  	%p19, %p17, %p18;
	@%p19 bra 	$L__BB2_27;
	sub.s32 	%r38, %r7, %r24;
	add.s32 	%r39, %r38, %r19;
	mad.lo.s32 	%r11, %r39, %r4, %r1;
	add.s32 	%r40, %r8, %r24;
	mad.lo.s32 	%r12, %r40, %r4, %r1;
	cvt.s64.s32 	%rd38, %r11;
	mul.wide.s32 	%rd39, %r11, 4;
	add.s64 	%rd10, %rd1, %rd39;
	mul.wide.s32 	%rd40, %r12, 4;
	add.s64 	%rd41, %rd1, %rd40;
	ld.global.nc.f32 	%f21, [%rd41];
	add.s64 	%rd42, %rd4, %rd38;
	ld.global.nc.u8 	%rs11, [%rd42];
	cvt.u16.u8 	%rs12, %rs11;
	setp.eq.s16 	%p20, %rs12, 0;
	mul.wide.s32 	%rd43, %r9, 4;
	add.s64 	%rd11, %rd1, %rd43;
	@%p20 bra 	$L__BB2_22;
	ld.global.nc.f32 	%f55, [%rd11];
	fma.rn.f32 	%f81, %f2, 0f3E4CCCCD, %f55;
	bra.uni 	$L__BB2_23;
$L__BB2_22:
	add.s64 	%rd45, %rd2, %rd39;
	ld.global.nc.f32 	%f56, [%rd45];
	sub.f32 	%f57, %f56, %f1;
	ld.global.nc.f32 	%f58, [%rd10];
	fma.rn.f32 	%f81, %f57, 0f3DCCCCCD, %f58;
$L__BB2_23:
	cvt.s64.s32 	%rd46, %r12;
	add.s64 	%rd47, %rd4, %rd46;
	ld.global.nc.u8 	%rs13, [%rd47];
	cvt.u16.u8 	%rs14, %rs13;
	setp.eq.s16 	%p21, %rs14, 0;
	@%p21 bra 	$L__BB2_25;
	ld.global.nc.f32 	%f59, [%rd11];
	fma.rn.f32 	%f82, %f2, 0f3E4CCCCD, %f59;
	bra.uni 	$L__BB2_26;
$L__BB2_25:
	add.s64 	%rd49, %rd2, %rd40;
	ld.global.nc.f32 	%f60, [%rd49];
	sub.f32 	%f61, %f60, %f1;
	fma.rn.f32 	%f82, %f61, 0f3DCCCCCD, %f21;
$L__BB2_26:
	sub.f32 	%f62, %f82, %f81;
	ld.const.f32 	%f63, [c_cellSizeZ];
	add.f32 	%f64, %f63, %f63;
	div.rn.f32 	%f83, %f62, %f64;
$L__BB2_27:
	ld.param.f32 	%f74, [_Z30subtractPressureGradientKernelPfPKfS1_PKhf_param_4];
	ld.param.u64 	%rd53, [_Z30subtractPressureGradientKernelPfPKfS1_PKhf_param_0];
	mul.f32 	%f65, %f74, %f77;
	mul.lo.s32 	%r41, %r9, 3;
	cvta.to.global.u64 	%rd50, %rd53;
	mul.wide.s32 	%rd51, %r41, 4;
	add.s64 	%rd52, %rd50, %rd51;
	ld.global.f32 	%f66, [%rd52];
	sub.f32 	%f67, %f66, %f65;
	st.global.f32 	[%rd52], %f67;
	mul.f32 	%f68, %f74, %f80;
	ld.global.f32 	%f69, [%rd52+4];
	sub.f32 	%f70, %f69, %f68;
	st.global.f32 	[%rd52+4], %f70;
	mul.f32 	%f71, %f74, %f83;
	ld.global.f32 	%f72, [%rd52+8];
	sub.f32 	%f73, %f72, %f71;
	st.global.f32 	[%rd52+8], %f73;
$L__BB2_28:
	ret;

}
	// .globl	_Z31enforceBoundaryConditionsKernelPfPKhPKf
.visible .entry _Z31enforceBoundaryConditionsKernelPfPKhPKf(
	.param .u64 .ptr .align 1 _Z31enforceBoundaryConditionsKernelPfPKhPKf_param_0,
	.param .u64 .ptr .align 1 _Z31enforceBoundaryConditionsKernelPfPKhPKf_param_1,
	.param .u64 .ptr .align 1 _Z31enforceBoundaryConditionsKernelPfPKhPKf_param_2
)
{
	.reg .pred 	%p<31>;
	.reg .b16 	%rs<15>;
	.reg .b32 	%r<35>;
	.reg .b32 	%f<28>;
	.reg .b64 	%rd<23>;
	.reg .b64 	%fd<25>;

	ld.param.u64 	%rd6, [_Z31enforceBoundaryConditionsKernelPfPKhPKf_param_0];
	ld.param.u64 	%rd7, [_Z31enforceBoundaryConditionsKernelPfPKhPKf_param_1];
	ld.param.u64 	%rd5, [_Z31enforceBoundaryConditionsKernelPfPKhPKf_param_2];
	cvta.to.global.u64 	%rd1, %rd6;
	cvta.to.global.u64 	%rd2, %rd7;
	mov.u32 	%r10, %ctaid.x;
	mov.u32 	%r11, %ntid.x;
	mov.u32 	%r12, %tid.x;
	mad.lo.s32 	%r1, %r10, %r11, %r12;
	mov.u32 	%r13, %ctaid.y;
	mov.u32 	%r14, %ntid.y;
	mov.u32 	%r15, %tid.y;
	mad.lo.s32 	%r16, %r13, %r14, %r15;
	mov.u32 	%r17, %ctaid.z;
	mov.u32 	%r18, %ntid.z;
	mov.u32 	%r19, %tid.z;
	mad.lo.s32 	%r20, %r17, %r18, %r19;
	ld.const.u32 	%r4, [c_GX];
	setp.ge.s32 	%p1, %r1, %r4;
	ld.const.u32 	%r21, [c_GY];
	setp.ge.s32 	%p2, %r16, %r21;
	or.pred  	%p3, %p1, %p2;
	ld.const.u32 	%r22, [c_GZ];
	setp.ge.s32 	%p4, %r20, %r22;
	or.pred  	%p5, %p3, %p4;
	@%p5 bra 	$L__BB3_22;
	mul.lo.s32 	%r7, %r21, %r20;
	add.s32 	%r8, %r7, %r16;
	mad.lo.s32 	%r9, %r8, %r4, %r1;
	cvt.s64.s32 	%rd8, %r9;
	add.s64 	%rd3, %rd2, %rd8;
	ld.global.nc.u8 	%rs1, [%rd3];
	cvt.u16.u8 	%rs2, %rs1;
	setp.eq.s16 	%p6, %rs2, 0;
	@%p6 bra 	$L__BB3_3;
	mul.lo.s32 	%r23, %r9, 3;
	mul.wide.s32 	%rd9, %r23, 4;
	add.s64 	%rd10, %rd1, %rd9;
	mov.b32 	%r24, 0;
	st.global.u32 	[%rd10], %r24;
	st.global.u32 	[%rd10+4], %r24;
	st.global.u32 	[%rd10+8], %r24;
	bra.uni 	$L__BB3_22;
$L__BB3_3:
	mul.wide.s32 	%rd11, %r9, 12;
	add.s64 	%rd4, %rd1, %rd11;
	ld.global.f32 	%f23, [%rd4];
	ld.global.f32 	%f25, [%rd4+4];
	ld.global.f32 	%f27, [%rd4+8];
	cvta.to.global.u64 	%rd12, %rd5;
	mul.wide.s32 	%rd13, %r9, 4;
	add.s64 	%rd14, %rd12, %rd13;
	ld.global.nc.f32 	%f17, [%rd14];
	ld.const.f32 	%f18, [c_ambientTemperature];
	sub.f32 	%f19, %f17, %f18;
	mul.f32 	%f20, %f19, 0f3CA3D70A;
	min.f32 	%f21, %f20, 0f40000000;
	add.f32 	%f4, %f21, 0f3F800000;
	setp.lt.s32 	%p7, %r1, 1;
	@%p7 bra 	$L__BB3_6;
	ld.global.nc.u8 	%rs3, [%rd3+-1];
	cvt.u16.u8 	%rs4, %rs3;
	setp.eq.s16 	%p8, %rs4, 0;
	setp.geu.f32 	%p9, %f23, 0f00000000;
	or.pred  	%p10, %p8, %p9;
	@%p10 bra 	$L__BB3_6;
	cvt.f64.f32 	%fd1, %f23;
	mul.f64 	%fd2, %fd1, 0dBFE999999999999A;
	cvt.f64.f32 	%fd3, %f4;
	mul.f64 	%fd4, %fd2, %fd3;
	cvt.rn.f32.f64 	%f23, %fd4;
$L__BB3_6:
	add.s32 	%r25, %r4, -1;
	setp.ge.s32 	%p11, %r1, %r25;
	@%p11 bra 	$L__BB3_9;
	ld.global.nc.u8 	%rs5, [%rd3+1];
	cvt.u16.u8 	%rs6, %rs5;
	setp.eq.s16 	%p12, %rs6, 0;
	setp.leu.f32 	%p13, %f23, 0f00000000;
	or.pred  	%p14, %p12, %p13;
	@%p14 bra 	$L__BB3_9;
	cvt.f64.f32 	%fd5, %f23;
	mul.f64 	%fd6, %fd5, 0dBFE999999999999A;
	cvt.f64.f32 	%fd7, %f4;
	mul.f64 	%fd8, %fd6, %fd7;
	cvt.rn.f32.f64 	%f23, %fd8;
$L__BB3_9:
	setp.eq.s32 	%p15, %r16, 0;
	@%p15 bra 	$L__BB3_12;
	add.s32 	%r26, %r8, -1;
	mad.lo.s32 	%r27, %r26, %r4, %r1;
	cvt.s64.s32 	%rd15, %r27;
	add.s64 	%rd16, %rd2, %rd15;
	ld.global.nc.u8 	%rs7, [%rd16];
	cvt.u16.u8 	%rs8, %rs7;
	setp.eq.s16 	%p16, %rs8, 0;
	setp.geu.f32 	%p17, %f25, 0f00000000;
	or.pred  	%p18, %p16, %p17;
	@%p18 bra 	$L__BB3_12;
	cvt.f64.f32 	%fd9, %f25;
	mul.f64 	%fd10, %fd9, 0dBFE999999999999A;
	cvt.f64.f32 	%fd11, %f4;
	mul.f64 	%fd12, %fd10, %fd11;
	cvt.rn.f32.f64 	%f25, %fd12;
$L__BB3_12:
	add.s32 	%r28, %r21, -1;
	setp.ge.u32 	%p19, %r16, %r28;
	@%p19 bra 	$L__BB3_15;
	cvt.s64.s32 	%rd17, %r4;
	add.s64 	%rd18, %rd3, %rd17;
	ld.global.nc.u8 	%rs9, [%rd18];
	cvt.u16.u8 	%rs10, %rs9;
	setp.eq.s16 	%p20, %rs10, 0;
	setp.leu.f32 	%p21, %f25, 0f00000000;
	or.pred  	%p22, %p20, %p21;
	@%p22 bra 	$L__BB3_15;
	cvt.f64.f32 	%fd13, %f25;
	mul.f64 	%fd14, %fd13, 0dBFE999999999999A;
	cvt.f64.f32 	%fd15, %f4;
	mul.f64 	%fd16, %fd14, %fd15;
	cvt.rn.f32.f64 	%f25, %fd16;
$L__BB3_15:
	setp.eq.s32 	%p23, %r20, 0;
	@%p23 bra 	$L__BB3_18;
	sub.s32 	%r29, %r7, %r21;
	add.s32 	%r30, %r29, %r16;
	mad.lo.s32 	%r31, %r30, %r4, %r1;
	cvt.s64.s32 	%rd19, %r31;
	add.s64 	%rd20, %rd2, %rd19;
	ld.global.nc.u8 	%rs11, [%rd20];
	cvt.u16.u8 	%rs12, %rs11;
	setp.eq.s16 	%p24, %rs12, 0;
	setp.geu.f32 	%p25, %f27, 0f00000000;
	or.pred  	%p26, %p24, %p25;
	@%p26 bra 	$L__BB3_18;
	cvt.f64.f32 	%fd17, %f27;
	mul.f64 	%fd18, %fd17, 0dBFE999999999999A;
	cvt.f64.f32 	%fd19, %f4;
	mul.f64 	%fd20, %fd18, %fd19;
	cvt.rn.f32.f64 	%f27, %fd20;
$L__BB3_18:
	add.s32 	%r32, %r22, -1;
	setp.ge.u32 	%p27, %r20, %r32;
	@%p27 bra 	$L__BB3_21;
	add.s32 	%r33, %r8, %r21;
	mad.lo.s32 	%r34, %r33, %r4, %r1;
	cvt.s64.s32 	%rd21, %r34;
	add.s64 	%rd22, %rd2, %rd21;
	ld.global.nc.u8 	%rs13, [%rd22];
	cvt.u16.u8 	%rs14, %rs13;
	setp.eq.s16 	%p28, %rs14, 0;
	setp.leu.f32 	%p29, %f27, 0f00000000;
	or.pred  	%p30, %p28, %p29;
	@%p30 bra 	$L__BB3_21;
	cvt.f64.f32 	%fd21, %f27;
	mul.f64 	%fd22, %fd21, 0dBFE999999999999A;
	cvt.f64.f32 	%fd23, %f4;
	mul.f64 	%fd24, %fd22, %fd23;
	cvt.rn.f32.f64 	%f27, %fd24;
$L__BB3_21:
	st.global.f32 	[%rd4], %f23;
	st.global.f32 	[%rd4+4], %f25;
	st.global.f32 	[%rd4+8], %f27;
$L__BB3_22:
	ret;

}
	// .globl	_Z21computeResidualKernelPKfS0_PfPKh
.visible .entry _Z21computeResidualKernelPKfS0_PfPKh(
	.param .u64 .ptr .align 1 _Z21computeResidualKernelPKfS0_PfPKh_param_0,
	.param .u64 .ptr .align 1 _Z21computeResidualKernelPKfS0_PfPKh_param_1,
	.param .u64 .ptr .align 1 _Z21computeResidualKernelPKfS0_PfPKh_param_2,
	.param .u64 .ptr .align 1 _Z21computeResidualKernelPKfS0_PfPKh_param_3
)
{
	.reg .pred 	%p<35>;
	.reg .b16 	%rs<15>;
	.reg .b32 	%r<34>;
	.reg .b32 	%f<53>;
	.reg .b64 	%rd<34>;

	ld.param.u64 	%rd7, [_Z21computeResidualKernelPKfS0_PfPKh_param_0];
	ld.param.u64 	%rd6, [_Z21computeResidualKernelPKfS0_PfPKh_param_1];
	ld.param.u64 	%rd8, [_Z21computeResidualKernelPKfS0_PfPKh_param_2];
	ld.param.u64 	%rd9, [_Z21computeResidualKernelPKfS0_PfPKh_param_3];
	cvta.to.global.u64 	%rd1, %rd7;
	cvta.to.global.u64 	%rd2, %rd8;
	cvta.to.global.u64 	%rd3, %rd9;
	mov.u32 	%r13, %ctaid.x;
	mov.u32 	%r14, %ntid.x;
	mov.u32 	%r15, %tid.x;
	mad.lo.s32 	%r1, %r13, %r14, %r15;
	mov.u32 	%r16, %ctaid.y;
	mov.u32 	%r17, %ntid.y;
	mov.u32 	%r18, %tid.y;
	mad.lo.s32 	%r19, %r16, %r17, %r18;
	mov.u32 	%r20, %ctaid.z;
	mov.u32 	%r21, %ntid.z;
	mov.u32 	%r22, %tid.z;
	mad.lo.s32 	%r23, %r20, %r21, %r22;
	ld.const.u32 	%r4, [c_GX];
	setp.ge.s32 	%p1, %r1, %r4;
	ld.const.u32 	%r24, [c_GY];
	setp.ge.s32 	%p2, %r19, %r24;
	or.pred  	%p3, %p1, %p2;
	ld.const.u32 	%r25, [c_GZ];
	setp.ge.s32 	%p4, %r23, %r25;
	or.pred  	%p5, %p3, %p4;
	@%p5 bra 	$L__BB4_22;
	mul.lo.s32 	%r7, %r24, %r23;
	add.s32 	%r8, %r7, %r19;
	mad.lo.s32 	%r9, %r8, %r4, %r1;
	cvt.s64.s32 	%rd10, %r9;
	add.s64 	%rd4, %rd3, %rd10;
	ld.global.nc.u8 	%rs1, [%rd4];
	cvt.u16.u8 	%rs2, %rs1;
	setp.eq.s16 	%p6, %rs2, 0;
	mov.f32 	%f48, 0f00000000;
	@%p6 bra 	$L__BB4_3;
	mul.wide.s32 	%rd11, %r9, 4;
	add.s64 	%rd12, %rd2, %rd11;
	mov.b32 	%r26, 0;
	st.global.u32 	[%rd12], %r26;
	bra.uni 	$L__BB4_22;
$L__BB4_3:
	mul.wide.s32 	%rd13, %r9, 4;
	add.s64 	%rd5, %rd1, %rd13;
	ld.global.nc.f32 	%f1, [%rd5];
	ld.const.f32 	%f2, [c_cellSizeX];
	ld.const.f32 	%f3, [c_cellSizeY];
	ld.const.f32 	%f4, [c_cellSizeZ];
	setp.lt.s32 	%p7, %r1, 1;
	setp.gt.s32 	%p8, %r1, %r4;
	or.pred  	%p9, %p7, %p8;
	@%p9 bra 	$L__BB4_6;
	ld.global.nc.u8 	%rs3, [%rd4+-1];
	cvt.u16.u8 	%rs4, %rs3;
	setp.ne.s16 	%p10, %rs4, 0;
	@%p10 bra 	$L__BB4_6;
	ld.global.nc.f32 	%f19, [%rd5+-4];
	sub.f32 	%f20, %f19, %f1;
	mul.f32 	%f21, %f2, %f2;
	div.rn.f32 	%f22, %f20, %f21;
	add.f32 	%f48, %f22, 0f00000000;
$L__BB4_6:
	add.s32 	%r27, %r1, 1;
	setp.lt.s32 	%p11, %r1, -1;
	setp.ge.s32 	%p12, %r27, %r4;
	or.pred  	%p13, %p11, %p12;
	@%p13 bra 	$L__BB4_9;
	ld.global.nc.u8 	%rs5, [%rd4+1];
	cvt.u16.u8 	%rs6, %rs5;
	setp.ne.s16 	%p14, %rs6, 0;
	@%p14 bra 	$L__BB4_9;
	ld.global.nc.f32 	%f23, [%rd5+4];
	sub.f32 	%f24, %f23, %f1;
	mul.f32 	%f25, %f2, %f2;
	div.rn.f32 	%f26, %f24, %f25;
	add.f32 	%f48, %f48, %f26;
$L__BB4_9:
	setp.lt.s32 	%p15, %r1, 0;
	setp.eq.s32 	%p16, %r19, 0;
	or.pred  	%p17, %p15, %p16;
	setp.gt.u32 	%p18, %r19, %r24;
	or.pred  	%p19, %p17, %p18;
	@%p19 bra 	$L__BB4_12;
	add.s32 	%r28, %r8, -1;
	mad.lo.s32 	%r10, %r28, %r4, %r1;
	cvt.s64.s32 	%rd14, %r10;
	add.s64 	%rd15, %rd3, %rd14;
	ld.global.nc.u8 	%rs7, [%rd15];
	cvt.u16.u8 	%rs8, %rs7;
	setp.ne.s16 	%p20, %rs8, 0;
	@%p20 bra 	$L__BB4_12;
	mul.wide.s32 	%rd16, %r10, 4;
	add.s64 	%rd17, %rd1, %rd16;
	ld.global.nc.f32 	%f27, [%rd17];
	sub.f32 	%f28, %f27, %f1;
	mul.f32 	%f29, %f3, %f3;
	div.rn.f32 	%f30, %f28, %f29;
	add.f32 	%f48, %f48, %f30;
$L__BB4_12:
	add.s32 	%r29, %r19, 1;
	setp.ge.u32 	%p22, %r29, %r24;
	or.pred  	%p23, %p15, %p22;
	@%p23 bra 	$L__BB4_15;
	cvt.s64.s32 	%rd18, %r4;
	add.s64 	%rd19, %rd4, %rd18;
	ld.global.nc.u8 	%rs9, [%rd19];
	cvt.u16.u8 	%rs10, %rs9;
	setp.ne.s16 	%p24, %rs10, 0;
	@%p24 bra 	$L__BB4_15;
	mul.wide.s32 	%rd20, %r4, 4;
	add.s64 	%rd21, %rd5, %rd20;
	ld.global.nc.f32 	%f31, [%rd21];
	sub.f32 	%f32, %f31, %f1;
	mul.f32 	%f33, %f3, %f3;
	div.rn.f32 	%f34, %f32, %f33;
	add.f32 	%f48, %f48, %f34;
$L__BB4_15:
	setp.lt.s32 	%p25, %r1, 0;
	setp.eq.s32 	%p26, %r23, 0;
	or.pred  	%p27, %p25, %p26;
	setp.gt.u32 	%p28, %r23, %r25;
	or.pred  	%p29, %p27, %p28;
	@%p29 bra 	$L__BB4_18;
	sub.s32 	%r30, %r7, %r24;
	add.s32 	%r31, %r30, %r19;
	mad.lo.s32 	%r11, %r31, %r4, %r1;
	cvt.s64.s32 	%rd22, %r11;
	add.s64 	%rd23, %rd3, %rd22;
	ld.global.nc.u8 	%rs11, [%rd23];
	cvt.u16.u8 	%rs12, %rs11;
	setp.ne.s16 	%p30, %rs12, 0;
	@%p30 bra 	$L__BB4_18;
	mul.wide.s32 	%rd24, %r11, 4;
	add.s64 	%rd25, %rd1, %rd24;
	ld.global.nc.f32 	%f35, [%rd25];
	sub.f32 	%f36, %f35, %f1;
	mul.f32 	%f37, %f4, %f4;
	div.rn.f32 	%f38, %f36, %f37;
	add.f32 	%f48, %f48, %f38;
$L__BB4_18:
	setp.lt.s32 	%p31, %r1, 0;
	add.s32 	%r32, %r23, 1;
	setp.ge.u32 	%p32, %r32, %r25;
	or.pred  	%p33, %p31, %p32;
	@%p33 bra 	$L__BB4_21;
	add.s32 	%r33, %r8, %r24;
	mad.lo.s32 	%r12, %r33, %r4, %r1;
	cvt.s64.s32 	%rd26, %r12;
	add.s64 	%rd27, %rd3, %rd26;
	ld.global.nc.u8 	%rs13, [%rd27];
	cvt.u16.u8 	%rs14, %rs13;
	setp.ne.s16 	%p34, %rs14, 0;
	@%p34 bra 	$L__BB4_21;
	mul.wide.s32 	%rd28, %r12, 4;
	add.s64 	%rd29, %rd1, %rd28;
	ld.global.nc.f32 	%f39, [%rd29];
	sub.f32 	%f40, %f39, %f1;
	mul.f32 	%f41, %f4, %f4;
	div.rn.f32 	%f42, %f40, %f41;
	add.f32 	%f48, %f48, %f42;
$L__BB4_21:
	cvta.to.global.u64 	%rd30, %rd6;
	add.s64 	%rd32, %rd30, %rd13;
	ld.global.nc.f32 	%f43, [%rd32];
	sub.f32 	%f44, %f48, %f43;
	mul.f32 	%f45, %f44, %f44;
	add.s64 	%rd33, %rd2, %rd13;
	st.global.f32 	[%rd33], %f45;
$L__BB4_22:
	ret;

}
	// .globl	_Z12advectKernelPKfS0_PfS1_S1_PKhf
.visible .entry _Z12advectKernelPKfS0_PfS1_S1_PKhf(
	.param .u64 .ptr .align 1 _Z12advectKernelPKfS0_PfS1_S1_PKhf_param_0,
	.param .u64 .ptr .align 1 _Z12advectKernelPKfS0_PfS1_S1_PKhf_param_1,
	.param .u64 .ptr .align 1 _Z12advectKernelPKfS0_PfS1_S1_PKhf_param_2,
	.param .u64 .ptr .align 1 _Z12advectKernelPKfS0_PfS1_S1_PKhf_param_3,
	.param .u64 .ptr .align 1 _Z12advectKernelPKfS0_PfS1_S1_PKhf_param_4,
	.param .u64 .ptr .align 1 _Z12advectKernelPKfS0_PfS1_S1_PKhf_param_5,
	.param .f32 _Z12advectKernelPKfS0_PfS1_S1_PKhf_param_6
)
{
	.reg .pred 	%p<50>;
	.reg .b16 	%rs<17>;
	.reg .b32 	%r<64>;
	.reg .b32 	%f<89>;
	.reg .b64 	%rd<58>;

	ld.param.u64 	%rd4, [_Z12advectKernelPKfS0_PfS1_S1_PKhf_param_0];
	ld.param.u64 	%rd5, [_Z12advectKernelPKfS0_PfS1_S1_PKhf_param_1];
	ld.param.u64 	%rd6, [_Z12advectKernelPKfS0_PfS1_S1_PKhf_param_2];
	ld.param.u64 	%rd7, [_Z12advectKernelPKfS0_PfS1_S1_PKhf_param_3];
	ld.param.u64 	%rd8, [_Z12advectKernelPKfS0_PfS1_S1_PKhf_param_4];
	ld.param.u64 	%rd9, [_Z12advectKernelPKfS0_PfS1_S1_PKhf_param_5];
	ld.param.f32 	%f20, [_Z12advectKernelPKfS0_PfS1_S1_PKhf_param_6];
	cvta.to.global.u64 	%rd1, %rd8;
	cvta.to.global.u64 	%rd2, %rd7;
	cvta.to.global.u64 	%rd3, %rd9;
	mov.u32 	%r21, %ctaid.x;
	mov.u32 	%r22, %ntid.x;
	mov.u32 	%r23, %tid.x;
	mad.lo.s32 	%r1, %r21, %r22, %r23;
	mov.u32 	%r24, %ctaid.y;
	mov.u32 	%r25, %ntid.y;
	mov.u32 	%r26, %tid.y;
	mad.lo.s32 	%r27, %r24, %r25, %r26;
	mov.u32 	%r28, %ctaid.z;
	mov.u32 	%r29, %ntid.z;
	mov.u32 	%r30, %tid.z;
	mad.lo.s32 	%r31, %r28, %r29, %r30;
	ld.const.u32 	%r4, [c_GX];
	setp.ge.s32 	%p5, %r1, %r4;
	ld.const.u32 	%r32, [c_GY];
	setp.ge.s32 	%p6, %r27, %r32;
	or.pred  	%p7, %p5, %p6;
	ld.const.u32 	%r33, [c_GZ];
	setp.ge.s32 	%p8, %r31, %r33;
	or.pred  	%p9, %p7, %p8;
	@%p9 bra 	$L__BB5_33;
	cvta.to.global.u64 	%rd10, %rd4;
	cvta.to.global.u64 	%rd11, %rd5;
	cvta.to.global.u64 	%rd12, %rd6;
	mad.lo.s32 	%r34, %r32, %r31, %r27;
	mad.lo.s32 	%r35, %r34, %r4, %r1;
	mul.wide.s32 	%rd13, %r35, 4;
	add.s64 	%rd14, %rd10, %rd13;
	ld.global.nc.f32 	%f1, [%rd14];
	mul.wide.s32 	%rd15, %r35, 12;
	add.s64 	%rd16, %rd11, %rd15;
	ld.global.nc.f32 	%f21, [%rd16];
	ld.global.nc.f32 	%f22, [%rd16+4];
	ld.global.nc.f32 	%f23, [%rd16+8];
	mul.f32 	%f24, %f22, %f22;
	fma.rn.f32 	%f25, %f21, %f21, %f24;
	fma.rn.f32 	%f26, %f23, %f23, %f25;
	sqrt.rn.f32 	%f27, %f26;
	add.s64 	%rd17, %rd12, %rd13;
	st.global.f32 	[%rd17], %f27;
	cvt.rn.f32.s32 	%f28, %r1;
	cvt.rn.f32.u32 	%f29, %r27;
	cvt.rn.f32.u32 	%f30, %r31;
	mul.f32 	%f31, %f20, %f21;
	ld.const.f32 	%f32, [c_cellSizeX];
	div.rn.f32 	%f33, %f31, %f32;
	add.f32 	%f34, %f33, %f28;
	mul.f32 	%f35, %f20, %f22;
	ld.const.f32 	%f36, [c_cellSizeY];
	div.rn.f32 	%f37, %f35, %f36;
	add.f32 	%f38, %f37, %f29;
	mul.f32 	%f39, %f20, %f23;
	ld.const.f32 	%f40, [c_cellSizeZ];
	div.rn.f32 	%f41, %f39, %f40;
	add.f32 	%f42, %f41, %f30;
	max.f32 	%f43, %f34, 0f00000000;
	add.s32 	%r36, %r4, -1;
	cvt.rn.f32.s32 	%f44, %r36;
	min.f32 	%f45, %f43, %f44;
	max.f32 	%f46, %f38, 0f00000000;
	add.s32 	%r37, %r32, -1;
	cvt.rn.f32.u32 	%f47, %r37;
	min.f32 	%f48, %f46, %f47;
	max.f32 	%f49, %f42, 0f00000000;
	add.s32 	%r38, %r33, -1;
	cvt.rn.f32.u32 	%f50, %r38;
	min.f32 	%f51, %f49, %f50;
	cvt.rmi.f32.f32 	%f52, %f45;
	cvt.rzi.s32.f32 	%r39, %f52;
	cvt.rmi.f32.f32 	%f53, %f48;
	cvt.rzi.s32.f32 	%r40, %f53;
	cvt.rmi.f32.f32 	%f54, %f51;
	cvt.rzi.s32.f32 	%r42, %f54;
	add.s32 	%r44, %r4, -2;
	min.s32 	%r45, %r39, %r44;
	max.s32 	%r7, %r45, 0;
	add.s32 	%r46, %r32, -2;
	min.s32 	%r47, %r40, %r46;
	max.s32 	%r8, %r47, 0;
	add.s32 	%r48, %r33, -2;
	min.s32 	%r49, %r42, %r48;
	max.s32 	%r9, %r49, 0;
	cvt.rn.f32.u32 	%f55, %r7;
	sub.f32 	%f56, %f45, %f55;
	cvt.rn.f32.u32 	%f57, %r8;
	sub.f32 	%f58, %f48, %f57;
	cvt.rn.f32.u32 	%f59, %r9;
	sub.f32 	%f60, %f51, %f59;
	max.f32 	%f61, %f56, 0f00000000;
	min.f32 	%f2, %f61, 0f3F800000;
	max.f32 	%f62, %f58, 0f00000000;
	min.f32 	%f3, %f62, 0f3F800000;
	max.f32 	%f63, %f60, 0f00000000;
	min.f32 	%f4, %f63, 0f3F800000;
	mov.f32 	%f64, 0f3F800000;
	sub.f32 	%f5, %f64, %f2;
	sub.f32 	%f6, %f64, %f3;
	sub.f32 	%f7, %f64, %f4;
	setp.ge.s32 	%p10, %r7, %r4;
	setp.ge.u32 	%p11, %r8, %r32;
	or.pred  	%p1, %p10, %p11;
	mul.f32 	%f8, %f5, %f6;
	setp.ge.u32 	%p12, %r9, %r33;
	or.pred  	%p13, %p1, %p12;
	@%p13 bra 	$L__BB5_5;
	mad.lo.s32 	%r50, %r32, %r9, %r8;
	mad.lo.s32 	%r10, %r50, %r4, %r7;
	cvt.s64.s32 	%rd18, %r10;
	add.s64 	%rd19, %rd3, %rd18;
	ld.global.nc.u8 	%rs1, [%rd19];
	cvt.u16.u8 	%rs2, %rs1;
	setp.ne.s16 	%p14, %rs2, 0;
	@%p14 bra 	$L__BB5_5;
	mul.f32 	%f9, %f8, %f7;
	setp.leu.f32 	%p15, %f9, 0f358637BD;
	@%p15 bra 	$L__BB5_5;
	mul.wide.s32 	%rd20, %r10, 4;
	add.s64 	%rd21, %rd2, %rd20;
	mul.f32 	%f65, %f1, %f9;
	atom.global.add.f32 	%f66, [%rd21], %f65;
	add.s64 	%rd22, %rd1, %rd20;
	atom.global.add.f32 	%f67, [%rd22], %f9;
$L__BB5_5:
	add.s32 	%r11, %r9, 1;
	setp.ge.u32 	%p16, %r11, %r33;
	or.pred  	%p17, %p1, %p16;
	@%p17 bra 	$L__BB5_9;
	mad.lo.s32 	%r52, %r32, %r11, %r8;
	mad.lo.s32 	%r12, %r52, %r4, %r7;
	cvt.s64.s32 	%rd23, %r12;
	add.s64 	%rd24, %rd3, %rd23;
	ld.global.nc.u8 	%rs3, [%rd24];
	cvt.u16.u8 	%rs4, %rs3;
	setp.ne.s16 	%p18, %rs4, 0;
	@%p18 bra 	$L__BB5_9;
	mul.f32 	%f10, %f8, %f4;
	setp.leu.f32 	%p19, %f10, 0f358637BD;
	@%p19 bra 	$L__BB5_9;
	mul.wide.s32 	%rd25, %r12, 4;
	add.s64 	%rd26, %rd2, %rd25;
	mul.f32 	%f68, %f1, %f10;
	atom.global.add.f32 	%f69, [%rd26], %f68;
	add.s64 	%rd27, %rd1, %rd25;
	atom.global.add.f32 	%f70, [%rd27], %f10;
$L__BB5_9:
	setp.ge.u32 	%p20, %r9, %r33;
	setp.ge.s32 	%p21, %r7, %r4;
	add.s32 	%r13, %r8, 1;
	setp.ge.u32 	%p22, %r13, %r32;
	or.pred  	%p2, %p21, %p22;
	mul.f32 	%f11, %f5, %f3;
	or.pred  	%p23, %p2, %p20;
	@%p23 bra 	$L__BB5_13;
	mad.lo.s32 	%r55, %r32, %r9, %r13;
	mad.lo.s32 	%r14, %r55, %r4, %r7;
	cvt.s64.s32 	%rd28, %r14;
	add.s64 	%rd29, %rd3, %rd28;
	ld.global.nc.u8 	%rs5, [%rd29];
	cvt.u16.u8 	%rs6, %rs5;
	setp.ne.s16 	%p24, %rs6, 0;
	@%p24 bra 	$L__BB5_13;
	mul.f32 	%f12, %f11, %f7;
	setp.leu.f32 	%p25, %f12, 0f358637BD;
	@%p25 bra 	$L__BB5_13;
	mul.wide.s32 	%rd30, %r14, 4;
	add.s64 	%rd31, %rd2, %rd30;
	mul.f32 	%f71, %f1, %f12;
	atom.global.add.f32 	%f72, [%rd31], %f71;
	add.s64 	%rd32, %rd1, %rd30;
	atom.global.add.f32 	%f73, [%rd32], %f12;
$L__BB5_13:
	setp.ge.u32 	%p26, %r11, %r33;
	or.pred  	%p27, %p2, %p26;
	@%p27 bra 	$L__BB5_17;
	mad.lo.s32 	%r56, %r32, %r11, %r13;
	mad.lo.s32 	%r15, %r56, %r4, %r7;
	cvt.s64.s32 	%rd33, %r15;
	add.s64 	%rd34, %rd3, %rd33;
	ld.global.nc.u8 	%rs7, [%rd34];
	cvt.u16.u8 	%rs8, %rs7;
	setp.ne.s16 	%p28, %rs8, 0;
	@%p28 bra 	$L__BB5_17;
	mul.f32 	%f13, %f11, %f4;
	setp.leu.f32 	%p29, %f13, 0f358637BD;
	@%p29 bra 	$L__BB5_17;
	mul.wide.s32 	%rd35, %r15, 4;
	add.s64 	%rd36, %rd2, %rd35;
	mul.f32 	%f74, %f1, %f13;
	atom.global.add.f32 	%f75, [%rd36], %f74;
	add.s64 	%rd37, %rd1, %rd35;
	atom.global.add.f32 	%f76, [%rd37], %f13;
$L__BB5_17:
	setp.ge.u32 	%p30, %r9, %r33;
	setp.ge.u32 	%p31, %r8, %r32;
	add.s32 	%r16, %r7, 1;
	setp.ge.s32 	%p32, %r16, %r4;
	or.pred  	%p3, %p32, %p31;
	mul.f32 	%f14, %f2, %f6;
	or.pred  	%p33, %p3, %p30;
	@%p33 bra 	$L__BB5_21;
	mad.lo.s32 	%r59, %r32, %r9, %r8;
	mad.lo.s32 	%r17, %r59, %r4, %r16;
	cvt.s64.s32 	%rd38, %r17;
	add.s64 	%rd39, %rd3, %rd38;
	ld.global.nc.u8 	%rs9, [%rd39];
	cvt.u16.u8 	%rs10, %rs9;
	setp.ne.s16 	%p34, %rs10, 0;
	@%p34 bra 	$L__BB5_21;
	mul.f32 	%f15, %f14, %f7;
	setp.leu.f32 	%p35, %f15, 0f358637BD;
	@%p35 bra 	$L__BB5_21;
	mul.wide.s32 	%rd40, %r17, 4;
	add.s64 	%rd41, %rd2, %rd40;
	mul.f32 	%f77, %f1, %f15;
	atom.global.add.f32 	%f78, [%rd41], %f77;
	add.s64 	%rd42, %rd1, %rd40;
	atom.global.add.f32 	%f79, [%rd42], %f15;
$L__BB5_21:
	setp.ge.u32 	%p36, %r11, %r33;
	or.pred  	%p37, %p3, %p36;
	@%p37 bra 	$L__BB5_25;
	mad.lo.s32 	%r60, %r32, %r11, %r8;
	mad.lo.s32 	%r18, %r60, %r4, %r16;
	cvt.s64.s32 	%rd43, %r18;
	add.s64 	%rd44, %rd3, %rd43;
	ld.global.nc.u8 	%rs11, [%rd44];
	cvt.u16.u8 	%rs12, %rs11;
	setp.ne.s16 	%p38, %rs12, 0;
	@%p38 bra 	$L__BB5_25;
	mul.f32 	%f16, %f14, %f4;
	setp.leu.f32 	%p39, %f16, 0f358637BD;
	@%p39 bra 	$L__BB5_25;
	mul.wide.s32 	%rd45, %r18, 4;
	add.s64 	%rd46, %rd2, %rd45;
	mul.f32 	%f80, %f1, %f16;
	atom.global.add.f32 	%f81, [%rd46], %f80;
	add.s64 	%rd47, %rd1, %rd45;
	atom.global.add.f32 	%f82, [%rd47], %f16;
$L__BB5_25:
	setp.ge.s32 	%p40, %r16, %r4;
	setp.ge.u32 	%p41, %r13, %r32;
	setp.ge.u32 	%p42, %r9, %r33;
	or.pred  	%p4, %p40, %p41;
	mul.f32 	%f17, %f2, %f3;
	or.pred  	%p43, %p4, %p42;
	@%p43 bra 	$L__BB5_29;
	mad.lo.s32 	%r62, %r32, %r9, %r13;
	mad.lo.s32 	%r19, %r62, %r4, %r16;
	cvt.s64.s32 	%rd48, %r19;
	add.s64 	%rd49, %rd3, %rd48;
	ld.global.nc.u8 	%rs13, [%rd49];
	cvt.u16.u8 	%rs14, %rs13;
	setp.ne.s16 	%p44, %rs14, 0;
	@%p44 bra 	$L__BB5_29;
	mul.f32 	%f18, %f17, %f7;
	setp.leu.f32 	%p45, %f18, 0f358637BD;
	@%p45 bra 	$L__BB5_29;
	mul.wide.s32 	%rd50, %r19, 4;
	add.s64 	%rd51, %rd2, %rd50;
	mul.f32 	%f83, %f1, %f18;
	atom.global.add.f32 	%f84, [%rd51], %f83;
	add.s64 	%rd52, %rd1, %rd50;
	atom.global.add.f32 	%f85, [%rd52], %f18;
$L__BB5_29:
	setp.ge.u32 	%p46, %r11, %r33;
	or.pred  	%p47, %p4, %p46;
	@%p47 bra 	$L__BB5_33;
	mad.lo.s32 	%r63, %r32, %r11, %r13;
	mad.lo.s32 	%r20, %r63, %r4, %r16;
	cvt.s64.s32 	%rd53, %r20;
	add.s64 	%rd54, %rd3, %rd53;
	ld.global.nc.u8 	%rs15, [%rd54];
	cvt.u16.u8 	%rs16, %rs15;
	setp.ne.s16 	%p48, %rs16, 0;
	@%p48 bra 	$L__BB5_33;
	mul.f32 	%f19, %f17, %f4;
	setp.leu.f32 	%p49, %f19, 0f358637BD;
	@%p49 bra 	$L__BB5_33;
	mul.wide.s32 	%rd55, %r20, 4;
	add.s64 	%rd56, %rd2, %rd55;
	mul.f32 	%f86, %f1, %f19;
	atom.global.add.f32 	%f87, [%rd56], %f86;
	add.s64 	%rd57, %rd1, %rd55;
	atom.global.add.f32 	%f88, [%rd57], %f19;
$L__BB5_33:
	ret;

}
	// .globl	_Z24normalizeForwardAdvectedPfPKfS1_S1_PKh
.visible .entry _Z24normalizeForwardAdvectedPfPKfS1_S1_PKh(
	.param .u64 .ptr .align 1 _Z24normalizeForwardAdvectedPfPKfS1_S1_PKh_param_0,
	.param .u64 .ptr .align 1 _Z24normalizeForwardAdvectedPfPKfS1_S1_PKh_param_1,
	.param .u64 .ptr .align 1 _Z24normalizeForwardAdvectedPfPKfS1_S1_PKh_param_2,
	.param .u64 .ptr .align 1 _Z24normalizeForwardAdvectedPfPKfS1_S1_PKh_param_3,
	.param .u64 .ptr .align 1 _Z24normalizeForwardAdvectedPfPKfS1_S1_PKh_param_4
)
{
	.reg .pred 	%p<7>;
	.reg .b32 	%r<22>;
	.reg .b32 	%f<7>;
	.reg .b64 	%rd<13>;

	ld.param.u64 	%rd1, [_Z24normalizeForwardAdvectedPfPKfS1_S1_PKh_param_0];
	ld.param.u64 	%rd2, [_Z24normalizeForwardAdvectedPfPKfS1_S1_PKh_param_1];
	ld.param.u64 	%rd3, [_Z24normalizeForwardAdvectedPfPKfS1_S1_PKh_param_2];
	mov.u32 	%r7, %ctaid.x;
	mov.u32 	%r8, %ntid.x;
	mov.u32 	%r9, %tid.x;
	mad.lo.s32 	%r1, %r7, %r8, %r9;
	mov.u32 	%r10, %ctaid.y;
	mov.u32 	%r11, %ntid.y;
	mov.u32 	%r12, %tid.y;
	mad.lo.s32 	%r13, %r10, %r11, %r12;
	mov.u32 	%r14, %ctaid.z;
	mov.u32 	%r15, %ntid.z;
	mov.u32 	%r16, %tid.z;
	mad.lo.s32 	%r17, %r14, %r15, %r16;
	ld.const.u32 	%r4, [c_GX];
	setp.ge.s32 	%p1, %r1, %r4;
	ld.const.u32 	%r18, [c_GY];
	setp.ge.s32 	%p2, %r13, %r18;
	or.pred  	%p3, %p1, %p2;
	ld.const.u32 	%r19, [c_GZ];
	setp.ge.s32 	%p4, %r17, %r19;
	or.pred  	%p5, %p3, %p4;
	@%p5 bra 	$L__BB6_5;
	cvta.to.global.u64 	%rd4, %rd3;
	mad.lo.s32 	%r21, %r18, %r17, %r13;
	mad.lo.s32 	%r6, %r21, %r4, %r1;
	mul.wide.s32 	%rd5, %r6, 4;
	add.s64 	%rd6, %rd4, %rd5;
	ld.global.nc.f32 	%f1, [%rd6];
	setp.leu.f32 	%p6, %f1, 0f358637BD;
	@%p6 bra 	$L__BB6_3;
	cvta.to.global.u64 	%rd7, %rd2;
	add.s64 	%rd9, %rd7, %rd5;
	ld.global.nc.f32 	%f5, [%rd9];
	div.rn.f32 	%f6, %f5, %f1;
	bra.uni 	$L__BB6_4;
$L__BB6_3:
	ld.const.f32 	%f6, [c_ambientTemperature];
$L__BB6_4:
	cvta.to.global.u64 	%rd10, %rd1;
	add.s64 	%rd12, %rd10, %rd5;
	st.global.f32 	[%rd12], %f6;
$L__BB6_5:
	ret;

}
	// .globl	_Z13diffuseKernelPKfPfS0_PKhf
.visible .entry _Z13diffuseKernelPKfPfS0_PKhf(
	.param .u64 .ptr .align 1 _Z13diffuseKernelPKfPfS0_PKhf_param_0,
	.param .u64 .ptr .align 1 _Z13diffuseKernelPKfPfS0_PKhf_param_1,
	.param .u64 .ptr .align 1 _Z13diffuseKernelPKfPfS0_PKhf_param_2,
	.param .u64 .ptr .align 1 _Z13diffuseKernelPKfPfS0_PKhf_param_3,
	.param .f32 _Z13diffuseKernelPKfPfS0_PKhf_param_4
)
{
	.reg .pred 	%p<35>;
	.reg .b16 	%rs<15>;
	.reg .b32 	%r<33>;
	.reg .b32 	%f<107>;
	.reg .b64 	%rd<36>;

	ld.param.u64 	%rd7, [_Z13diffuseKernelPKfPfS0_PKhf_param_0];
	ld.param.u64 	%rd8, [_Z13diffuseKernelPKfPfS0_PKhf_param_1];
	ld.param.u64 	%rd9, [_Z13diffuseKernelPKfPfS0_PKhf_param_3];
	cvta.to.global.u64 	%rd1, %rd8;
	cvta.to.global.u64 	%rd2, %rd7;
	cvta.to.global.u64 	%rd3, %rd9;
	mov.u32 	%r13, %ctaid.x;
	mov.u32 	%r14, %ntid.x;
	mov.u32 	%r15, %tid.x;
	mad.lo.s32 	%r1, %r13, %r14, %r15;
	mov.u32 	%r16, %ctaid.y;
	mov.u32 	%r17, %ntid.y;
	mov.u32 	%r18, %tid.y;
	mad.lo.s32 	%r19, %r16, %r17, %r18;
	mov.u32 	%r20, %ctaid.z;
	mov.u32 	%r21, %ntid.z;
	mov.u32 	%r22, %tid.z;
	mad.lo.s32 	%r23, %r20, %r21, %r22;
	ld.const.u32 	%r4, [c_GX];
	setp.ge.s32 	%p1, %r1, %r4;
	ld.const.u32 	%r24, [c_GY];
	setp.ge.s32 	%p2, %r19, %r24;
	or.pred  	%p3, %p1, %p2;
	ld.const.u32 	%r25, [c_GZ];
	setp.ge.s32 	%p4, %r23, %r25;
	or.pred  	%p5, %p3, %p4;
	@%p5 bra 	$L__BB7_28;
	mul.lo.s32 	%r7, %r24, %r23;
	add.s32 	%r8, %r7, %r19;
	mad.lo.s32 	%r9, %r8, %r4, %r1;
	cvt.s64.s32 	%rd10, %r9;
	add.s64 	%rd4, %rd3, %rd10;
	ld.global.nc.u8 	%rs1, [%rd4];
	cvt.u16.u8 	%rs2, %rs1;
	setp.eq.s16 	%p6, %rs2, 0;
	@%p6 bra 	$L__BB7_3;
	ld.param.f32 	%f87, [_Z13diffuseKernelPKfPfS0_PKhf_param_4];
	mul.f32 	%f45, %f87, 0f3DCCCCCD;
	add.f32 	%f46, %f45, 0f3F800000;
	rcp.rn.f32 	%f47, %f46;
	mul.wide.s32 	%rd11, %r9, 4;
	add.s64 	%rd12, %rd2, %rd11;
	ld.global.nc.f32 	%f48, [%rd12];
	ld.const.f32 	%f49, [c_ambientTemperature];
	fma.rn.f32 	%f50, %f45, %f49, %f48;
	mul.f32 	%f51, %f47, %f50;
	add.s64 	%rd13, %rd1, %rd11;
	st.global.f32 	[%rd13], %f51;
	bra.uni 	$L__BB7_28;
$L__BB7_3:
	ld.param.u64 	%rd35, [_Z13diffuseKernelPKfPfS0_PKhf_param_2];
	mul.wide.s32 	%rd14, %r9, 4;
	add.s64 	%rd5, %rd2, %rd14;
	ld.global.nc.f32 	%f1, [%rd5];
	ld.const.f32 	%f2, [c_cellSizeX];
	ld.const.f32 	%f3, [c_cellSizeY];
	mul.f32 	%f53, %f2, %f3;
	ld.const.f32 	%f4, [c_cellSizeZ];
	mul.f32 	%f54, %f53, %f4;
	ld.const.f32 	%f55, [c_heatSourceStrength];
	cvta.to.global.u64 	%rd15, %rd35;
	add.s64 	%rd16, %rd15, %rd14;
	ld.global.nc.f32 	%f56, [%rd16];
	mul.f32 	%f57, %f55, %f56;
	mul.f32 	%f58, %f54, 0f4499E400;
	div.rn.f32 	%f5, %f57, %f58;
	ld.const.f32 	%f6, [c_ambientTemperature];
	ld.const.f32 	%f7, [c_thermalDiffusivity];
	setp.lt.s32 	%p7, %r1, 1;
	setp.gt.s32 	%p8, %r1, %r4;
	mov.f32 	%f93, 0f00000000;
	or.pred  	%p9, %p7, %p8;
	mov.f32 	%f94, %f93;
	@%p9 bra 	$L__BB7_7;
	ld.global.nc.u8 	%rs3, [%rd4+-1];
	cvt.u16.u8 	%rs4, %rs3;
	setp.ne.s16 	%p10, %rs4, 0;
	mov.f32 	%f89, %f6;
	@%p10 bra 	$L__BB7_6;
	ld.global.nc.f32 	%f89, [%rd5+-4];
$L__BB7_6:
	mul.f32 	%f59, %f2, %f2;
	div.rn.f32 	%f60, %f7, %f59;
	sub.f32 	%f61, %f89, %f1;
	fma.rn.f32 	%f93, %f61, %f60, 0f00000000;
	add.f32 	%f94, %f60, 0f00000000;
$L__BB7_7:
	add.s32 	%r26, %r1, 1;
	setp.lt.s32 	%p11, %r1, -1;
	setp.ge.s32 	%p12, %r26, %r4;
	or.pred  	%p13, %p11, %p12;
	@%p13 bra 	$L__BB7_11;
	ld.global.nc.u8 	%rs5, [%rd4+1];
	cvt.u16.u8 	%rs6, %rs5;
	setp.ne.s16 	%p14, %rs6, 0;
	mov.f32 	%f92, %f6;
	@%p14 bra 	$L__BB7_10;
	ld.global.nc.f32 	%f92, [%rd5+4];
$L__BB7_10:
	mul.f32 	%f62, %f2, %f2;
	div.rn.f32 	%f63, %f7, %f62;
	sub.f32 	%f64, %f92, %f1;
	fma.rn.f32 	%f93, %f64, %f63, %f93;
	add.f32 	%f94, %f94, %f63;
$L__BB7_11:
	setp.lt.s32 	%p15, %r1, 0;
	setp.eq.s32 	%p16, %r19, 0;
	or.pred  	%p17, %p15, %p16;
	setp.gt.u32 	%p18, %r19, %r24;
	or.pred  	%p19, %p17, %p18;
	@%p19 bra 	$L__BB7_15;
	add.s32 	%r27, %r8, -1;
	mad.lo.s32 	%r10, %r27, %r4, %r1;
	cvt.s64.s32 	%rd17, %r10;
	add.s64 	%rd18, %rd3, %rd17;
	ld.global.nc.u8 	%rs7, [%rd18];
	cvt.u16.u8 	%rs8, %rs7;
	setp.ne.s16 	%p20, %rs8, 0;
	mov.f32 	%f95, %f6;
	@%p20 bra 	$L__BB7_14;
	mul.wide.s32 	%rd19, %r10, 4;
	add.s64 	%rd20, %rd2, %rd19;
	ld.global.nc.f32 	%f95, [%rd20];
$L__BB7_14:
	mul.f32 	%f65, %f3, %f3;
	div.rn.f32 	%f66, %f7, %f65;
	sub.f32 	%f67, %f95, %f1;
	fma.rn.f32 	%f93, %f67, %f66, %f93;
	add.f32 	%f94, %f94, %f66;
$L__BB7_15:
	add.s32 	%r28, %r19, 1;
	setp.ge.u32 	%p22, %r28, %r24;
	or.pred  	%p23, %p15, %p22;
	@%p23 bra 	$L__BB7_19;
	cvt.s64.s32 	%rd21, %r4;
	add.s64 	%rd22, %rd4, %rd21;
	ld.global.nc.u8 	%rs9, [%rd22];
	cvt.u16.u8 	%rs10, %rs9;
	setp.ne.s16 	%p24, %rs10, 0;
	mov.f32 	%f98, %f6;
	@%p24 bra 	$L__BB7_18;
	mul.wide.s32 	%rd23, %r4, 4;
	add.s64 	%rd24, %rd5, %rd23;
	ld.global.nc.f32 	%f98, [%rd24];
$L__BB7_18:
	mul.f32 	%f68, %f3, %f3;
	div.rn.f32 	%f69, %f7, %f68;
	sub.f32 	%f70, %f98, %f1;
	fma.rn.f32 	%f93, %f70, %f69, %f93;
	add.f32 	%f94, %f94, %f69;
$L__BB7_19:
	setp.lt.s32 	%p25, %r1, 0;
	setp.eq.s32 	%p26, %r23, 0;
	or.pred  	%p27, %p25, %p26;
	setp.gt.u32 	%p28, %r23, %r25;
	or.pred  	%p29, %p27, %p28;
	@%p29 bra 	$L__BB7_23;
	sub.s32 	%r29, %r7, %r24;
	add.s32 	%r30, %r29, %r19;
	mad.lo.s32 	%r11, %r30, %r4, %r1;
	cvt.s64.s32 	%rd25, %r11;
	add.s64 	%rd26, %rd3, %rd25;
	ld.global.nc.u8 	%rs11, [%rd26];
	cvt.u16.u8 	%rs12, %rs11;
	setp.ne.s16 	%p30, %rs12, 0;
	mov.f32 	%f101, %f6;
	@%p30 bra 	$L__BB7_22;
	mul.wide.s32 	%rd27, %r11, 4;
	add.s64 	%rd28, %rd2, %rd27;
	ld.global.nc.f32 	%f101, [%rd28];
$L__BB7_22:
	mul.f32 	%f71, %f4, %f4;
	div.rn.f32 	%f72, %f7, %f71;
	sub.f32 	%f73, %f101, %f1;
	fma.rn.f32 	%f93, %f73, %f72, %f93;
	add.f32 	%f94, %f94, %f72;
$L__BB7_23:
	setp.lt.s32 	%p31, %r1, 0;
	add.s32 	%r31, %r23, 1;
	setp.ge.u32 	%p32, %r31, %r25;
	or.pred  	%p33, %p31, %p32;
	@%p33 bra 	$L__BB7_27;
	add.s32 	%r32, %r8, %r24;
	mad.lo.s32 	%r12, %r32, %r4, %r1;
	cvt.s64.s32 	%rd29, %r12;
	add.s64 	%rd30, %rd3, %rd29;
	ld.global.nc.u8 	%rs13, [%rd30];
	cvt.u16.u8 	%rs14, %rs13;
	setp.ne.s16 	%p34, %rs14, 0;
	mov.f32 	%f104, %f6;
	@%p34 bra 	$L__BB7_26;
	mul.wide.s32 	%rd31, %r12, 4;
	add.s64 	%rd32, %rd2, %rd31;
	ld.global.nc.f32 	%f104, [%rd32];
$L__BB7_26:
	mul.f32 	%f74, %f4, %f4;
	div.rn.f32 	%f75, %f7, %f74;
	sub.f32 	%f76, %f104, %f1;
	fma.rn.f32 	%f93, %f76, %f75, %f93;
	add.f32 	%f94, %f94, %f75;
$L__BB7_27:
	ld.param.f32 	%f88, [_Z13diffuseKernelPKfPfS0_PKhf_param_4];
	mul.f32 	%f77, %f88, %f94;
	div.rn.f32 	%f78, %f93, %f94;
	fma.rn.f32 	%f79, %f77, %f78, %f1;
	add.f32 	%f80, %f5, %f79;
	add.f32 	%f81, %f77, 0f3F800000;
	div.rn.f32 	%f82, %f80, %f81;
	add.f32 	%f83, %f6, 0fC1200000;
	max.f32 	%f84, %f82, %f83;
	add.f32 	%f85, %f6, 0f43480000;
	min.f32 	%f86, %f84, %f85;
	mul.wide.s32 	%rd33, %r9, 4;
	add.s64 	%rd34, %rd1, %rd33;
	st.global.f32 	[%rd34], %f86;
$L__BB7_28:
	ret;

}
	// .globl	_Z20velocityUpdateKernelPKfPfS0_PKhPK6float3S6_if
.visible .entry _Z20velocityUpdateKernelPKfPfS0_PKhPK6float3S6_if(
	.param .u64 .ptr .align 1 _Z20velocityUpdateKernelPKfPfS0_PKhPK6float3S6_if_param_0,
	.param .u64 .ptr .align 1 _Z20velocityUpdateKernelPKfPfS0_PKhPK6float3S6_if_param_1,
	.param .u64 .ptr .align 1 _Z20velocityUpdateKernelPKfPfS0_PKhPK6float3S6_if_param_2,
	.param .u64 .ptr .align 1 _Z20velocityUpdateKernelPKfPfS0_PKhPK6float3S6_if_param_3,
	.param .u64 .ptr .align 1 _Z20velocityUpdateKernelPKfPfS0_PKhPK6float3S6_if_param_4,
	.param .u64 .ptr .align 1 _Z20velocityUpdateKernelPKfPfS0_PKhPK6float3S6_if_param_5,
	.param .u32 _Z20velocityUpdateKernelPKfPfS0_PKhPK6float3S6_if_param_6,
	.param .f32 _Z20velocityUpdateKernelPKfPfS0_PKhPK6float3S6_if_param_7
)
{
	.reg .pred 	%p<46>;
	.reg .b16 	%rs<23>;
	.reg .b32 	%r<68>;
	.reg .b32 	%f<342>;
	.reg .b64 	%rd<67>;

	ld.param.u64 	%rd13, [_Z20velocityUpdateKernelPKfPfS0_PKhPK6float3S6_if_param_1];
	ld.param.u64 	%rd16, [_Z20velocityUpdateKernelPKfPfS0_PKhPK6float3S6_if_param_2];
	ld.param.u64 	%rd17, [_Z20velocityUpdateKernelPKfPfS0_PKhPK6float3S6_if_param_3];
	cvta.to.global.u64 	%rd1, %rd16;
	cvta.to.global.u64 	%rd2, %rd13;
	cvta.to.global.u64 	%rd3, %rd17;
	mov.u32 	%r20, %ctaid.x;
	mov.u32 	%r21, %ntid.x;
	mov.u32 	%r22, %tid.x;
	mad.lo.s32 	%r1, %r20, %r21, %r22;
	mov.u32 	%r23, %ctaid.y;
	mov.u32 	%r24, %ntid.y;
	mov.u32 	%r25, %tid.y;
	mad.lo.s32 	%r26, %r23, %r24, %r25;
	mov.u32 	%r27, %ctaid.z;
	mov.u32 	%r28, %ntid.z;
	mov.u32 	%r29, %tid.z;
	mad.lo.s32 	%r30, %r27, %r28, %r29;
	ld.const.u32 	%r4, [c_GX];
	setp.ge.s32 	%p1, %r1, %r4;
	ld.const.u32 	%r31, [c_GY];
	setp.ge.s32 	%p2, %r26, %r31;
	or.pred  	%p3, %p1, %p2;
	ld.const.u32 	%r32, [c_GZ];
	setp.ge.s32 	%p4, %r30, %r32;
	or.pred  	%p5, %p3, %p4;
	@%p5 bra 	$L__BB8_44;
	mul.lo.s32 	%r7, %r31, %r30;
	add.s32 	%r8, %r7, %r26;
	mad.lo.s32 	%r9, %r8, %r4, %r1;
	cvt.s64.s32 	%rd18, %r9;
	add.s64 	%rd4, %rd3, %rd18;
	ld.global.nc.u8 	%rs1, [%rd4];
	cvt.u16.u8 	%rs2, %rs1;
	setp.eq.s16 	%p6, %rs2, 0;
	@%p6 bra 	$L__BB8_3;
	mul.lo.s32 	%r33, %r9, 3;
	mul.wide.s32 	%rd19, %r33, 4;
	add.s64 	%rd20, %rd2, %rd19;
	mov.b32 	%r34, 0;
	st.global.u32 	[%rd20], %r34;
	st.global.u32 	[%rd20+4], %r34;
	st.global.u32 	[%rd20+8], %r34;
	bra.uni 	$L__BB8_44;
$L__BB8_3:
	ld.param.f32 	%f309, [_Z20velocityUpdateKernelPKfPfS0_PKhPK6float3S6_if_param_7];
	ld.param.u32 	%r65, [_Z20velocityUpdateKernelPKfPfS0_PKhPK6float3S6_if_param_6];
	ld.param.u64 	%rd61, [_Z20velocityUpdateKernelPKfPfS0_PKhPK6float3S6_if_param_0];
	cvta.to.global.u64 	%rd21, %rd61;
	mul.lo.s32 	%r10, %r9, 3;
	mul.wide.s32 	%rd22, %r10, 4;
	add.s64 	%rd23, %rd21, %rd22;
	ld.global.nc.f32 	%f90, [%rd23];
	ld.global.nc.f32 	%f91, [%rd23+4];
	ld.global.nc.f32 	%f92, [%rd23+8];
	cvt.rn.f32.s32 	%f93, %r1;
	mul.f32 	%f94, %f309, %f90;
	mul.f32 	%f95, %f94, 0f3F000000;
	ld.const.f32 	%f1, [c_cellSizeX];
	div.rn.f32 	%f96, %f95, %f1;
	sub.f32 	%f97, %f93, %f96;
	cvt.rn.f32.u32 	%f98, %r26;
	mul.f32 	%f99, %f309, %f91;
	mul.f32 	%f100, %f99, 0f3F000000;
	ld.const.f32 	%f2, [c_cellSizeY];
	div.rn.f32 	%f101, %f100, %f2;
	sub.f32 	%f102, %f98, %f101;
	cvt.rn.f32.u32 	%f103, %r30;
	mul.f32 	%f104, %f309, %f92;
	mul.f32 	%f105, %f104, 0f3F000000;
	ld.const.f32 	%f3, [c_cellSizeZ];
	div.rn.f32 	%f106, %f105, %f3;
	sub.f32 	%f107, %f103, %f106;
	max.f32 	%f108, %f97, 0f3F000000;
	cvt.rn.f32.s32 	%f109, %r4;
	add.f32 	%f110, %f109, 0fBFC00000;
	min.f32 	%f111, %f108, %f110;
	max.f32 	%f112, %f102, 0f3F000000;
	cvt.rn.f32.u32 	%f113, %r31;
	add.f32 	%f114, %f113, 0fBFC00000;
	min.f32 	%f115, %f112, %f114;
	max.f32 	%f116, %f107, 0f3F000000;
	cvt.rn.f32.u32 	%f117, %r32;
	add.f32 	%f118, %f117, 0fBFC00000;
	min.f32 	%f119, %f116, %f118;
	cvt.rzi.s32.f32 	%r35, %f111;
	cvt.rzi.s32.f32 	%r36, %f115;
	cvt.rzi.s32.f32 	%r37, %f119;
	cvt.rn.f32.s32 	%f120, %r35;
	sub.f32 	%f121, %f111, %f120;
	cvt.rn.f32.s32 	%f122, %r36;
	sub.f32 	%f123, %f115, %f122;
	cvt.rn.f32.s32 	%f124, %r37;
	sub.f32 	%f125, %f119, %f124;
	add.s32 	%r38, %r4, -2;
	min.s32 	%r39, %r35, %r38;
	max.s32 	%r40, %r39, 0;
	add.s32 	%r41, %r31, -2;
	min.s32 	%r42, %r36, %r41;
	max.s32 	%r43, %r42, 0;
	add.s32 	%r44, %r32, -2;
	min.s32 	%r45, %r37, %r44;
	max.s32 	%r46, %r45, 0;
	mad.lo.s32 	%r47, %r31, %r46, %r43;
	mad.lo.s32 	%r48, %r47, %r4, %r40;
	add.s32 	%r49, %r47, %r31;
	mad.lo.s32 	%r50, %r49, %r4, %r40;
	mov.f32 	%f126, 0f3F800000;
	sub.f32 	%f127, %f126, %f125;
	sub.f32 	%f128, %f126, %f123;
	sub.f32 	%f129, %f126, %f121;
	mul.lo.s32 	%r51, %r50, 3;
	mul.lo.s32 	%r52, %r48, 3;
	mul.wide.s32 	%rd24, %r52, 4;
	add.s64 	%rd25, %rd21, %rd24;
	ld.global.nc.f32 	%f130, [%rd25];
	mul.wide.s32 	%rd26, %r51, 4;
	add.s64 	%rd27, %rd21, %rd26;
	ld.global.nc.f32 	%f131, [%rd27];
	mul.wide.s32 	%rd28, %r4, 12;
	add.s64 	%rd29, %rd25, %rd28;
	ld.global.nc.f32 	%f132, [%rd29];
	add.s64 	%rd30, %rd27, %rd28;
	ld.global.nc.f32 	%f133, [%rd30];
	ld.global.nc.f32 	%f134, [%rd25+12];
	ld.global.nc.f32 	%f135, [%rd27+12];
	ld.global.nc.f32 	%f136, [%rd29+12];
	ld.global.nc.f32 	%f137, [%rd30+12];
	mul.f32 	%f138, %f121, %f134;
	fma.rn.f32 	%f139, %f129, %f130, %f138;
	mul.f32 	%f140, %f121, %f135;
	fma.rn.f32 	%f141, %f129, %f131, %f140;
	mul.f32 	%f142, %f121, %f136;
	fma.rn.f32 	%f143, %f129, %f132, %f142;
	mul.f32 	%f144, %f121, %f137;
	fma.rn.f32 	%f145, %f129, %f133, %f144;
	mul.f32 	%f146, %f123, %f143;
	fma.rn.f32 	%f147, %f128, %f139, %f146;
	mul.f32 	%f148, %f123, %f145;
	fma.rn.f32 	%f149, %f128, %f141, %f148;
	mul.f32 	%f150, %f125, %f149;
	fma.rn.f32 	%f4, %f127, %f147, %f150;
	ld.global.nc.f32 	%f151, [%rd25+4];
	ld.global.nc.f32 	%f152, [%rd27+4];
	ld.global.nc.f32 	%f153, [%rd29+4];
	ld.global.nc.f32 	%f154, [%rd30+4];
	ld.global.nc.f32 	%f155, [%rd25+16];
	ld.global.nc.f32 	%f156, [%rd27+16];
	ld.global.nc.f32 	%f157, [%rd29+16];
	ld.global.nc.f32 	%f158, [%rd30+16];
	mul.f32 	%f159, %f121, %f155;
	fma.rn.f32 	%f160, %f129, %f151, %f159;
	mul.f32 	%f161, %f121, %f156;
	fma.rn.f32 	%f162, %f129, %f152, %f161;
	mul.f32 	%f163, %f121, %f157;
	fma.rn.f32 	%f164, %f129, %f153, %f163;
	mul.f32 	%f165, %f121, %f158;
	fma.rn.f32 	%f166, %f129, %f154, %f165;
	mul.f32 	%f167, %f123, %f164;
	fma.rn.f32 	%f168, %f128, %f160, %f167;
	mul.f32 	%f169, %f123, %f166;
	fma.rn.f32 	%f170, %f128, %f162, %f169;
	mul.f32 	%f171, %f125, %f170;
	fma.rn.f32 	%f5, %f127, %f168, %f171;
	ld.global.nc.f32 	%f172, [%rd25+8];
	ld.global.nc.f32 	%f173, [%rd27+8];
	ld.global.nc.f32 	%f174, [%rd29+8];
	ld.global.nc.f32 	%f175, [%rd30+8];
	ld.global.nc.f32 	%f176, [%rd25+20];
	ld.global.nc.f32 	%f177, [%rd27+20];
	ld.global.nc.f32 	%f178, [%rd29+20];
	ld.global.nc.f32 	%f179, [%rd30+20];
	mul.f32 	%f180, %f121, %f176;
	fma.rn.f32 	%f181, %f129, %f172, %f180;
	mul.f32 	%f182, %f121, %f177;
	fma.rn.f32 	%f183, %f129, %f173, %f182;
	mul.f32 	%f184, %f121, %f178;
	fma.rn.f32 	%f185, %f129, %f174, %f184;
	mul.f32 	%f186, %f121, %f179;
	fma.rn.f32 	%f187, %f129, %f175, %f186;
	mul.f32 	%f188, %f123, %f185;
	fma.rn.f32 	%f189, %f128, %f181, %f188;
	mul.f32 	%f190, %f123, %f187;
	fma.rn.f32 	%f191, %f128, %f183, %f190;
	mul.f32 	%f192, %f125, %f191;
	fma.rn.f32 	%f6, %f127, %f189, %f192;
	add.f32 	%f193, %f93, 0f3F000000;
	ld.const.f32 	%f7, [c_worldMinX];
	fma.rn.f32 	%f8, %f193, %f1, %f7;
	add.f32 	%f194, %f98, 0f3F000000;
	ld.const.f32 	%f195, [c_worldMinY];
	fma.rn.f32 	%f9, %f194, %f2, %f195;
	add.f32 	%f196, %f103, 0f3F000000;
	ld.const.f32 	%f10, [c_worldMinZ];
	fma.rn.f32 	%f11, %f196, %f3, %f10;
	setp.lt.s32 	%p7, %r65, 1;
	mov.f32 	%f323, 0f00000000;
	mov.f32 	%f324, %f323;
	mov.f32 	%f325, %f323;
	@%p7 bra 	$L__BB8_16;
	ld.param.u32 	%r66, [_Z20velocityUpdateKernelPKfPfS0_PKhPK6float3S6_if_param_6];
	ld.param.u64 	%rd64, [_Z20velocityUpdateKernelPKfPfS0_PKhPK6float3S6_if_param_5];
	ld.param.u64 	%rd63, [_Z20velocityUpdateKernelPKfPfS0_PKhPK6float3S6_if_param_4];
	neg.s32 	%r67, %r66;
	cvta.to.global.u64 	%rd31, %rd64;
	add.s64 	%rd66, %rd31, 8;
	cvta.to.global.u64 	%rd32, %rd63;
	add.s64 	%rd65, %rd32, 8;
	mov.f32 	%f325, 0f00000000;
	mov.f32 	%f324, %f325;
	mov.f32 	%f323, %f325;
$L__BB8_5:
	ld.global.nc.f32 	%f15, [%rd65+-8];
	ld.global.nc.f32 	%f16, [%rd65+-4];
	ld.global.nc.f32 	%f17, [%rd65];
	ld.global.nc.f32 	%f18, [%rd66+-8];
	ld.global.nc.f32 	%f19, [%rd66+-4];
	ld.global.nc.f32 	%f20, [%rd66];
	sub.f32 	%f21, %f8, %f15;
	sub.f32 	%f22, %f9, %f16;
	sub.f32 	%f23, %f11, %f17;
	mul.f32 	%f198, %f22, %f22;
	fma.rn.f32 	%f199, %f21, %f21, %f198;
	fma.rn.f32 	%f24, %f23, %f23, %f199;
	setp.lt.f32 	%p8, %f24, 0f358637BD;
	@%p8 bra 	$L__BB8_15;
	rsqrt.approx.f32 	%f200, %f24;
	sqrt.rn.f32 	%f25, %f24;
	mul.f32 	%f201, %f21, %f200;
	mul.f32 	%f202, %f22, %f200;
	mul.f32 	%f203, %f23, %f200;
	mul.f32 	%f204, %f19, %f202;
	fma.rn.f32 	%f205, %f18, %f201, %f204;
	fma.rn.f32 	%f26, %f20, %f203, %f205;
	mul.f32 	%f206, %f26, 0f40A00000;
	add.f32 	%f207, %f24, 0f3F800000;
	mov.f32 	%f208, 0f3F800000;
	div.approx.f32 	%f209, %f208, %f207;
	fma.rn.f32 	%f27, %f206, %f209, 0f00000000;
	setp.leu.f32 	%p9, %f26, 0f3DCCCCCD;
	@%p9 bra 	$L__BB8_8;
	fma.rn.f32 	%f323, %f18, %f27, %f323;
	fma.rn.f32 	%f324, %f19, %f27, %f324;
	fma.rn.f32 	%f325, %f20, %f27, %f325;
	bra.uni 	$L__BB8_10;
$L__BB8_8:
	setp.geu.f32 	%p10, %f26, 0f3DCCCCCD;
	@%p10 bra 	$L__BB8_10;
	mul.f32 	%f210, %f18, %f27;
	sub.f32 	%f323, %f323, %f210;
	mul.f32 	%f211, %f19, %f27;
	sub.f32 	%f324, %f324, %f211;
	mul.f32 	%f212, %f20, %f27;
	sub.f32 	%f325, %f325, %f212;
$L__BB8_10:
	abs.f32 	%f213, %f26;
	setp.leu.f32 	%p11, %f213, 0f3DCCCCCD;
	setp.leu.f32 	%p12, %f25, 0f3E4CCCCD;
	or.pred  	%p13, %p11, %p12;
	@%p13 bra 	$L__BB8_15;
	mul.f32 	%f214, %f25, %f26;
	fma.rn.f32 	%f215, %f18, %f214, %f15;
	fma.rn.f32 	%f216, %f19, %f214, %f16;
	fma.rn.f32 	%f217, %f20, %f214, %f17;
	sub.f32 	%f37, %f8, %f215;
	sub.f32 	%f38, %f9, %f216;
	sub.f32 	%f39, %f11, %f217;
	mul.f32 	%f218, %f38, %f38;
	fma.rn.f32 	%f219, %f37, %f37, %f218;
	fma.rn.f32 	%f40, %f39, %f39, %f219;
	setp.leu.f32 	%p14, %f40, 0f358637BD;
	@%p14 bra 	$L__BB8_15;
	rsqrt.approx.f32 	%f41, %f40;
	add.f32 	%f220, %f24, 0f3F000000;
	mov.f32 	%f221, 0f3F000000;
	div.rn.f32 	%f42, %f221, %f220;
	setp.leu.f32 	%p15, %f26, 0f00000000;
	@%p15 bra 	$L__BB8_14;
	mul.f32 	%f228, %f37, %f41;
	fma.rn.f32 	%f323, %f42, %f228, %f323;
	mul.f32 	%f229, %f38, %f41;
	fma.rn.f32 	%f324, %f42, %f229, %f324;
	mul.f32 	%f230, %f39, %f41;
	fma.rn.f32 	%f325, %f42, %f230, %f325;
	bra.uni 	$L__BB8_15;
$L__BB8_14:
	mul.f32 	%f222, %f37, %f41;
	mul.f32 	%f223, %f42, %f222;
	sub.f32 	%f323, %f323, %f223;
	mul.f32 	%f224, %f38, %f41;
	mul.f32 	%f225, %f42, %f224;
	sub.f32 	%f324, %f324, %f225;
	mul.f32 	%f226, %f39, %f41;
	mul.f32 	%f227, %f42, %f226;
	sub.f32 	%f325, %f325, %f227;
$L__BB8_15:
	add.s32 	%r67, %r67, 1;
	setp.ne.s32 	%p16, %r67, 0;
	add.s64 	%rd66, %rd66, 12;
	add.s64 	%rd65, %rd65, 12;
	@%p16 bra 	$L__BB8_5;
$L__BB8_16:
	add.f32 	%f341, %f323, %f4;
	add.f32 	%f340, %f324, %f5;
	add.f32 	%f339, %f325, %f6;
	mul.wide.s32 	%rd33, %r9, 4;
	add.s64 	%rd11, %rd1, %rd33;
	ld.global.nc.f32 	%f231, [%rd11];
	ld.const.f32 	%f232, [c_ambientTemperature];
	sub.f32 	%f58, %f231, %f232;
	setp.leu.f32 	%p17, %f58, 0f40000000;
	@%p17 bra 	$L__BB8_27;
	ld.param.f32 	%f310, [_Z20velocityUpdateKernelPKfPfS0_PKhPK6float3S6_if_param_7];
	ld.const.f32 	%f233, [c_referenceDensity];
	neg.f32 	%f234, %f233;
	ld.const.f32 	%f235, [c_thermalExpansionCoefficient];
	mul.f32 	%f236, %f235, %f234;
	mul.f32 	%f237, %f58, %f236;
	ld.const.f32 	%f238, [c_gravity];
	mul.f32 	%f239, %f238, %f237;
	ld.const.f32 	%f240, [c_buoyancyFactor];
	mul.f32 	%f241, %f240, %f239;
	div.rn.f32 	%f242, %f241, %f233;
	max.f32 	%f243, %f242, 0fC1A00000;
	min.f32 	%f244, %f243, 0f41A00000;
	mul.f32 	%f245, %f310, %f244;
	sub.f32 	%f340, %f340, %f245;
	setp.leu.f32 	%p18, %f58, 0f41A00000;
	mov.f32 	%f329, 0f00000000;
	@%p18 bra 	$L__BB8_27;
	setp.lt.s32 	%p19, %r1, 1;
	add.s32 	%r53, %r4, -1;
	setp.ge.s32 	%p20, %r1, %r53;
	or.pred  	%p21, %p19, %p20;
	@%p21 bra 	$L__BB8_22;
	ld.global.nc.u8 	%rs3, [%rd4+-1];
	cvt.u16.u8 	%rs4, %rs3;
	setp.ne.s16 	%p22, %rs4, 0;
	@%p22 bra 	$L__BB8_22;
	ld.global.nc.u8 	%rs5, [%rd4+1];
	cvt.u16.u8 	%rs6, %rs5;
	setp.ne.s16 	%p23, %rs6, 0;
	@%p23 bra 	$L__BB8_22;
	ld.global.nc.f32 	%f249, [%rd11+4];
	ld.global.nc.f32 	%f250, [%rd11+-4];
	sub.f32 	%f251, %f249, %f250;
	add.f32 	%f252, %f1, %f1;
	div.rn.f32 	%f329, %f251, %f252;
$L__BB8_22:
	setp.eq.s32 	%p24, %r30, 0;
	add.s32 	%r54, %r32, -1;
	setp.ge.s32 	%p25, %r30, %r54;
	or.pred  	%p26, %p24, %p25;
	mov.f32 	%f330, 0f00000000;
	@%p26 bra 	$L__BB8_26;
	sub.s32 	%r55, %r7, %r31;
	add.s32 	%r56, %r55, %r26;
	mad.lo.s32 	%r14, %r56, %r4, %r1;
	add.s32 	%r57, %r8, %r31;
	mad.lo.s32 	%r15, %r57, %r4, %r1;
	cvt.s64.s32 	%rd34, %r14;
	add.s64 	%rd35, %rd3, %rd34;
	ld.global.nc.u8 	%rs7, [%rd35];
	cvt.u16.u8 	%rs8, %rs7;
	setp.ne.s16 	%p27, %rs8, 0;
	@%p27 bra 	$L__BB8_26;
	cvt.s64.s32 	%rd36, %r15;
	add.s64 	%rd37, %rd3, %rd36;
	ld.global.nc.u8 	%rs9, [%rd37];
	cvt.u16.u8 	%rs10, %rs9;
	setp.ne.s16 	%p28, %rs10, 0;
	@%p28 bra 	$L__BB8_26;
	mul.wide.s32 	%rd38, %r15, 4;
	add.s64 	%rd39, %rd1, %rd38;
	ld.global.nc.f32 	%f256, [%rd39];
	mul.wide.s32 	%rd40, %r14, 4;
	add.s64 	%rd41, %rd1, %rd40;
	ld.global.nc.f32 	%f257, [%rd41];
	sub.f32 	%f258, %f256, %f257;
	add.f32 	%f259, %f3, %f3;
	div.rn.f32 	%f330, %f258, %f259;
$L__BB8_26:
	ld.param.f32 	%f311, [_Z20velocityUpdateKernelPKfPfS0_PKhPK6float3S6_if_param_7];
	mul.f32 	%f260, %f58, 0f3951B717;
	min.f32 	%f261, %f260, 0f3C23D70A;
	mul.f32 	%f262, %f261, %f329;
	mul.f32 	%f263, %f311, %f262;
	sub.f32 	%f341, %f341, %f263;
	mul.f32 	%f264, %f261, %f330;
	mul.f32 	%f265, %f311, %f264;
	sub.f32 	%f339, %f339, %f265;
$L__BB8_27:
	setp.leu.f32 	%p29, %f58, 0f40A00000;
	mov.f32 	%f335, 0f00000000;
	@%p29 bra 	$L__BB8_43;
	setp.lt.s32 	%p30, %r1, 1;
	add.s32 	%r58, %r4, -1;
	setp.ge.s32 	%p31, %r1, %r58;
	or.pred  	%p32, %p30, %p31;
	@%p32 bra 	$L__BB8_32;
	ld.global.nc.u8 	%rs11, [%rd4+-1];
	cvt.u16.u8 	%rs12, %rs11;
	setp.ne.s16 	%p33, %rs12, 0;
	@%p33 bra 	$L__BB8_32;
	ld.global.nc.u8 	%rs13, [%rd4+1];
	cvt.u16.u8 	%rs14, %rs13;
	setp.ne.s16 	%p34, %rs14, 0;
	@%p34 bra 	$L__BB8_32;
	ld.global.nc.f32 	%f269, [%rd11+4];
	ld.global.nc.f32 	%f270, [%rd11+-4];
	sub.f32 	%f271, %f269, %f270;
	add.f32 	%f272, %f1, %f1;
	div.rn.f32 	%f335, %f271, %f272;
$L__BB8_32:
	setp.eq.s32 	%p35, %r26, 0;
	add.s32 	%r59, %r31, -1;
	setp.ge.s32 	%p36, %r26, %r59;
	or.pred  	%p37, %p35, %p36;
	@%p37 bra 	$L__BB8_36;
	add.s32 	%r60, %r8, -1;
	mad.lo.s32 	%r16, %r60, %r4, %r1;
	cvt.s64.s32 	%rd42, %r16;
	add.s64 	%rd43, %rd3, %rd42;
	ld.global.nc.u8 	%rs15, [%rd43];
	cvt.u16.u8 	%rs16, %rs15;
	setp.ne.s16 	%p38, %rs16, 0;
	@%p38 bra 	$L__BB8_36;
	cvt.s64.s32 	%rd44, %r4;
	add.s64 	%rd45, %rd4, %rd44;
	ld.global.nc.u8 	%rs17, [%rd45];
	cvt.u16.u8 	%rs18, %rs17;
	setp.ne.s16 	%p39, %rs18, 0;
	@%p39 bra 	$L__BB8_36;
	mul.wide.s32 	%rd46, %r4, 4;
	add.s64 	%rd47, %rd11, %rd46;
	ld.global.nc.f32 	%f273, [%rd47];
	mul.wide.s32 	%rd48, %r16, 4;
	add.s64 	%rd49, %rd1, %rd48;
	ld.global.nc.f32 	%f274, [%rd49];
	sub.f32 	%f275, %f273, %f274;
	add.f32 	%f276, %f2, %f2;
	div.rn.f32 	%f335, %f275, %f276;
$L__BB8_36:
	setp.eq.s32 	%p40, %r30, 0;
	add.s32 	%r61, %r32, -1;
	setp.ge.s32 	%p41, %r30, %r61;
	or.pred  	%p42, %p40, %p41;
	mov.f32 	%f336, 0f00000000;
	@%p42 bra 	$L__BB8_40;
	sub.s32 	%r62, %r7, %r31;
	add.s32 	%r63, %r62, %r26;
	mad.lo.s32 	%r17, %r63, %r4, %r1;
	add.s32 	%r64, %r8, %r31;
	mad.lo.s32 	%r18, %r64, %r4, %r1;
	cvt.s64.s32 	%rd50, %r17;
	add.s64 	%rd51, %rd3, %rd50;
	ld.global.nc.u8 	%rs19, [%rd51];
	cvt.u16.u8 	%rs20, %rs19;
	setp.ne.s16 	%p43, %rs20, 0;
	@%p43 bra 	$L__BB8_40;
	cvt.s64.s32 	%rd52, %r18;
	add.s64 	%rd53, %rd3, %rd52;
	ld.global.nc.u8 	%rs21, [%rd53];
	cvt.u16.u8 	%rs22, %rs21;
	setp.ne.s16 	%p44, %rs22, 0;
	@%p44 bra 	$L__BB8_40;
	mul.wide.s32 	%rd54, %r18, 4;
	add.s64 	%rd55, %rd1, %rd54;
	ld.global.nc.f32 	%f280, [%rd55];
	mul.wide.s32 	%rd56, %r17, 4;
	add.s64 	%rd57, %rd1, %rd56;
	ld.global.nc.f32 	%f281, [%rd57];
	sub.f32 	%f282, %f280, %f281;
	add.f32 	%f283, %f3, %f3;
	div.rn.f32 	%f336, %f282, %f283;
$L__BB8_40:
	mul.f32 	%f284, %f58, %f58;
	mul.f32 	%f285, %f284, 0f3A83126F;
	min.f32 	%f75, %f285, 0f3F000000;
	neg.f32 	%f286, %f335;
	mul.f32 	%f337, %f75, %f286;
	neg.f32 	%f287, %f336;
	mul.f32 	%f338, %f75, %f287;
	setp.leu.f32 	%p45, %f58, 0f41A00000;
	@%p45 bra 	$L__BB8_42;
	sub.f32 	%f288, %f11, %f10;
	ld.const.f32 	%f289, [c_worldMaxZ];
	sub.f32 	%f290, %f289, %f10;
	mul.f32 	%f291, %f290, 0f3F000000;
	sub.f32 	%f292, %f288, %f291;
	sub.f32 	%f293, %f8, %f7;
	ld.const.f32 	%f294, [c_worldMaxX];
	sub.f32 	%f295, %f294, %f7;
	mul.f32 	%f296, %f295, 0f3F000000;
	sub.f32 	%f297, %f293, %f296;
	mul.f32 	%f298, %f297, 0f3CA3D70A;
	fma.rn.f32 	%f337, %f292, 0f3CA3D70A, %f337;
	sub.f32 	%f338, %f338, %f298;
$L__BB8_42:
	ld.param.f32 	%f312, [_Z20velocityUpdateKernelPKfPfS0_PKhPK6float3S6_if_param_7];
	fma.rn.f32 	%f341, %f312, %f337, %f341;
	mul.f32 	%f299, %f75, 0f80000000;
	fma.rn.f32 	%f340, %f312, %f299, %f340;
	fma.rn.f32 	%f339, %f312, %f338, %f339;
$L__BB8_43:
	ld.param.u64 	%rd62, [_Z20velocityUpdateKernelPKfPfS0_PKhPK6float3S6_if_param_1];
	max.f32 	%f300, %f341, 0fC1A00000;
	min.f32 	%f301, %f300, 0f41A00000;
	mul.f32 	%f302, %f301, 0f3F733333;
	cvta.to.global.u64 	%rd58, %rd62;
	mul.wide.s32 	%rd59, %r10, 4;
	add.s64 	%rd60, %rd58, %rd59;
	st.global.f32 	[%rd60], %f302;
	max.f32 	%f303, %f340, 0fC1A00000;
	min.f32 	%f304, %f303, 0f41A00000;
	mul.f32 	%f305, %f304, 0f3F733333;
	st.global.f32 	[%rd60+4], %f305;
	max.f32 	%f306, %f339, 0fC1A00000;
	min.f32 	%f307, %f306, 0f41A00000;
	mul.f32 	%f308, %f307, 0f3F733333;
	st.global.f32 	[%rd60+8], %f308;
$L__BB8_44:
	ret;

}


// ===== COMPILED SASS (sm_100) =====

	.target	sm_100

	.elftype	@"ET_EXEC"


//--------------------- .note.nv.tkinfo           --------------------------
	.section	.note.nv.tkinfo,"",@"SHT_NOTE"
	.sectionflags	@"SHF_NOTE_NV_TKINFO"
	.tkinfo
        /*0018*/ 	.word	0x00000002
        /*0030*/ 	.string	""
        /*0030*/ 	.string	"ptxas"
        /*0030*/ 	.string	"Cuda compilation tools, release 13.0, V13.0.88"
        /*0030*/ 	.string	"Build cuda_13.0.r13.0/compiler.36424714_0"
        /*0030*/ 	.string	"-arch sm_100 -m 64 "



//--------------------- .note.nv.cuinfo           --------------------------
	.section	.note.nv.cuinfo,"",@"SHT_NOTE"
	.sectionflags	@"SHF_NOTE_NV_CUINFO"
        /*0018*/ 	.short	0x0002
        /*001a*/ 	.short	0x0064
        /*001c*/ 	.short	0x0082
	.zero		2


//--------------------- .nv.info                  --------------------------
	.section	.nv.info,"",@"SHT_CUDA_INFO"
	.align	4


	//----- nvinfo : EIATTR_REGCOUNT
	.align		4
        /*0000*/ 	.byte	0x04, 0x2f
        /*0002*/ 	.short	(.L_20 - .L_19)
	.align		4
.L_19:
        /*0004*/ 	.word	index@(_Z23computeDivergenceKernelPKfPfPKh)
        /*0008*/ 	.word	0x00000015


	//----- nvinfo : EIATTR_FRAME_SIZE
	.align		4
.L_20:
        /*000c*/ 	.byte	0x04, 0x11
        /*000e*/ 	.short	(.L_22 - .L_21)
	.align		4
.L_21:
        /*0010*/ 	.word	index@($__internal_10_$__cuda_sm20_rcp_rn_f32_slowpath)
        /*0014*/ 	.word	0x00000000


	//----- nvinfo : EIATTR_FRAME_SIZE
	.align		4
.L_22:
        /*0018*/ 	.byte	0x04, 0x11
        /*001a*/ 	.short	(.L_24 - .L_23)
	.align		4
.L_23:
        /*001c*/ 	.word	index@(_Z23computeDivergenceKernelPKfPfPKh)
        /*0020*/ 	.word	0x00000000


	//----- nvinfo : EIATTR_REGCOUNT
	.align		4
.L_24:
        /*0024*/ 	.byte	0x04, 0x2f
        /*0026*/ 	.short	(.L_26 - .L_25)
	.align		4
.L_25:
        /*0028*/ 	.word	index@(_Z22pressureJacobianKernelPKfPfS0_PKhf)
        /*002c*/ 	.word	0x00000020


	//----- nvinfo : EIATTR_FRAME_SIZE
	.align		4
.L_26:
        /*0030*/ 	.byte	0x04, 0x11
        /*0032*/ 	.short	(.L_28 - .L_27)
	.align		4
.L_27:
        /*0034*/ 	.word	index@($__internal_9_$__cuda_sm3x_div_rn_noftz_f32_slowpath)
        /*0038*/ 	.word	0x00000000


	//----- nvinfo : EIATTR_FRAME_SIZE
	.align		4
.L_28:
        /*003c*/ 	.byte	0x04, 0x11
        /*003e*/ 	.short	(.L_30 - .L_29)
	.align		4
.L_29:
        /*0040*/ 	.word	index@(_Z22pressureJacobianKernelPKfPfS0_PKhf)
        /*0044*/ 	.word	0x00000000


	//----- nvinfo : EIATTR_REGCOUNT
	.align		4
.L_30:
        /*0048*/ 	.byte	0x04, 0x2f
        /*004a*/ 	.short	(.L_32 - .L_31)
	.align		4
.L_31:
        /*004c*/ 	.word	index@(_Z30subtractPressureGradientKernelPfPKfS1_PKhf)
        /*0050*/ 	.word	0x0000001c


	//----- nvinfo : EIATTR_FRAME_SIZE
	.align		4
.L_32:
        /*0054*/ 	.byte	0x04, 0x11
        /*0056*/ 	.short	(.L_34 - .L_33)
	.align		4
.L_33:
        /*0058*/ 	.word	index@($__internal_8_$__cuda_sm3x_div_rn_noftz_f32_slowpath)
        /*005c*/ 	.word	0x00000000


	//----- nvinfo : EIATTR_FRAME_SIZE
	.align		4
.L_34:
        /*0060*/ 	.byte	0x04, 0x11
        /*0062*/ 	.short	(.L_36 - .L_35)
	.align		4
.L_35:
        /*0064*/ 	.word	index@(_Z30subtractPressureGradientKernelPfPKfS1_PKhf)
        /*0068*/ 	.word	0x00000000


	//----- nvinfo : EIATTR_REGCOUNT
	.align		4
.L_36:
        /*006c*/ 	.byte	0x04, 0x2f
        /*006e*/ 	.short	(.L_38 - .L_37)
	.align		4
.L_37:
        /*0070*/ 	.word	index@(_Z31enforceBoundaryConditionsKernelPfPKhPKf)
        /*0074*/ 	.word	0x0000001a


	//----- nvinfo : EIATTR_FRAME_SIZE
	.align		4
.L_38:
        /*0078*/ 	.byte	0x04, 0x11
        /*007a*/ 	.short	(.L_40 - .L_39)
	.align		4
.L_39:
        /*007c*/ 	.word	index@(_Z31enforceBoundaryConditionsKernelPfPKhPKf)
        /*0080*/ 	.word	0x00000000


	//----- nvinfo : EIATTR_REGCOUNT
	.align		4
.L_40:
        /*0084*/ 	.byte	0x04, 0x2f
        /*0086*/ 	.short	(.L_42 - .L_41)
	.align		4
.L_41:
        /*0088*/ 	.word	index@(_Z21computeResidualKernelPKfS0_PfPKh)
        /*008c*/ 	.word	0x00000018


	//----- nvinfo : EIATTR_FRAME_SIZE
	.align		4
.L_42:
        /*0090*/ 	.byte	0x04, 0x11
        /*0092*/ 	.short	(.L_44 - .L_43)
	.align		4
.L_43:
        /*0094*/ 	.word	index@($__internal_7_$__cuda_sm3x_div_rn_noftz_f32_slowpath)
        /*0098*/ 	.word	0x00000000


	//----- nvinfo : EIATTR_FRAME_SIZE
	.align		4
.L_44:
        /*009c*/ 	.byte	0x04, 0x11
        /*009e*/ 	.short	(.L_46 - .L_45)
	.align		4
.L_45:
        /*00a0*/ 	.word	index@(_Z21computeResidualKernelPKfS0_PfPKh)
        /*00a4*/ 	.word	0x00000000


	//----- nvinfo : EIATTR_REGCOUNT
	.align		4
.L_46:
        /*00a8*/ 	.byte	0x04, 0x2f
        /*00aa*/ 	.short	(.L_48 - .L_47)
	.align		4
.L_47:
        /*00ac*/ 	.word	index@(_Z12advectKernelPKfS0_PfS1_S1_PKhf)
        /*00b0*/ 	.word	0x0000001c


	//----- nvinfo : EIATTR_FRAME_SIZE
	.align		4
.L_48:
        /*00b4*/ 	.byte	0x04, 0x11
        /*00b6*/ 	.short	(.L_50 - .L_49)
	.align		4
.L_49:
        /*00b8*/ 	.word	index@($__internal_6_$__cuda_sm3x_div_rn_noftz_f32_slowpath)
        /*00bc*/ 	.word	0x00000000


	//----- nvinfo : EIATTR_FRAME_SIZE
	.align		4
.L_50:
        /*00c0*/ 	.byte	0x04, 0x11
        /*00c2*/ 	.short	(.L_52 - .L_51)
	.align		4
.L_51:
        /*00c4*/ 	.word	index@($__internal_5_$__cuda_sm20_sqrt_rn_f32_slowpath)
        /*00c8*/ 	.word	0x00000000


	//----- nvinfo : EIATTR_FRAME_SIZE
	.align		4
.L_52:
        /*00cc*/ 	.byte	0x04, 0x11
        /*00ce*/ 	.short	(.L_54 - .L_53)
	.align		4
.L_53:
        /*00d0*/ 	.word	index@(_Z12advectKernelPKfS0_PfS1_S1_PKhf)
        /*00d4*/ 	.word	0x00000000


	//----- nvinfo : EIATTR_REGCOUNT
	.align		4
.L_54:
        /*00d8*/ 	.byte	0x04, 0x2f
        /*00da*/ 	.short	(.L_56 - .L_55)
	.align		4
.L_55:
        /*00dc*/ 	.word	index@(_Z24normalizeForwardAdvectedPfPKfS1_S1_PKh)
        /*00e0*/ 	.word	0x00000010


	//----- nvinfo : EIATTR_FRAME_SIZE
	.align		4
.L_56:
        /*00e4*/ 	.byte	0x04, 0x11
        /*00e6*/ 	.short	(.L_58 - .L_57)
	.align		4
.L_57:
        /*00e8*/ 	.word	index@($__internal_4_$__cuda_sm3x_div_rn_noftz_f32_slowpath)
        /*00ec*/ 	.word	0x00000000


	//----- nvinfo : EIATTR_FRAME_SIZE
	.align		4
.L_58:
        /*00f0*/ 	.byte	0x04, 0x11
        /*00f2*/ 	.short	(.L_60 - .L_59)
	.align		4
.L_59:
        /*00f4*/ 	.word	index@(_Z24normalizeForwardAdvectedPfPKfS1_S1_PKh)
        /*00f8*/ 	.word	0x00000000


	//----- nvinfo : EIATTR_REGCOUNT
	.align		4
.L_60:
        /*00fc*/ 	.byte	0x04, 0x2f
        /*00fe*/ 	.short	(.L_62 - .L_61)
	.align		4
.L_61:
        /*0100*/ 	.word	index@(_Z13diffuseKernelPKfPfS0_PKhf)
        /*0104*/ 	.word	0x0000001b


	//----- nvinfo : EIATTR_FRAME_SIZE
	.align		4
.L_62:
        /*0108*/ 	.byte	0x04, 0x11
        /*010a*/ 	.short	(.L_64 - .L_63)
	.align		4
.L_63:
        /*010c*/ 	.word	index@($__internal_3_$__cuda_sm3x_div_rn_noftz_f32_slowpath)
        /*0110*/ 	.word	0x00000000


	//----- nvinfo : EIATTR_FRAME_SIZE
	.align		4
.L_64:
        /*0114*/ 	.byte	0x04, 0x11
        /*0116*/ 	.short	(.L_66 - .L_65)
	.align		4
.L_65:
        /*0118*/ 	.word	index@($__internal_2_$__cuda_sm20_rcp_rn_f32_slowpath)
        /*011c*/ 	.word	0x00000000


	//----- nvinfo : EIATTR_FRAME_SIZE
	.align		4
.L_66:
        /*0120*/ 	.byte	0x04, 0x11
        /*0122*/ 	.short	(.L_68 - .L_67)
	.align		4
.L_67:
        /*0124*/ 	.word	index@(_Z13diffuseKernelPKfPfS0_PKhf)
        /*0128*/ 	.word	0x00000000


	//----- nvinfo : EIATTR_REGCOUNT
	.align		4
.L_68:
        /*012c*/ 	.byte	0x04, 0x2f
        /*012e*/ 	.short	(.L_70 - .L_69)
	.align		4
.L_69:
        /*0130*/ 	.word	index@(_Z20velocityUpdateKernelPKfPfS0_PKhPK6float3S6_if)
        /*0134*/ 	.word	0x00000030


	//----- nvinfo : EIATTR_FRAME_SIZE
	.align		4
.L_70:
        /*0138*/ 	.byte	0x04, 0x11
        /*013a*/ 	.short	(.L_72 - .L_71)
	.align		4
.L_71:
        /*013c*/ 	.word	index@($__internal_1_$__cuda_sm3x_div_rn_noftz_f32_slowpath)
        /*0140*/ 	.word	0x00000000


	//----- nvinfo : EIATTR_FRAME_SIZE
	.align		4
.L_72:
        /*0144*/ 	.byte	0x04, 0x11
        /*0146*/ 	.short	(.L_74 - .L_73)
	.align		4
.L_73:
        /*0148*/ 	.word	index@($__internal_0_$__cuda_sm20_sqrt_rn_f32_slowpath)
        /*014c*/ 	.word	0x00000000


	//----- nvinfo : EIATTR_FRAME_SIZE
	.align		4
.L_74:
        /*0150*/ 	.byte	0x04, 0x11
        /*0152*/ 	.short	(.L_76 - .L_75)
	.align		4
.L_75:
        /*0154*/ 	.word	index@(_Z20velocityUpdateKernelPKfPfS0_PKhPK6float3S6_if)
        /*0158*/ 	.word	0x00000000


	//----- nvinfo : EIATTR_MIN_STACK_SIZE
	.align		4
.L_76:
        /*015c*/ 	.byte	0x04, 0x12
        /*015e*/ 	.short	(.L_78 - .L_77)
	.align		4
.L_77:
        /*0160*/ 	.word	index@(_Z20velocityUpdateKernelPKfPfS0_PKhPK6float3S6_if)
        /*0164*/ 	.word	0x00000000


	//----- nvinfo : EIATTR_MIN_STACK_SIZE
	.align		4
.L_78:
        /*0168*/ 	.byte	0x04, 0x12
        /*016a*/ 	.short	(.L_80 - .L_79)
	.align		4
.L_79:
        /*016c*/ 	.word	index@(_Z13diffuseKernelPKfPfS0_PKhf)
        /*0170*/ 	.word	0x00000000


	//----- nvinfo : EIATTR_MIN_STACK_SIZE
	.align		4
.L_80:
        /*0174*/ 	.byte	0x04, 0x12
        /*0176*/ 	.short	(.L_82 - .L_81)
	.align		4
.L_81:
        /*0178*/ 	.word	index@(_Z24normalizeForwardAdvectedPfPKfS1_S1_PKh)
        /*017c*/ 	.word	0x00000000


	//----- nvinfo : EIATTR_MIN_STACK_SIZE
	.align		4
.L_82:
        /*0180*/ 	.byte	0x04, 0x12
        /*0182*/ 	.short	(.L_84 - .L_83)
	.align		4
.L_83:
        /*0184*/ 	.word	index@(_Z12advectKernelPKfS0_PfS1_S1_PKhf)
        /*0188*/ 	.word	0x00000000


	//----- nvinfo : EIATTR_MIN_STACK_SIZE
	.align		4
.L_84:
        /*018c*/ 	.byte	0x04, 0x12
        /*018e*/ 	.short	(.L_86 - .L_85)
	.align		4
.L_85:
        /*0190*/ 	.word	index@(_Z21computeResidualKernelPKfS0_PfPKh)
        /*0194*/ 	.word	0x00000000


	//----- nvinfo : EIATTR_MIN_STACK_SIZE
	.align		4
.L_86:
        /*0198*/ 	.byte	0x04, 0x12
        /*019a*/ 	.short	(.L_88 - .L_87)
	.align		4
.L_87:
        /*019c*/ 	.word	index@(_Z31enforceBoundaryConditionsKernelPfPKhPKf)
        /*01a0*/ 	.word	0x00000000


	//----- nvinfo : EIATTR_MIN_STACK_SIZE
	.align		4
.L_88:
        /*01a4*/ 	.byte	0x04, 0x12
        /*01a6*/ 	.short	(.L_90 - .L_89)
	.align		4
.L_89:
        /*01a8*/ 	.word	index@(_Z30subtractPressureGradientKernelPfPKfS1_PKhf)
        /*01ac*/ 	.word	0x00000000


	//----- nvinfo : EIATTR_MIN_STACK_SIZE
	.align		4
.L_90:
        /*01b0*/ 	.byte	0x04, 0x12
        /*01b2*/ 	.short	(.L_92 - .L_91)
	.align		4
.L_91:
        /*01b4*/ 	.word	index@(_Z22pressureJacobianKernelPKfPfS0_PKhf)
        /*01b8*/ 	.word	0x00000000


	//----- nvinfo : EIATTR_MIN_STACK_SIZE
	.align		4
.L_92:
        /*01bc*/ 	.byte	0x04, 0x12
        /*01be*/ 	.short	(.L_94 - .L_93)
	.align		4
.L_93:
        /*01c0*/ 	.word	index@(_Z23computeDivergenceKernelPKfPfPKh)
        /*01c4*/ 	.word	0x00000000
.L_94:


//--------------------- .nv.compat                --------------------------
	.section	.nv.compat,"",@"SHT_CUDA_COMPAT_INFO"
	.align	4
        /*0000*/ 	.byte	0x02, 0x09, 0x00, 0x00, 0x02, 0x02, 0x01, 0x00, 0x02, 0x05, 0x05, 0x00, 0x03, 0x07, 0x01, 0x01
        /*0010*/ 	.byte	0x02, 0x03, 0x00, 0x00, 0x02, 0x06, 0x01, 0x00, 0x04, 0x0b, 0x08, 0x00, 0x01, 0x00, 0x00, 0x00
        /*0020*/ 	.byte	0x00, 0x00, 0x00, 0x00


//--------------------- .nv.info._Z20velocityUpdateKernelPKfPfS0_PKhPK6float3S6_if --------------------------
	.section	.nv.info._Z20velocityUpdateKernelPKfPfS0_PKhPK6float3S6_if,"",@"SHT_CUDA_INFO"
	.sectionflags	@""
	.align	4


	//----- nvinfo : EIATTR_CUDA_API_VERSION
	.align		4
        /*0000*/ 	.byte	0x04, 0x37
        /*0002*/ 	.short	(.L_96 - .L_95)
.L_95:
        /*0004*/ 	.word	0x00000082


	//----- nvinfo : EIATTR_KPARAM_INFO
	.align		4
.L_96:
        /*0008*/ 	.byte	0x04, 0x17
        /*000a*/ 	.short	(.L_98 - .L_97)
.L_97:
        /*000c*/ 	.word	0x00000000
        /*0010*/ 	.short	0x0007
        /*0012*/ 	.short	0x0034
        /*0014*/ 	.byte	0x00, 0xf0, 0x11, 0x00


	//----- nvinfo : EIATTR_KPARAM_INFO
	.align		4
.L_98:
        /*0018*/ 	.byte	0x04, 0x17
        /*001a*/ 	.short	(.L_100 - .L_99)
.L_99:
        /*001c*/ 	.word	0x00000000
        /*0020*/ 	.short	0x0006
        /*0022*/ 	.short	0x0030
        /*0024*/ 	.byte	0x00, 0xf0, 0x11, 0x00


	//----- nvinfo : EIATTR_KPARAM_INFO
	.align		4
.L_100:
        /*0028*/ 	.byte	0x04, 0x17
        /*002a*/ 	.short	(.L_102 - .L_101)
.L_101:
        /*002c*/ 	.word	0x00000000
        /*0030*/ 	.short	0x0005
        /*0032*/ 	.short	0x0028
        /*0034*/ 	.byte	0x00, 0xf5, 0x21, 0x00


	//----- nvinfo : EIATTR_KPARAM_INFO
	.align		4
.L_102:
        /*0038*/ 	.byte	0x04, 0x17
        /*003a*/ 	.short	(.L_104 - .L_103)
.L_103:
        /*003c*/ 	.word	0x00000000
        /*0040*/ 	.short	0x0004
        /*0042*/ 	.short	0x0020
        /*0044*/ 	.byte	0x00, 0xf5, 0x21, 0x00


	//----- nvinfo : EIATTR_KPARAM_INFO
	.align		4
.L_104:
        /*0048*/ 	.byte	0x04, 0x17
        /*004a*/ 	.short	(.L_106 - .L_105)
.L_105:
        /*004c*/ 	.word	0x00000000
        /*0050*/ 	.short	0x0003
        /*0052*/ 	.short	0x0018
        /*0054*/ 	.byte	0x00, 0xf5, 0x21, 0x00


	//----- nvinfo : EIATTR_KPARAM_INFO
	.align		4
.L_106:
        /*0058*/ 	.byte	0x04, 0x17
        /*005a*/ 	.short	(.L_108 - .L_107)
.L_107:
        /*005c*/ 	.word	0x00000000
        /*0060*/ 	.short	0x0002
        /*0062*/ 	.short	0x0010
        /*0064*/ 	.byte	0x00, 0xf5, 0x21, 0x00


	//----- nvinfo : EIATTR_KPARAM_INFO
	.align		4
.L_108:
        /*0068*/ 	.byte	0x04, 0x17
        /*006a*/ 	.short	(.L_110 - .L_109)
.L_109:
        /*006c*/ 	.word	0x00000000
        /*0070*/ 	.short	0x0001
        /*0072*/ 	.short	0x0008
        /*0074*/ 	.byte	0x00, 0xf5, 0x21, 0x00


	//----- nvinfo : EIATTR_KPARAM_INFO
	.align		4
.L_110:
        /*0078*/ 	.byte	0x04, 0x17
        /*007a*/ 	.short	(.L_112 - .L_111)
.L_111:
        /*007c*/ 	.word	0x00000000
        /*0080*/ 	.short	0x0000
        /*0082*/ 	.short	0x0000
        /*0084*/ 	.byte	0x00, 0xf5, 0x21, 0x00


	//----- nvinfo : EIATTR_SPARSE_MMA_MASK
	.align		4
.L_112:
        /*0088*/ 	.byte	0x03, 0x50
        /*008a*/ 	.short	0x0000


	//----- nvinfo : EIATTR_MAXREG_COUNT
	.align		4
        /*008c*/ 	.byte	0x03, 0x1b
        /*008e*/ 	.short	0x00ff


	//----- nvinfo : EIATTR_MERCURY_ISA_VERSION
	.align		4
        /*0090*/ 	.byte	0x03, 0x5f
        /*0092*/ 	.short	0x0101


	//----- nvinfo : EIATTR_VRC_CTA_INIT_COUNT
	.align		4
        /*0094*/ 	.byte	0x02, 0x4a
	.zero		1
	.zero		1


	//----- nvinfo : EIATTR_EXIT_INSTR_OFFSETS
	.align		4
        /*0098*/ 	.byte	0x04, 0x1c
        /*009a*/ 	.short	(.L_114 - .L_113)


	//   ....[0]....
.L_113:
        /*009c*/ 	.word	0x00000120


	//   ....[1]....
        /*00a0*/ 	.word	0x00000210


	//   ....[2]....
        /*00a4*/ 	.word	0x000027d0


	//----- nvinfo : EIATTR_CRS_STACK_SIZE
	.align		4
.L_114:
        /*00a8*/ 	.byte	0x04, 0x1e
        /*00aa*/ 	.short	(.L_116 - .L_115)
.L_115:
        /*00ac*/ 	.word	0x00000000


	//----- nvinfo : EIATTR_CBANK_PARAM_SIZE
	.align		4
.L_116:
        /*00b0*/ 	.byte	0x03, 0x19
        /*00b2*/ 	.short	0x0038


	//----- nvinfo : EIATTR_PARAM_CBANK
	.align		4
        /*00b4*/ 	.byte	0x04, 0x0a
        /*00b6*/ 	.short	(.L_118 - .L_117)
	.align		4
.L_117:
        /*00b8*/ 	.word	index@(.nv.constant0._Z20velocityUpdateKernelPKfPfS0_PKhPK6float3S6_if)
        /*00bc*/ 	.short	0x0380
        /*00be*/ 	.short	0x0038


	//----- nvinfo : EIATTR_SW_WAR
	.align		4
.L_118:
        /*00c0*/ 	.byte	0x04, 0x36
        /*00c2*/ 	.short	(.L_120 - .L_119)
.L_119:
        /*00c4*/ 	.word	0x00000008
.L_120:


//--------------------- .nv.info._Z13diffuseKernelPKfPfS0_PKhf --------------------------
	.section	.nv.info._Z13diffuseKernelPKfPfS0_PKhf,"",@"SHT_CUDA_INFO"
	.sectionflags	@""
	.align	4


	//----- nvinfo : EIATTR_CUDA_API_VERSION
	.align		4
        /*0000*/ 	.byte	0x04, 0x37
        /*0002*/ 	.short	(.L_122 - .L_121)
.L_121:
        /*0004*/ 	.word	0x00000082


	//----- nvinfo : EIATTR_KPARAM_INFO
	.align		4
.L_122:
        /*0008*/ 	.byte	0x04, 0x17
        /*000a*/ 	.short	(.L_124 - .L_123)
.L_123:
        /*000c*/ 	.word	0x00000000
        /*0010*/ 	.short	0x0004
        /*0012*/ 	.short	0x0020
        /*0014*/ 	.byte	0x00, 0xf0, 0x11, 0x00


	//----- nvinfo : EIATTR_KPARAM_INFO
	.align		4
.L_124:
        /*0018*/ 	.byte	0x04, 0x17
        /*001a*/ 	.short	(.L_126 - .L_125)
.L_125:
        /*001c*/ 	.word	0x00000000
        /*0020*/ 	.short	0x0003
        /*0022*/ 	.short	0x0018
        /*0024*/ 	.byte	0x00, 0xf5, 0x21, 0x00


	//----- nvinfo : EIATTR_KPARAM_INFO
	.align		4
.L_126:
        /*0028*/ 	.byte	0x04, 0x17
        /*002a*/ 	.short	(.L_128 - .L_127)
.L_127:
        /*002c*/ 	.word	0x00000000
        /*0030*/ 	.short	0x0002
        /*0032*/ 	.short	0x0010
        /*0034*/ 	.byte	0x00, 0xf5, 0x21, 0x00


	//----- nvinfo : EIATTR_KPARAM_INFO
	.align		4
.L_128:
        /*0038*/ 	.byte	0x04, 0x17
        /*003a*/ 	.short	(.L_130 - .L_129)
.L_129:
        /*003c*/ 	.word	0x00000000
        /*0040*/ 	.short	0x0001
        /*0042*/ 	.short	0x0008
        /*0044*/ 	.byte	0x00, 0xf5, 0x21, 0x00


	//----- nvinfo : EIATTR_KPARAM_INFO
	.align		4
.L_130:
        /*0048*/ 	.byte	0x04, 0x17
        /*004a*/ 	.short	(.L_132 - .L_131)
.L_131:
        /*004c*/ 	.word	0x00000000
        /*0050*/ 	.short	0x0000
        /*0052*/ 	.short	0x0000
        /*0054*/ 	.byte	0x00, 0xf5, 0x21, 0x00


	//----- nvinfo : EIATTR_SPARSE_MMA_MASK
	.align		4
.L_132:
        /*0058*/ 	.byte	0x03, 0x50
        /*005a*/ 	.short	0x0000


	//----- nvinfo : EIATTR_MAXREG_COUNT
	.align		4
        /*005c*/ 	.byte	0x03, 0x1b
        /*005e*/ 	.short	0x00ff


	//----- nvinfo : EIATTR_MERCURY_ISA_VERSION
	.align		4
        /*0060*/ 	.byte	0x03, 0x5f
        /*0062*/ 	.short	0x0101


	//----- nvinfo : EIATTR_VRC_CTA_INIT_COUNT
	.align		4
        /*0064*/ 	.byte	0x02, 0x4a
	.zero		1
	.zero		1


	//----- nvinfo : EIATTR_EXIT_INSTR_OFFSETS
	.align		4
        /*0068*/ 	.byte	0x04, 0x1c
        /*006a*/ 	.short	(.L_134 - .L_133)


	//   ....[0]....
.L_133:
        /*006c*/ 	.word	0x00000120


	//   ....[1]....
        /*0070*/ 	.word	0x00000330


	//   ....[2]....
        /*0074*/ 	.word	0x000014f0


	//----- nvinfo : EIATTR_CRS_STACK_SIZE
	.align		4
.L_134:
        /*0078*/ 	.byte	0x04, 0x1e
        /*007a*/ 	.short	(.L_136 - .L_135)
.L_135:
        /*007c*/ 	.word	0x00000000


	//----- nvinfo : EIATTR_CBANK_PARAM_SIZE
	.align		4
.L_136:
        /*0080*/ 	.byte	0x03, 0x19
        /*0082*/ 	.short	0x0024


	//----- nvinfo : EIATTR_PARAM_CBANK
	.align		4
        /*0084*/ 	.byte	0x04, 0x0a
        /*0086*/ 	.short	(.L_138 - .L_137)
	.align		4
.L_137:
        /*0088*/ 	.word	index@(.nv.constant0._Z13diffuseKernelPKfPfS0_PKhf)
        /*008c*/ 	.short	0x0380
        /*008e*/ 	.short	0x0024


	//----- nvinfo : EIATTR_SW_WAR
	.align		4
.L_138:
        /*0090*/ 	.byte	0x04, 0x36
        /*0092*/ 	.short	(.L_140 - .L_139)
.L_139:
        /*0094*/ 	.word	0x00000008
.L_140:


//--------------------- .nv.info._Z24normalizeForwardAdvectedPfPKfS1_S1_PKh --------------------------
	.section	.nv.info._Z24normalizeForwardAdvectedPfPKfS1_S1_PKh,"",@"SHT_CUDA_INFO"
	.sectionflags	@""
	.align	4


	//----- nvinfo : EIATTR_CUDA_API_VERSION
	.align		4
        /*0000*/ 	.byte	0x04, 0x37
        /*0002*/ 	.short	(.L_142 - .L_141)
.L_141:
        /*0004*/ 	.word	0x00000082


	//----- nvinfo : EIATTR_KPARAM_INFO
	.align		4
.L_142:
        /*0008*/ 	.byte	0x04, 0x17
        /*000a*/ 	.short	(.L_144 - .L_143)
.L_143:
        /*000c*/ 	.word	0x00000000
        /*0010*/ 	.short	0x0004
        /*0012*/ 	.short	0x0020
        /*0014*/ 	.byte	0x00, 0xf5, 0x21, 0x00


	//----- nvinfo : EIATTR_KPARAM_INFO
	.align		4
.L_144:
        /*0018*/ 	.byte	0x04, 0x17
        /*001a*/ 	.short	(.L_146 - .L_145)
.L_145:
        /*001c*/ 	.word	0x00000000
        /*0020*/ 	.short	0x0003
        /*0022*/ 	.short	0x0018
        /*0024*/ 	.byte	0x00, 0xf5, 0x21, 0x00


	//----- nvinfo : EIATTR_KPARAM_INFO
	.align		4
.L_146:
        /*0028*/ 	.byte	0x04, 0x17
        /*002a*/ 	.short	(.L_148 - .L_147)
.L_147:
        /*002c*/ 	.word	0x00000000
        /*0030*/ 	.short	0x0002
        /*0032*/ 	.short	0x0010
        /*0034*/ 	.byte	0x00, 0xf5, 0x21, 0x00


	//----- nvinfo : EIATTR_KPARAM_INFO
	.align		4
.L_148:
        /*0038*/ 	.byte	0x04, 0x17
        /*003a*/ 	.short	(.L_150 - .L_149)
.L_149:
        /*003c*/ 	.word	0x00000000
        /*0040*/ 	.short	0x0001
        /*0042*/ 	.short	0x0008
        /*0044*/ 	.byte	0x00, 0xf5, 0x21, 0x00


	//----- nvinfo : EIATTR_KPARAM_INFO
	.align		4
.L_150:
        /*0048*/ 	.byte	0x04, 0x17
        /*004a*/ 	.short	(.L_152 - .L_151)
.L_151:
        /*004c*/ 	.word	0x00000000
        /*0050*/ 	.short	0x0000
        /*0052*/ 	.short	0x0000
        /*0054*/ 	.byte	0x00, 0xf5, 0x21, 0x00


	//----- nvinfo : EIATTR_SPARSE_MMA_MASK
	.align		4
.L_152:
        /*0058*/ 	.byte	0x03, 0x50
        /*005a*/ 	.short	0x0000


	//----- nvinfo : EIATTR_MAXREG_COUNT
	.align		4
        /*005c*/ 	.byte	0x03, 0x1b
        /*005e*/ 	.short	0x00ff


	//----- nvinfo : EIATTR_MERCURY_ISA_VERSION
	.align		4
        /*0060*/ 	.byte	0x03, 0x5f
        /*0062*/ 	.short	0x0101


	//----- nvinfo : EIATTR_VRC_CTA_INIT_COUNT
	.align		4
        /*0064*/ 	.byte	0x02, 0x4a
	.zero		1
	.zero		1


	//----- nvinfo : EIATTR_EXIT_INSTR_OFFSETS
	.align		4
        /*0068*/ 	.byte	0x04, 0x1c
        /*006a*/ 	.short	(.L_154 - .L_153)


	//   ....[0]....
.L_153:
        /*006c*/ 	.word	0x00000120


	//   ....[1]....
        /*0070*/ 	.word	0x00000330


	//----- nvinfo : EIATTR_CRS_STACK_SIZE
	.align		4
.L_154:
        /*0074*/ 	.byte	0x04, 0x1e
        /*0076*/ 	.short	(.L_156 - .L_155)
.L_155:
        /*0078*/ 	.word	0x00000000


	//----- nvinfo : EIATTR_CBANK_PARAM_SIZE
	.align		4
.L_156:
        /*007c*/ 	.byte	0x03, 0x19
        /*007e*/ 	.short	0x0028


	//----- nvinfo : EIATTR_PARAM_CBANK
	.align		4
        /*0080*/ 	.byte	0x04, 0x0a
        /*0082*/ 	.short	(.L_158 - .L_157)
	.align		4
.L_157:
        /*0084*/ 	.word	index@(.nv.constant0._Z24normalizeForwardAdvectedPfPKfS1_S1_PKh)
        /*0088*/ 	.short	0x0380
        /*008a*/ 	.short	0x0028


	//----- nvinfo : EIATTR_SW_WAR
	.align		4
.L_158:
        /*008c*/ 	.byte	0x04, 0x36
        /*008e*/ 	.short	(.L_160 - .L_159)
.L_159:
        /*0090*/ 	.word	0x00000008
.L_160:


//--------------------- .nv.info._Z12advectKernelPKfS0_PfS1_S1_PKhf --------------------------
	.section	.nv.info._Z12advectKernelPKfS0_PfS1_S1_PKhf,"",@"SHT_CUDA_INFO"
	.sectionflags	@""
	.align	4


	//----- nvinfo : EIATTR_CUDA_API_VERSION
	.align		4
        /*0000*/ 	.byte	0x04, 0x37
        /*0002*/ 	.short	(.L_162 - .L_161)
.L_161:
        /*0004*/ 	.word	0x00000082


	//----- nvinfo : EIATTR_KPARAM_INFO
	.align		4
.L_162:
        /*0008*/ 	.byte	0x04, 0x17
        /*000a*/ 	.short	(.L_164 - .L_163)
.L_163:
        /*000c*/ 	.word	0x00000000
        /*0010*/ 	.short	0x0006
        /*0012*/ 	.short	0x0030
        /*0014*/ 	.byte	0x00, 0xf0, 0x11, 0x00


	//----- nvinfo : EIATTR_KPARAM_INFO
	.align		4
.L_164:
        /*0018*/ 	.byte	0x04, 0x17
        /*001a*/ 	.short	(.L_166 - .L_165)
.L_165:
        /*001c*/ 	.word	0x00000000
        /*0020*/ 	.short	0x0005
        /*0022*/ 	.short	0x0028
        /*0024*/ 	.byte	0x00, 0xf5, 0x21, 0x00


	//----- nvinfo : EIATTR_KPARAM_INFO
	.align		4
.L_166:
        /*0028*/ 	.byte	0x04, 0x17
        /*002a*/ 	.short	(.L_168 - .L_167)
.L_167:
        /*002c*/ 	.word	0x00000000
        /*0030*/ 	.short	0x0004
        /*0032*/ 	.short	0x0020
        /*0034*/ 	.byte	0x00, 0xf5, 0x21, 0x00


	//----- nvinfo : EIATTR_KPARAM_INFO
	.align		4
.L_168:
        /*0038*/ 	.byte	0x04, 0x17
        /*003a*/ 	.short	(.L_170 - .L_169)
.L_169:
        /*003c*/ 	.word	0x00000000
        /*0040*/ 	.short	0x0003
        /*0042*/ 	.short	0x0018
        /*0044*/ 	.byte	0x00, 0xf5, 0x21, 0x00


	//----- nvinfo : EIATTR_KPARAM_INFO
	.align		4
.L_170:
        /*0048*/ 	.byte	0x04, 0x17
        /*004a*/ 	.short	(.L_172 - .L_171)
.L_171:
        /*004c*/ 	.word	0x00000000
        /*0050*/ 	.short	0x0002
        /*0052*/ 	.short	0x0010
        /*0054*/ 	.byte	0x00, 0xf5, 0x21, 0x00


	//----- nvinfo : EIATTR_KPARAM_INFO
	.align		4
.L_172:
        /*0058*/ 	.byte	0x04, 0x17
        /*005a*/ 	.short	(.L_174 - .L_173)
.L_173:
        /*005c*/ 	.word	0x00000000
        /*0060*/ 	.short	0x0001
        /*0062*/ 	.short	0x0008
        /*0064*/ 	.byte	0x00, 0xf5, 0x21, 0x00


	//----- nvinfo : EIATTR_KPARAM_INFO
	.align		4
.L_174:
        /*0068*/ 	.byte	0x04, 0x17
        /*006a*/ 	.short	(.L_176 - .L_175)
.L_175:
        /*006c*/ 	.word	0x00000000
        /*0070*/ 	.short	0x0000
        /*0072*/ 	.short	0x0000
        /*0074*/ 	.byte	0x00, 0xf5, 0x21, 0x00


	//----- nvinfo : EIATTR_SPARSE_MMA_MASK
	.align		4
.L_176:
        /*0078*/ 	.byte	0x03, 0x50
        /*007a*/ 	.short	0x0000


	//----- nvinfo : EIATTR_MAXREG_COUNT
	.align		4
        /*007c*/ 	.byte	0x03, 0x1b
        /*007e*/ 	.short	0x00ff


	//----- nvinfo : EIATTR_MERCURY_ISA_VERSION
	.align		4
        /*0080*/ 	.byte	0x03, 0x5f
        /*0082*/ 	.short	0x0101


	//----- nvinfo : EIATTR_VRC_CTA_INIT_COUNT
	.align		4
        /*0084*/ 	.byte	0x02, 0x4a
	.zero		1
	.zero		1


	//----- nvinfo : EIATTR_EXIT_INSTR_OFFSETS
	.align		4
        /*0088*/ 	.byte	0x04, 0x1c
        /*008a*/ 	.short	(.L_178 - .L_177)


	//   ....[0]....
.L_177:
        /*008c*/ 	.word	0x00000120


	//   ....[1]....
        /*0090*/ 	.word	0x00001320


	//   ....[2]....
        /*0094*/ 	.word	0x000013a0


	//   ....[3]....
        /*0098*/ 	.word	0x000013d0


	//   ....[4]....
        /*009c*/ 	.word	0x00001450


	//----- nvinfo : EIATTR_CRS_STACK_SIZE
	.align		4
.L_178:
        /*00a0*/ 	.byte	0x04, 0x1e
        /*00a2*/ 	.short	(.L_180 - .L_179)
.L_179:
        /*00a4*/ 	.word	0x00000000


	//----- nvinfo : EIATTR_CBANK_PARAM_SIZE
	.align		4
.L_180:
        /*00a8*/ 	.byte	0x03, 0x19
        /*00aa*/ 	.short	0x0034


	//----- nvinfo : EIATTR_PARAM_CBANK
	.align		4
        /*00ac*/ 	.byte	0x04, 0x0a
        /*00ae*/ 	.short	(.L_182 - .L_181)
	.align		4
.L_181:
        /*00b0*/ 	.word	index@(.nv.constant0._Z12advectKernelPKfS0_PfS1_S1_PKhf)
        /*00b4*/ 	.short	0x0380
        /*00b6*/ 	.short	0x0034


	//----- nvinfo : EIATTR_SW_WAR
	.align		4
.L_182:
        /*00b8*/ 	.byte	0x04, 0x36
        /*00ba*/ 	.short	(.L_184 - .L_183)
.L_183:
        /*00bc*/ 	.word	0x00000008
.L_184:


//--------------------- .nv.info._Z21computeResidualKernelPKfS0_PfPKh --------------------------
	.section	.nv.info._Z21computeResidualKernelPKfS0_PfPKh,"",@"SHT_CUDA_INFO"
	.sectionflags	@""
	.align	4


	//----- nvinfo : EIATTR_CUDA_API_VERSION
	.align		4
        /*0000*/ 	.byte	0x04, 0x37
        /*0002*/ 	.short	(.L_186 - .L_185)
.L_185:
        /*0004*/ 	.word	0x00000082


	//----- nvinfo : EIATTR_KPARAM_INFO
	.align		4
.L_186:
        /*0008*/ 	.byte	0x04, 0x17
        /*000a*/ 	.short	(.L_188 - .L_187)
.L_187:
        /*000c*/ 	.word	0x00000000
        /*0010*/ 	.short	0x0003
        /*0012*/ 	.short	0x0018
        /*0014*/ 	.byte	0x00, 0xf5, 0x21, 0x00


	//----- nvinfo : EIATTR_KPARAM_INFO
	.align		4
.L_188:
        /*0018*/ 	.byte	0x04, 0x17
        /*001a*/ 	.short	(.L_190 - .L_189)
.L_189:
        /*001c*/ 	.word	0x00000000
        /*0020*/ 	.short	0x0002
        /*0022*/ 	.short	0x0010
        /*0024*/ 	.byte	0x00, 0xf5, 0x21, 0x00


	//----- nvinfo : EIATTR_KPARAM_INFO
	.align		4
.L_190:
        /*0028*/ 	.byte	0x04, 0x17
        /*002a*/ 	.short	(.L_192 - .L_191)
.L_191:
        /*002c*/ 	.word	0x00000000
        /*0030*/ 	.short	0x0001
        /*0032*/ 	.short	0x0008
        /*0034*/ 	.byte	0x00, 0xf5, 0x21, 0x00


	//----- nvinfo : EIATTR_KPARAM_INFO
	.align		4
.L_192:
        /*0038*/ 	.byte	0x04, 0x17
        /*003a*/ 	.short	(.L_194 - .L_193)
.L_193:
        /*003c*/ 	.word	0x00000000
        /*0040*/ 	.short	0x0000
        /*0042*/ 	.short	0x0000
        /*0044*/ 	.byte	0x00, 0xf5, 0x21, 0x00


	//----- nvinfo : EIATTR_SPARSE_MMA_MASK
	.align		4
.L_194:
        /*0048*/ 	.byte	0x03, 0x50
        /*004a*/ 	.short	0x0000


	//----- nvinfo : EIATTR_MAXREG_COUNT
	.align		4
        /*004c*/ 	.byte	0x03, 0x1b
        /*004e*/ 	.short	0x00ff


	//----- nvinfo : EIATTR_MERCURY_ISA_VERSION
	.align		4
        /*0050*/ 	.byte	0x03, 0x5f
        /*0052*/ 	.short	0x0101


	//----- nvinfo : EIATTR_VRC_CTA_INIT_COUNT
	.align		4
        /*0054*/ 	.byte	0x02, 0x4a
	.zero		1
	.zero		1


	//----- nvinfo : EIATTR_EXIT_INSTR_OFFSETS
	.align		4
        /*0058*/ 	.byte	0x04, 0x1c
        /*005a*/ 	.short	(.L_196 - .L_195)


	//   ....[0]....
.L_195:
        /*005c*/ 	.word	0x00000120


	//   ....[1]....
        /*0060*/ 	.word	0x000001e0


	//   ....[2]....
        /*0064*/ 	.word	0x00000f00


	//----- nvinfo : EIATTR_CRS_STACK_SIZE
	.align		4
.L_196:
        /*0068*/ 	.byte	0x04, 0x1e
        /*006a*/ 	.short	(.L_198 - .L_197)
.L_197:
        /*006c*/ 	.word	0x00000000


	//----- nvinfo : EIATTR_CBANK_PARAM_SIZE
	.align		4
.L_198:
        /*0070*/ 	.byte	0x03, 0x19
        /*0072*/ 	.short	0x0020


	//----- nvinfo : EIATTR_PARAM_CBANK
	.align		4
        /*0074*/ 	.byte	0x04, 0x0a
        /*0076*/ 	.short	(.L_200 - .L_199)
	.align		4
.L_199:
        /*0078*/ 	.word	index@(.nv.constant0._Z21computeResidualKernelPKfS0_PfPKh)
        /*007c*/ 	.short	0x0380
        /*007e*/ 	.short	0x0020


	//----- nvinfo : EIATTR_SW_WAR
	.align		4
.L_200:
        /*0080*/ 	.byte	0x04, 0x36
        /*0082*/ 	.short	(.L_202 - .L_201)
.L_201:
        /*0084*/ 	.word	0x00000008
.L_202:


//--------------------- .nv.info._Z31enforceBoundaryConditionsKernelPfPKhPKf --------------------------
	.section	.nv.info._Z31enforceBoundaryConditionsKernelPfPKhPKf,"",@"SHT_CUDA_INFO"
	.sectionflags	@""
	.align	4


	//----- nvinfo : EIATTR_CUDA_API_VERSION
	.align		4
        /*0000*/ 	.byte	0x04, 0x37
        /*0002*/ 	.short	(.L_204 - .L_203)
.L_203:
        /*0004*/ 	.word	0x00000082


	//----- nvinfo : EIATTR_KPARAM_INFO
	.align		4
.L_204:
        /*0008*/ 	.byte	0x04, 0x17
        /*000a*/ 	.short	(.L_206 - .L_205)
.L_205:
        /*000c*/ 	.word	0x00000000
        /*0010*/ 	.short	0x0002
        /*0012*/ 	.short	0x0010
        /*0014*/ 	.byte	0x00, 0xf5, 0x21, 0x00


	//----- nvinfo : EIATTR_KPARAM_INFO
	.align		4
.L_206:
        /*0018*/ 	.byte	0x04, 0x17
        /*001a*/ 	.short	(.L_208 - .L_207)
.L_207:
        /*001c*/ 	.word	0x00000000
        /*0020*/ 	.short	0x0001
        /*0022*/ 	.short	0x0008
        /*0024*/ 	.byte	0x00, 0xf5, 0x21, 0x00


	//----- nvinfo : EIATTR_KPARAM_INFO
	.align		4
.L_208:
        /*0028*/ 	.byte	0x04, 0x17
        /*002a*/ 	.short	(.L_210 - .L_209)
.L_209:
        /*002c*/ 	.word	0x00000000
        /*0030*/ 	.short	0x0000
        /*0032*/ 	.short	0x0000
        /*0034*/ 	.byte	0x00, 0xf5, 0x21, 0x00


	//----- nvinfo : EIATTR_SPARSE_MMA_MASK
	.align		4
.L_210:
        /*0038*/ 	.byte	0x03, 0x50
        /*003a*/ 	.short	0x0000


	//----- nvinfo : EIATTR_MAXREG_COUNT
	.align		4
        /*003c*/ 	.byte	0x03, 0x1b
        /*003e*/ 	.short	0x00ff


	//----- nvinfo : EIATTR_MERCURY_ISA_VERSION
	.align		4
        /*0040*/ 	.byte	0x03, 0x5f
        /*0042*/ 	.short	0x0101


	//----- nvinfo : EIATTR_VRC_CTA_INIT_COUNT
	.align		4
        /*0044*/ 	.byte	0x02, 0x4a
	.zero		1
	.zero		1


	//----- nvinfo : EIATTR_EXIT_INSTR_OFFSETS
	.align		4
        /*0048*/ 	.byte	0x04, 0x1c
        /*004a*/ 	.short	(.L_212 - .L_211)


	//   ....[0]....
.L_211:
        /*004c*/ 	.word	0x00000120


	//   ....[1]....
        /*0050*/ 	.word	0x00000210


	//   ....[2]....
        /*0054*/ 	.word	0x00000980


	//----- nvinfo : EIATTR_CRS_STACK_SIZE
	.align		4
.L_212:
        /*0058*/ 	.byte	0x04, 0x1e
        /*005a*/ 	.short	(.L_214 - .L_213)
.L_213:
        /*005c*/ 	.word	0x00000000


	//----- nvinfo : EIATTR_CBANK_PARAM_SIZE
	.align		4
.L_214:
        /*0060*/ 	.byte	0x03, 0x19
        /*0062*/ 	.short	0x0018


	//----- nvinfo : EIATTR_PARAM_CBANK
	.align		4
        /*0064*/ 	.byte	0x04, 0x0a
        /*0066*/ 	.short	(.L_216 - .L_215)
	.align		4
.L_215:
        /*0068*/ 	.word	index@(.nv.constant0._Z31enforceBoundaryConditionsKernelPfPKhPKf)
        /*006c*/ 	.short	0x0380
        /*006e*/ 	.short	0x0018


	//----- nvinfo : EIATTR_SW_WAR
	.align		4
.L_216:
        /*0070*/ 	.byte	0x04, 0x36
        /*0072*/ 	.short	(.L_218 - .L_217)
.L_217:
        /*0074*/ 	.word	0x00000008
.L_218:


//--------------------- .nv.info._Z30subtractPressureGradientKernelPfPKfS1_PKhf --------------------------
	.section	.nv.info._Z30subtractPressureGradientKernelPfPKfS1_PKhf,"",@"SHT_CUDA_INFO"
	.sectionflags	@""
	.align	4


	//----- nvinfo : EIATTR_CUDA_API_VERSION
	.align		4
        /*0000*/ 	.byte	0x04, 0x37
        /*0002*/ 	.short	(.L_220 - .L_219)
.L_219:
        /*0004*/ 	.word	0x00000082


	//----- nvinfo : EIATTR_KPARAM_INFO
	.align		4
.L_220:
        /*0008*/ 	.byte	0x04, 0x17
        /*000a*/ 	.short	(.L_222 - .L_221)
.L_221:
        /*000c*/ 	.word	0x00000000
        /*0010*/ 	.short	0x0004
        /*0012*/ 	.short	0x0020
        /*0014*/ 	.byte	0x00, 0xf0, 0x11, 0x00


	//----- nvinfo : EIATTR_KPARAM_INFO
	.align		4
.L_222:
        /*0018*/ 	.byte	0x04, 0x17
        /*001a*/ 	.short	(.L_224 - .L_223)
.L_223:
        /*001c*/ 	.word	0x00000000
        /*0020*/ 	.short	0x0003
        /*0022*/ 	.short	0x0018
        /*0024*/ 	.byte	0x00, 0xf5, 0x21, 0x00


	//----- nvinfo : EIATTR_KPARAM_INFO
	.align		4
.L_224:
        /*0028*/ 	.byte	0x04, 0x17
        /*002a*/ 	.short	(.L_226 - .L_225)
.L_225:
        /*002c*/ 	.word	0x00000000
        /*0030*/ 	.short	0x0002
        /*0032*/ 	.short	0x0010
        /*0034*/ 	.byte	0x00, 0xf5, 0x21, 0x00


	//----- nvinfo : EIATTR_KPARAM_INFO
	.align		4
.L_226:
        /*0038*/ 	.byte	0x04, 0x17
        /*003a*/ 	.short	(.L_228 - .L_227)
.L_227:
        /*003c*/ 	.word	0x00000000
        /*0040*/ 	.short	0x0001
        /*0042*/ 	.short	0x0008
        /*0044*/ 	.byte	0x00, 0xf5, 0x21, 0x00


	//----- nvinfo : EIATTR_KPARAM_INFO
	.align		4
.L_228:
        /*0048*/ 	.byte	0x04, 0x17
        /*004a*/ 	.short	(.L_230 - .L_229)
.L_229:
        /*004c*/ 	.word	0x00000000
        /*0050*/ 	.short	0x0000
        /*0052*/ 	.short	0x0000
        /*0054*/ 	.byte	0x00, 0xf5, 0x21, 0x00


	//----- nvinfo : EIATTR_SPARSE_MMA_MASK
	.align		4
.L_230:
        /*0058*/ 	.byte	0x03, 0x50
        /*005a*/ 	.short	0x0000


	//----- nvinfo : EIATTR_MAXREG_COUNT
	.align		4
        /*005c*/ 	.byte	0x03, 0x1b
        /*005e*/ 	.short	0x00ff


	//----- nvinfo : EIATTR_MERCURY_ISA_VERSION
	.align		4
        /*0060*/ 	.byte	0x03, 0x5f
        /*0062*/ 	.short	0x0101


	//----- nvinfo : EIATTR_VRC_CTA_INIT_COUNT
	.align		4
        /*0064*/ 	.byte	0x02, 0x4a
	.zero		1
	.zero		1


	//----- nvinfo : EIATTR_EXIT_INSTR_OFFSETS
	.align		4
        /*0068*/ 	.byte	0x04, 0x1c
        /*006a*/ 	.short	(.L_232 - .L_231)


	//   ....[0]....
.L_231:
        /*006c*/ 	.word	0x00000120


	//   ....[1]....
        /*0070*/ 	.word	0x00000210


	//   ....[2]....
        /*0074*/ 	.word	0x00000da0


	//----- nvinfo : EIATTR_CRS_STACK_SIZE
	.align		4
.L_232:
        /*0078*/ 	.byte	0x04, 0x1e
        /*007a*/ 	.short	(.L_234 - .L_233)
.L_233:
        /*007c*/ 	.word	0x00000000


	//----- nvinfo : EIATTR_CBANK_PARAM_SIZE
	.align		4
.L_234:
        /*0080*/ 	.byte	0x03, 0x19
        /*0082*/ 	.short	0x0024


	//----- nvinfo : EIATTR_PARAM_CBANK
	.align		4
        /*0084*/ 	.byte	0x04, 0x0a
        /*0086*/ 	.short	(.L_236 - .L_235)
	.align		4
.L_235:
        /*0088*/ 	.word	index@(.nv.constant0._Z30subtractPressureGradientKernelPfPKfS1_PKhf)
        /*008c*/ 	.short	0x0380
        /*008e*/ 	.short	0x0024


	//----- nvinfo : EIATTR_SW_WAR
	.align		4
.L_236:
        /*0090*/ 	.byte	0x04, 0x36
        /*0092*/ 	.short	(.L_238 - .L_237)
.L_237:
        /*0094*/ 	.word	0x00000008
.L_238:


//--------------------- .nv.info._Z22pressureJacobianKernelPKfPfS0_PKhf --------------------------
	.section	.nv.info._Z22pressureJacobianKernelPKfPfS0_PKhf,"",@"SHT_CUDA_INFO"
	.sectionflags	@""
	.align	4


	//----- nvinfo : EIATTR_CUDA_API_VERSION
	.align		4
        /*0000*/ 	.byte	0x04, 0x37
        /*0002*/ 	.short	(.L_240 - .L_239)
.L_239:
        /*0004*/ 	.word	0x00000082


	//----- nvinfo : EIATTR_KPARAM_INFO
	.align		4
.L_240:
        /*0008*/ 	.byte	0x04, 0x17
        /*000a*/ 	.short	(.L_242 - .L_241)
.L_241:
        /*000c*/ 	.word	0x00000000
        /*0010*/ 	.short	0x0004
        /*0012*/ 	.short	0x0020
        /*0014*/ 	.byte	0x00, 0xf0, 0x11, 0x00


	//----- nvinfo : EIATTR_KPARAM_INFO
	.align		4
.L_242:
        /*0018*/ 	.byte	0x04, 0x17
        /*001a*/ 	.short	(.L_244 - .L_243)
.L_243:
        /*001c*/ 	.word	0x00000000
        /*0020*/ 	.short	0x0003
        /*0022*/ 	.short	0x0018
        /*0024*/ 	.byte	0x00, 0xf5, 0x21, 0x00


	//----- nvinfo : EIATTR_KPARAM_INFO
	.align		4
.L_244:
        /*0028*/ 	.byte	0x04, 0x17
        /*002a*/ 	.short	(.L_246 - .L_245)
.L_245:
        /*002c*/ 	.word	0x00000000
        /*0030*/ 	.short	0x0002
        /*0032*/ 	.short	0x0010
        /*0034*/ 	.byte	0x00, 0xf5, 0x21, 0x00


	//----- nvinfo : EIATTR_KPARAM_INFO
	.align		4
.L_246:
        /*0038*/ 	.byte	0x04, 0x17
        /*003a*/ 	.short	(.L_248 - .L_247)
.L_247:
        /*003c*/ 	.word	0x00000000
        /*0040*/ 	.short	0x0001
        /*0042*/ 	.short	0x0008
        /*0044*/ 	.byte	0x00, 0xf5, 0x21, 0x00


	//----- nvinfo : EIATTR_KPARAM_INFO
	.align		4
.L_248:
        /*0048*/ 	.byte	0x04, 0x17
        /*004a*/ 	.short	(.L_250 - .L_249)
.L_249:
        /*004c*/ 	.word	0x00000000
        /*0050*/ 	.short	0x0000
        /*0052*/ 	.short	0x0000
        /*0054*/ 	.byte	0x00, 0xf5, 0x21, 0x00


	//----- nvinfo : EIATTR_SPARSE_MMA_MASK
	.align		4
.L_250:
        /*0058*/ 	.byte	0x03, 0x50
        /*005a*/ 	.short	0x0000


	//----- nvinfo : EIATTR_MAXREG_COUNT
	.align		4
        /*005c*/ 	.byte	0x03, 0x1b
        /*005e*/ 	.short	0x00ff


	//----- nvinfo : EIATTR_NUM_BARRIERS
	.align		4
        /*0060*/ 	.byte	0x02, 0x4c
        /*0062*/ 	.byte	0x01
	.zero		1


	//----- nvinfo : EIATTR_MERCURY_ISA_VERSION
	.align		4
        /*0064*/ 	.byte	0x03, 0x5f
        /*0066*/ 	.short	0x0101


	//----- nvinfo : EIATTR_VRC_CTA_INIT_COUNT
	.align		4
        /*0068*/ 	.byte	0x02, 0x4a
	.zero		1
	.zero		1


	//----- nvinfo : EIATTR_EXIT_INSTR_OFFSETS
	.align		4
        /*006c*/ 	.byte	0x04, 0x1c
        /*006e*/ 	.short	(.L_252 - .L_251)


	//   ....[0]....
.L_251:
        /*0070*/ 	.word	0x000007b0


	//   ....[1]....
        /*0074*/ 	.word	0x00000860


	//   ....[2]....
        /*0078*/ 	.word	0x00000ce0


	//   ....[3]....
        /*007c*/ 	.word	0x000010c0


	//----- nvinfo : EIATTR_CRS_STACK_SIZE
	.align		4
.L_252:
        /*0080*/ 	.byte	0x04, 0x1e
        /*0082*/ 	.short	(.L_254 - .L_253)
.L_253:
        /*0084*/ 	.word	0x00000000


	//----- nvinfo : EIATTR_CBANK_PARAM_SIZE
	.align		4
.L_254:
        /*0088*/ 	.byte	0x03, 0x19
        /*008a*/ 	.short	0x0024


	//----- nvinfo : EIATTR_PARAM_CBANK
	.align		4
        /*008c*/ 	.byte	0x04, 0x0a
        /*008e*/ 	.short	(.L_256 - .L_255)
	.align		4
.L_255:
        /*0090*/ 	.word	index@(.nv.constant0._Z22pressureJacobianKernelPKfPfS0_PKhf)
        /*0094*/ 	.short	0x0380
        /*0096*/ 	.short	0x0024


	//----- nvinfo : EIATTR_SW_WAR
	.align		4
.L_256:
        /*0098*/ 	.byte	0x04, 0x36
        /*009a*/ 	.short	(.L_258 - .L_257)
.L_257:
        /*009c*/ 	.word	0x00000008
.L_258:


//--------------------- .nv.info._Z23computeDivergenceKernelPKfPfPKh --------------------------
	.section	.nv.info._Z23computeDivergenceKernelPKfPfPKh,"",@"SHT_CUDA_INFO"
	.sectionflags	@""
	.align	4


	//----- nvinfo : EIATTR_CUDA_API_VERSION
	.align		4
        /*0000*/ 	.byte	0x04, 0x37
        /*0002*/ 	.short	(.L_260 - .L_259)
.L_259:
        /*0004*/ 	.word	0x00000082


	//----- nvinfo : EIATTR_KPARAM_INFO
	.align		4
.L_260:
        /*0008*/ 	.byte	0x04, 0x17
        /*000a*/ 	.short	(.L_262 - .L_261)
.L_261:
        /*000c*/ 	.word	0x00000000
        /*0010*/ 	.short	0x0002
        /*0012*/ 	.short	0x0010
        /*0014*/ 	.byte	0x00, 0xf5, 0x21, 0x00


	//----- nvinfo : EIATTR_KPARAM_INFO
	.align		4
.L_262:
        /*0018*/ 	.byte	0x04, 0x17
        /*001a*/ 	.short	(.L_264 - .L_263)
.L_263:
        /*001c*/ 	.word	0x00000000
        /*0020*/ 	.short	0x0001
        /*0022*/ 	.short	0x0008
        /*0024*/ 	.byte	0x00, 0xf5, 0x21, 0x00


	//----- nvinfo : EIATTR_KPARAM_INFO
	.align		4
.L_264:
        /*0028*/ 	.byte	0x04, 0x17
        /*002a*/ 	.short	(.L_266 - .L_265)
.L_265:
        /*002c*/ 	.word	0x00000000
        /*0030*/ 	.short	0x0000
        /*0032*/ 	.short	0x0000
        /*0034*/ 	.byte	0x00, 0xf5, 0x21, 0x00


	//----- nvinfo : EIATTR_SPARSE_MMA_MASK
	.align		4
.L_266:
        /*0038*/ 	.byte	0x03, 0x50
        /*003a*/ 	.short	0x0000


	//----- nvinfo : EIATTR_MAXREG_COUNT
	.align		4
        /*003c*/ 	.byte	0x03, 0x1b
        /*003e*/ 	.short	0x00ff


	//----- nvinfo : EIATTR_MERCURY_ISA_VERSION
	.align		4
        /*0040*/ 	.byte	0x03, 0x5f
        /*0042*/ 	.short	0x0101


	//----- nvinfo : EIATTR_VRC_CTA_INIT_COUNT
	.align		4
        /*0044*/ 	.byte	0x02, 0x4a
	.zero		1
	.zero		1


	//----- nvinfo : EIATTR_EXIT_INSTR_OFFSETS
	.align		4
        /*0048*/ 	.byte	0x04, 0x1c
        /*004a*/ 	.short	(.L_268 - .L_267)


	//   ....[0]....
.L_267:
        /*004c*/ 	.word	0x00000120


	//   ....[1]....
        /*0050*/ 	.word	0x000001e0


	//   ....[2]....
        /*0054*/ 	.word	0x00000cd0


	//----- nvinfo : EIATTR_CRS_STACK_SIZE
	.align		4
.L_268:
        /*0058*/ 	.byte	0x04, 0x1e
        /*005a*/ 	.short	(.L_270 - .L_269)
.L_269:
        /*005c*/ 	.word	0x00000000


	//----- nvinfo : EIATTR_CBANK_PARAM_SIZE
	.align		4
.L_270:
        /*0060*/ 	.byte	0x03, 0x19
        /*0062*/ 	.short	0x0018


	//----- nvinfo : EIATTR_PARAM_CBANK
	.align		4
        /*0064*/ 	.byte	0x04, 0x0a
        /*0066*/ 	.short	(.L_272 - .L_271)
	.align		4
.L_271:
        /*0068*/ 	.word	index@(.nv.constant0._Z23computeDivergenceKernelPKfPfPKh)
        /*006c*/ 	.short	0x0380
        /*006e*/ 	.short	0x0018


	//----- nvinfo : EIATTR_SW_WAR
	.align		4
.L_272:
        /*0070*/ 	.byte	0x04, 0x36
        /*0072*/ 	.short	(.L_274 - .L_273)
.L_273:
        /*0074*/ 	.word	0x00000008
.L_274:


//--------------------- .nv.callgraph             --------------------------
	.section	.nv.callgraph,"",@"SHT_CUDA_CALLGRAPH"
	.align	4
	.sectionentsize	8
	.align		4
        /*0000*/ 	.word	0x00000000
	.align		4
        /*0004*/ 	.word	0xffffffff
	.align		4
        /*0008*/ 	.word	0x00000000
	.align		4
        /*000c*/ 	.word	0xfffffffe
	.align		4
        /*0010*/ 	.word	0x00000000
	.align		4
        /*0014*/ 	.word	0xfffffffd
	.align		4
        /*0018*/ 	.word	0x00000000
	.align		4
        /*001c*/ 	.word	0xfffffffc


//--------------------- .nv.constant3             --------------------------
	.section	.nv.constant3,"a",@progbits
	.align	4
.nv.constant3:
	.type		c_GX,@object
	.size		c_GX,(c_GY - c_GX)
c_GX:
	.zero		4
	.type		c_GY,@object
	.size		c_GY,(c_GZ - c_GY)
c_GY:
	.zero		4
	.type		c_GZ,@object
	.size		c_GZ,(c_cellSizeX - c_GZ)
c_GZ:
	.zero		4
	.type		c_cellSizeX,@object
	.size		c_cellSizeX,(c_cellSizeY - c_cellSizeX)
c_cellSizeX:
	.zero		4
	.type		c_cellSizeY,@object
	.size		c_cellSizeY,(c_cellSizeZ - c_cellSizeY)
c_cellSizeY:
	.zero		4
	.type		c_cellSizeZ,@object
	.size		c_cellSizeZ,(c_worldMinX - c_cellSizeZ)
c_cellSizeZ:
	.zero		4
	.type		c_worldMinX,@object
	.size		c_worldMinX,(c_worldMinY - c_worldMinX)
c_worldMinX:
	.zero		4
	.type		c_worldMinY,@object
	.size		c_worldMinY,(c_worldMinZ - c_worldMinY)
c_worldMinY:
	.zero		4
	.type		c_worldMinZ,@object
	.size		c_worldMinZ,(c_worldMaxX - c_worldMinZ)
c_worldMinZ:
	.zero		4
	.type		c_worldMaxX,@object
	.size		c_worldMaxX,(c_worldMaxY - c_worldMaxX)
c_worldMaxX:
	.zero		4
	.type		c_worldMaxY,@object
	.size		c_worldMaxY,(c_worldMaxZ - c_worldMaxY)
c_worldMaxY:
	.zero		4
	.type		c_worldMaxZ,@object
	.size		c_worldMaxZ,(c_thermalDiffusivity - c_worldMaxZ)
c_worldMaxZ:
	.zero		4
	.type		c_thermalDiffusivity,@object
	.size		c_thermalDiffusivity,(c_ambientTemperature - c_thermalDiffusivity)
c_thermalDiffusivity:
	.zero		4
	.type		c_ambientTemperature,@object
	.size		c_ambientTemperature,(c_heatSourceStrength - c_ambientTemperature)
c_ambientTemperature:
	.zero		4
	.type		c_heatSourceStrength,@object
	.size		c_heatSourceStrength,(c_thermalExpansionCoefficient - c_heatSourceStrength)
c_heatSourceStrength:
	.zero		4
	.type		c_thermalExpansionCoefficient,@object
	.size		c_thermalExpansionCoefficient,(c_gravity - c_thermalExpansionCoefficient)
c_thermalExpansionCoefficient:
	.zero		4
	.type		c_gravity,@object
	.size		c_gravity,(c_buoyancyFactor - c_gravity)
c_gravity:
	.zero		4
	.type		c_buoyancyFactor,@object
	.size		c_buoyancyFactor,(c_referenceDensity - c_buoyancyFactor)
c_buoyancyFactor:
	.zero		4
	.type		c_referenceDensity,@object
	.size		c_referenceDensity,(.L_18 - c_referenceDensity)
c_referenceDensity:
	.zero		4
.L_18:


//--------------------- .text._Z20velocityUpdateKernelPKfPfS0_PKhPK6float3S6_if --------------------------
	.section	.text._Z20velocityUpdateKernelPKfPfS0_PKhPK6float3S6_if,"ax",@progbits
	.align	128
        .global         _Z20velocityUpdateKernelPKfPfS0_PKhPK6float3S6_if
        .type           _Z20velocityUpdateKernelPKfPfS0_PKhPK6float3S6_if,@function
        .size           _Z20velocityUpdateKernelPKfPfS0_PKhPK6float3S6_if,(.L_x_284 - _Z20velocityUpdateKernelPKfPfS0_PKhPK6float3S6_if)
        .other          _Z20velocityUpdateKernelPKfPfS0_PKhPK6float3S6_if,@"STO_CUDA_ENTRY STV_DEFAULT"
_Z20velocityUpdateKernelPKfPfS0_PKhPK6float3S6_if:
.text._Z20velocityUpdateKernelPKfPfS0_PKhPK6float3S6_if:
[----:B------:R-:W-:Y:S01]  /*0000*/  LDC R1, c[0x0][0x37c] ;  /* 0x0000df00ff017b82 */ /* 0x000fe20000000800 */
[----:B------:R-:W0:Y:S07]  /*0010*/  S2R R3, SR_TID.Y ;  /* 0x0000000000037919 */ /* 0x000e2e0000002200 */
[----:B------:R-:W1:Y:S01]  /*0020*/  LDC R5, c[0x0][0x360] ;  /* 0x0000d800ff057b82 */ /* 0x000e620000000800 */
[----:B------:R-:W2:Y:S01]  /*0030*/  LDCU.64 UR8, c[0x3][URZ] ;  /* 0x00c00000ff0877ac */ /* 0x000ea20008000a00 */
[----:B------:R-:W1:Y:S01]  /*0040*/  S2R R0, SR_TID.X ;  /* 0x0000000000007919 */ /* 0x000e620000002100 */
[----:B------:R-:W3:Y:S01]  /*0050*/  LDCU UR7, c[0x3][0x8] ;  /* 0x00c00100ff0777ac */ /* 0x000ee20008000800 */
[----:B------:R-:W4:Y:S04]  /*0060*/  S2R R7, SR_TID.Z ;  /* 0x0000000000077919 */ /* 0x000f280000002300 */
[----:B------:R-:W0:Y:S08]  /*0070*/  S2UR UR5, SR_CTAID.Y ;  /* 0x00000000000579c3 */ /* 0x000e300000002600 */
[----:B------:R-:W0:Y:S08]  /*0080*/  LDC R4, c[0x0][0x364] ;  /* 0x0000d900ff047b82 */ /* 0x000e300000000800 */
[----:B------:R-:W1:Y:S08]  /*0090*/  S2UR UR4, SR_CTAID.X ;  /* 0x00000000000479c3 */ /* 0x000e700000002500 */
[----:B------:R-:W4:Y:S08]  /*00a0*/  S2UR UR6, SR_CTAID.Z ;  /* 0x00000000000679c3 */ /* 0x000f300000002700 */
[----:B------:R-:W4:Y:S01]  /*00b0*/  LDC R6, c[0x0][0x368] ;  /* 0x0000da00ff067b82 */ /* 0x000f220000000800 */
[----:B0-----:R-:W-:-:S05]  /*00c0*/  IMAD R4, R4, UR5, R3 ;  /* 0x0000000504047c24 */ /* 0x001fca000f8e0203 */
[----:B--2---:R-:W-:Y:S01]  /*00d0*/  ISETP.GE.AND P0, PT, R4, UR9, PT ;  /* 0x0000000904007c0c */ /* 0x004fe2000bf06270 */
[----:B-1----:R-:W-:-:S05]  /*00e0*/  IMAD R5, R5, UR4, R0 ;  /* 0x0000000405057c24 */ /* 0x002fca000f8e0200 */
[----:B------:R-:W-:Y:S01]  /*00f0*/  ISETP.GE.OR P0, PT, R5, UR8, P0 ;  /* 0x0000000805007c0c */ /* 0x000fe20008706670 */
[----:B----4-:R-:W-:-:S05]  /*0100*/  IMAD R6, R6, UR6, R7 ;  /* 0x0000000606067c24 */ /* 0x010fca000f8e0207 */
[----:B---3--:R-:W-:-:S13]  /*0110*/  ISETP.GE.OR P0, PT, R6, UR7, P0 ;  /* 0x0000000706007c0c */ /* 0x008fda0008706670 */
[----:B------:R-:W-:Y:S05]  /*0120*/  @P0 EXIT ;  /* 0x000000000000094d */ /* 0x000fea0003800000 */
[----:B------:R-:W0:Y:S01]  /*0130*/  LDCU.64 UR4, c[0x0][0x398] ;  /* 0x00007300ff0477ac */ /* 0x000e220008000a00 */
[----:B------:R-:W-:Y:S01]  /*0140*/  IMAD R8, R6, UR9, R4 ;  /* 0x0000000906087c24 */ /* 0x000fe2000f8e0204 */
[----:B------:R-:W1:Y:S03]  /*0150*/  LDCU.64 UR12, c[0x0][0x358] ;  /* 0x00006b00ff0c77ac */ /* 0x000e660008000a00 */
[----:B------:R-:W-:-:S05]  /*0160*/  IMAD R33, R8, UR8, R5 ;  /* 0x0000000808217c24 */ /* 0x000fca000f8e0205 */
[----:B0-----:R-:W-:-:S04]  /*0170*/  IADD3 R24, P0, PT, R33, UR4, RZ ;  /* 0x0000000421187c10 */ /* 0x001fc8000ff1e0ff */
[----:B------:R-:W-:-:S05]  /*0180*/  LEA.HI.X.SX32 R25, R33, UR5, 0x1, P0 ;  /* 0x0000000521197c11 */ /* 0x000fca00080f0eff */
[----:B-1----:R-:W2:Y:S02]  /*0190*/  LDG.E.U8.CONSTANT R0, desc[UR12][R24.64] ;  /* 0x0000000c18007981 */ /* 0x002ea4000c1e9100 */
[----:B--2---:R-:W-:-:S13]  /*01a0*/  ISETP.NE.AND P0, PT, R0, RZ, PT ;  /* 0x000000ff0000720c */ /* 0x004fda0003f05270 */
[----:B------:R-:W0:Y:S01]  /*01b0*/  @P0 LDC.64 R2, c[0x0][0x388] ;  /* 0x0000e200ff020b82 */ /* 0x000e220000000a00 */
[----:B------:R-:W-:-:S05]  /*01c0*/  @P0 LEA R7, R33, R33, 0x1 ;  /* 0x0000002121070211 */ /* 0x000fca00078e08ff */
[----:B0-----:R-:W-:-:S05]  /*01d0*/  @P0 IMAD.WIDE R2, R7, 0x4, R2 ;  /* 0x0000000407020825 */ /* 0x001fca00078e0202 */
[----:B------:R0:W-:Y:S04]  /*01e0*/  @P0 STG.E desc[UR12][R2.64], RZ ;  /* 0x000000ff02000986 */ /* 0x0001e8000c10190c */
[----:B------:R0:W-:Y:S04]  /*01f0*/  @P0 STG.E desc[UR12][R2.64+0x4], RZ ;  /* 0x000004ff02000986 */ /* 0x0001e8000c10190c */
[----:B------:R0:W-:Y:S01]  /*0200*/  @P0 STG.E desc[UR12][R2.64+0x8], RZ ;  /* 0x000008ff02000986 */ /* 0x0001e2000c10190c */
[----:B------:R-:W-:Y:S05]  /*0210*/  @P0 EXIT ;  /* 0x000000000000094d */ /* 0x000fea0003800000 */
[----:B------:R-:W1:Y:S01]  /*0220*/  LDC.64 R12, c[0x0][0x380] ;  /* 0x0000e000ff0c7b82 */ /* 0x000e620000000a00 */
[----:B------:R-:W-:Y:S01]  /*0230*/  LEA R7, R33, R33, 0x1 ;  /* 0x0000002121077211 */ /* 0x000fe200078e08ff */
[----:B------:R-:W2:Y:S06]  /*0240*/  LDCU UR4, c[0x0][0x3b4] ;  /* 0x00007680ff0477ac */ /* 0x000eac0008000800 */
[----:B------:R-:W3:Y:S01]  /*0250*/  LDC R14, c[0x3][0xc] ;  /* 0x00c00300ff0e7b82 */ /* 0x000ee20000000800 */
[----:B-1----:R-:W-:-:S05]  /*0260*/  IMAD.WIDE R12, R7, 0x4, R12 ;  /* 0x00000004070c7825 */ /* 0x002fca00078e020c */
[----:B0-----:R-:W2:Y:S04]  /*0270*/  LDG.E.CONSTANT R3, desc[UR12][R12.64] ;  /* 0x0000000c0c037981 */ /* 0x001ea8000c1e9900 */
[----:B------:R0:W5:Y:S04]  /*0280*/  LDG.E.CONSTANT R9, desc[UR12][R12.64+0x4] ;  /* 0x0000040c0c097981 */ /* 0x000168000c1e9900 */
[----:B------:R0:W5:Y:S01]  /*0290*/  LDG.E.CONSTANT R10, desc[UR12][R12.64+0x8] ;  /* 0x0000080c0c0a7981 */ /* 0x000162000c1e9900 */
[----:B---3--:R-:W1:Y:S01]  /*02a0*/  MUFU.RCP R0, R14 ;  /* 0x0000000e00007308 */ /* 0x008e620000001000 */
[----:B------:R-:W-:Y:S01]  /*02b0*/  BSSY.RECONVERGENT B2, `(.L_x_0) ;  /* 0x000000e000027945 */ /* 0x000fe20003800200 */
[----:B-1----:R-:W-:-:S04]  /*02c0*/  FFMA R11, R0, -R14, 1 ;  /* 0x3f800000000b7423 */ /* 0x002fc8000000080e */
[----:B------:R-:W-:Y:S01]  /*02d0*/  FFMA R0, R0, R11, R0 ;  /* 0x0000000b00007223 */ /* 0x000fe20000000000 */
[----:B--2---:R-:W-:-:S04]  /*02e0*/  FMUL.D2 R3, R3, UR4 ;  /* 0x0000000403037c20 */ /* 0x004fc80008300000 */
[----:B------:R-:W1:Y:S01]  /*02f0*/  FCHK P0, R3, R14 ;  /* 0x0000000e03007302 */ /* 0x000e620000000000 */
[----:B------:R-:W-:-:S04]  /*0300*/  FFMA R2, R3, R0, RZ ;  /* 0x0000000003027223 */ /* 0x000fc800000000ff */
[----:B------:R-:W-:-:S04]  /*0310*/  FFMA R11, R2, -R14, R3 ;  /* 0x8000000e020b7223 */ /* 0x000fc80000000003 */
[----:B------:R-:W-:Y:S01]  /*0320*/  FFMA R0, R0, R11, R2 ;  /* 0x0000000b00007223 */ /* 0x000fe20000000002 */
[----:B------:R-:W-:Y:S01]  /*0330*/  I2FP.F32.S32 R11, R5 ;  /* 0x00000005000b7245 */ /* 0x000fe20000201400 */
[----:B01----:R-:W-:Y:S06]  /*0340*/  @!P0 BRA `(.L_x_1) ;  /* 0x0000000000108947 */ /* 0x003fec0003800000 */
[----:B------:R-:W0:Y:S01]  /*0350*/  LDCU UR4, c[0x3][0xc] ;  /* 0x00c00180ff0477ac */ /* 0x000e220008000800 */
[----:B------:R-:W-:Y:S02]  /*0360*/  MOV R2, 0x390 ;  /* 0x0000039000027802 */ /* 0x000fe40000000f00 */
[----:B0-----:R-:W-:-:S07]  /*0370*/  MOV R0, UR4 ;  /* 0x0000000400007c02 */ /* 0x001fce0008000f00 */
[----:B-----5:R-:W-:Y:S05]  /*0380*/  CALL.REL.NOINC `($__internal_1_$__cuda_sm3x_div_rn_noftz_f32_slowpath) ;  /* 0x0000002400747944 */ /* 0x020fea0003c00000 */
.L_x_1:
[----:B------:R-:W-:Y:S05]  /*0390*/  BSYNC.RECONVERGENT B2 ;  /* 0x0000000000027941 */ /* 0x000fea0003800200 */
.L_x_0:
[----:B------:R-:W0:Y:S01]  /*03a0*/  LDC R14, c[0x3][0x10] ;  /* 0x00c00400ff0e7b82 */ /* 0x000e220000000800 */
[----:B------:R-:W1:Y:S01]  /*03b0*/  LDCU UR4, c[0x0][0x3b4] ;  /* 0x00007680ff0477ac */ /* 0x000e620008000800 */
[----:B------:R-:W-:Y:S01]  /*03c0*/  BSSY.RECONVERGENT B2, `(.L_x_2) ;  /* 0x0000011000027945 */ /* 0x000fe20003800200 */
[----:B-1---5:R-:W-:Y:S01]  /*03d0*/  FMUL.D2 R3, R9, UR4 ;  /* 0x0000000409037c20 */ /* 0x022fe20008300000 */
[----:B------:R-:W-:Y:S01]  /*03e0*/  FADD R9, R11, -R0 ;  /* 0x800000000b097221 */ /* 0x000fe20000000000 */
[----:B0-----:R-:W0:Y:S08]  /*03f0*/  MUFU.RCP R2, R14 ;  /* 0x0000000e00027308 */ /* 0x001e300000001000 */
[----:B------:R-:W1:Y:S01]  /*0400*/  FCHK P0, R3, R14 ;  /* 0x0000000e03007302 */ /* 0x000e620000000000 */
[----:B0-----:R-:W-:-:S04]  /*0410*/  FFMA R13, R2, -R14, 1 ;  /* 0x3f800000020d7423 */ /* 0x001fc8000000080e */
[----:B------:R-:W-:-:S04]  /*0420*/  FFMA R2, R2, R13, R2 ;  /* 0x0000000d02027223 */ /* 0x000fc80000000002 */
[----:B------:R-:W-:-:S04]  /*0430*/  FFMA R12, R3, R2, RZ ;  /* 0x00000002030c7223 */ /* 0x000fc800000000ff */
[----:B------:R-:W-:-:S04]  /*0440*/  FFMA R13, R12, -R14, R3 ;  /* 0x8000000e0c0d7223 */ /* 0x000fc80000000003 */
[----:B------:R-:W-:Y:S01]  /*0450*/  FFMA R2, R2, R13, R12 ;  /* 0x0000000d02027223 */ /* 0x000fe2000000000c */
[----:B------:R-:W-:Y:S01]  /*0460*/  I2FP.F32.U32 R13, R4 ;  /* 0x00000004000d7245 */ /* 0x000fe20000201000 */
[----:B-1----:R-:W-:Y:S06]  /*0470*/  @!P0 BRA `(.L_x_3) ;  /* 0x0000000000148947 */ /* 0x002fec0003800000 */
[----:B------:R-:W0:Y:S01]  /*0480*/  LDCU UR4, c[0x3][0x10] ;  /* 0x00c00200ff0477ac */ /* 0x000e220008000800 */
[----:B------:R-:W-:Y:S02]  /*0490*/  MOV R2, 0x4c0 ;  /* 0x000004c000027802 */ /* 0x000fe40000000f00 */
[----:B0-----:R-:W-:-:S07]  /*04a0*/  MOV R0, UR4 ;  /* 0x0000000400007c02 */ /* 0x001fce0008000f00 */
[----:B------:R-:W-:Y:S05]  /*04b0*/  CALL.REL.NOINC `($__internal_1_$__cuda_sm3x_div_rn_noftz_f32_slowpath) ;  /* 0x0000002400287944 */ /* 0x000fea0003c00000 */
[----:B------:R-:W-:-:S07]  /*04c0*/  MOV R2, R0 ;  /* 0x0000000000027202 */ /* 0x000fce0000000f00 */
.L_x_3:
[----:B------:R-:W-:Y:S05]  /*04d0*/  BSYNC.RECONVERGENT B2 ;  /* 0x0000000000027941 */ /* 0x000fea0003800200 */
.L_x_2:
[----:B------:R-:W0:Y:S01]  /*04e0*/  LDC R14, c[0x3][0x14] ;  /* 0x00c00500ff0e7b82 */ /* 0x000e220000000800 */
[----:B------:R-:W1:Y:S01]  /*04f0*/  LDCU UR4, c[0x0][0x3b4] ;  /* 0x00007680ff0477ac */ /* 0x000e620008000800 */
[----:B------:R-:W-:Y:S01]  /*0500*/  BSSY.RECONVERGENT B2, `(.L_x_4) ;  /* 0x0000011000027945 */ /* 0x000fe20003800200 */
[----:B-1----:R-:W-:Y:S01]  /*0510*/  FMUL.D2 R3, R10, UR4 ;  /* 0x000000040a037c20 */ /* 0x002fe20008300000 */
        /* <DEDUP_REMOVED lines=15> */
.L_x_5:
[----:B------:R-:W-:Y:S05]  /*0610*/  BSYNC.RECONVERGENT B2 ;  /* 0x0000000000027941 */ /* 0x000fea0003800200 */
.L_x_4:
[----:B------:R-:W0:Y:S01]  /*0620*/  LDC.64 R2, c[0x3][0x8] ;  /* 0x00c00200ff027b82 */ /* 0x000e220000000a00 */
[----:B------:R-:W-:Y:S01]  /*0630*/  FADD R17, R12, -R17 ;  /* 0x800000110c117221 */ /* 0x000fe20000000000 */
[----:B------:R-:W-:Y:S01]  /*0640*/  FMNMX R10, R10, 0.5, !PT ;  /* 0x3f0000000a0a7809 */ /* 0x000fe20007800000 */
[----:B------:R-:W1:Y:S01]  /*0650*/  LDCU UR4, c[0x0][0x3b0] ;  /* 0x00007600ff0477ac */ /* 0x000e620008000800 */
[----:B------:R-:W-:Y:S02]  /*0660*/  FMNMX R9, R9, 0.5, !PT ;  /* 0x3f00000009097809 */ /* 0x000fe40007800000 */
[----:B------:R-:W-:Y:S01]  /*0670*/  FMNMX R17, R17, 0.5, !PT ;  /* 0x3f00000011117809 */ /* 0x000fe20007800000 */
[----:B------:R-:W2:Y:S01]  /*0680*/  LDCU UR5, c[0x3][0x20] ;  /* 0x00c00400ff0577ac */ /* 0x000ea20008000800 */
[----:B------:R-:W3:Y:S01]  /*0690*/  LDC.64 R14, c[0x3][RZ] ;  /* 0x00c00000ff0e7b82 */ /* 0x000ee20000000a00 */
[----:B0-----:R-:W-:-:S05]  /*06a0*/  I2FP.F32.U32 R0, R2 ;  /* 0x0000000200007245 */ /* 0x001fca0000201000 */
[----:B------:R-:W-:Y:S01]  /*06b0*/  FADD R18, R0, -1.5 ;  /* 0xbfc0000000127421 */ /* 0x000fe20000000000 */
[----:B---3--:R-:W-:Y:S02]  /*06c0*/  I2FP.F32.U32 R16, R15 ;  /* 0x0000000f00107245 */ /* 0x008fe40000201000 */
[----:B------:R-:W-:Y:S02]  /*06d0*/  I2FP.F32.S32 R0, R14 ;  /* 0x0000000e00007245 */ /* 0x000fe40000201400 */
[----:B------:R-:W-:Y:S01]  /*06e0*/  FMNMX R20, R17, R18, PT ;  /* 0x0000001211147209 */ /* 0x000fe20003800000 */
[----:B------:R-:W-:Y:S02]  /*06f0*/  FADD R17, R16, -1.5 ;  /* 0xbfc0000010117421 */ /* 0x000fe40000000000 */
[----:B------:R-:W-:Y:S01]  /*0700*/  FADD R0, R0, -1.5 ;  /* 0xbfc0000000007421 */ /* 0x000fe20000000000 */
[----:B------:R-:W0:Y:S02]  /*0710*/  F2I.TRUNC.NTZ R21, R20 ;  /* 0x0000001400157305 */ /* 0x000e24000020f100 */
[----:B------:R-:W-:-:S02]  /*0720*/  FMNMX R10, R10, R17, PT ;  /* 0x000000110a0a7209 */ /* 0x000fc40003800000 */
[----:B------:R-:W-:Y:S01]  /*0730*/  FMNMX R22, R9, R0, PT ;  /* 0x0000000009167209 */ /* 0x000fe20003800000 */
[----:B------:R-:W3:Y:S03]  /*0740*/  LDC.64 R16, c[0x0][0x380] ;  /* 0x0000e000ff107b82 */ /* 0x000ee60000000a00 */
[----:B------:R-:W4:Y:S01]  /*0750*/  F2I.TRUNC.NTZ R28, R10 ;  /* 0x0000000a001c7305 */ /* 0x000f22000020f100 */
[----:B0-----:R-:W-:-:S07]  /*0760*/  VIADDMNMX.RELU R2, R2, 0xfffffffe, R21, PT ;  /* 0xfffffffe02027846 */ /* 0x001fce0003801115 */
[----:B------:R-:W0:Y:S01]  /*0770*/  F2I.TRUNC.NTZ R9, R22 ;  /* 0x0000001600097305 */ /* 0x000e22000020f100 */
[----:B----4-:R-:W-:-:S05]  /*0780*/  VIADDMNMX.RELU R0, R15, 0xfffffffe, R28, PT ;  /* 0xfffffffe0f007846 */ /* 0x010fca000380111c */
[----:B------:R-:W-:Y:S01]  /*0790*/  IMAD R0, R2, R15, R0 ;  /* 0x0000000f02007224 */ /* 0x000fe200078e0200 */
[----:B0-----:R-:W-:-:S05]  /*07a0*/  VIADDMNMX.RELU R23, R14, 0xfffffffe, R9, PT ;  /* 0xfffffffe0e177846 */ /* 0x001fca0003801109 */
[----:B------:R-:W-:-:S05]  /*07b0*/  IMAD R2, R0, R14, R23 ;  /* 0x0000000e00027224 */ /* 0x000fca00078e0217 */
[----:B------:R-:W-:-:S05]  /*07c0*/  LEA R19, R2, R2, 0x1 ;  /* 0x0000000202137211 */ /* 0x000fca00078e08ff */
[----:B---3--:R-:W-:-:S05]  /*07d0*/  IMAD.WIDE R18, R19, 0x4, R16 ;  /* 0x0000000413127825 */ /* 0x008fca00078e0210 */
[----:B------:R-:W3:Y:S04]  /*07e0*/  LDG.E.CONSTANT R39, desc[UR12][R18.64+0xc] ;  /* 0x00000c0c12277981 */ /* 0x000ee8000c1e9900 */
[----:B------:R-:W4:Y:S01]  /*07f0*/  LDG.E.CONSTANT R26, desc[UR12][R18.64] ;  /* 0x0000000c121a7981 */ /* 0x000f22000c1e9900 */
[----:B------:R-:W-:Y:S02]  /*0800*/  IADD3 R0, PT, PT, R0, R15, RZ ;  /* 0x0000000f00007210 */ /* 0x000fe40007ffe0ff */
[----:B------:R-:W-:Y:S01]  /*0810*/  I2FP.F32.S32 R21, R21 ;  /* 0x0000001500157245 */ /* 0x000fe20000201400 */
[----:B------:R-:W5:Y:S02]  /*0820*/  LDG.E.CONSTANT R27, desc[UR12][R18.64+0x10] ;  /* 0x0000100c121b7981 */ /* 0x000f64000c1e9900 */
[----:B------:R-:W-:-:S02]  /*0830*/  IMAD R23, R0, R14, R23 ;  /* 0x0000000e00177224 */ /* 0x000fc400078e0217 */
[----:B------:R-:W-:Y:S01]  /*0840*/  FADD R0, R20, -R21 ;  /* 0x8000001514007221 */ /* 0x000fe20000000000 */
[----:B------:R-:W2:Y:S02]  /*0850*/  LDG.E.CONSTANT R32, desc[UR12][R18.64+0x8] ;  /* 0x0000080c12207981 */ /* 0x000ea4000c1e9900 */
[----:B------:R-:W-:Y:S01]  /*0860*/  LEA R15, R23, R23, 0x1 ;  /* 0x00000017170f7211 */ /* 0x000fe200078e08ff */
[----:B------:R-:W-:Y:S01]  /*0870*/  IMAD.WIDE R20, R14, 0xc, R18 ;  /* 0x0000000c0e147825 */ /* 0x000fe200078e0212 */
[----:B------:R-:W-:-:S03]  /*0880*/  I2FP.F32.S32 R23, R28 ;  /* 0x0000001c00177245 */ /* 0x000fc60000201400 */
[----:B------:R-:W-:Y:S01]  /*0890*/  IMAD.WIDE R16, R15, 0x4, R16 ;  /* 0x000000040f107825 */ /* 0x000fe200078e0210 */
[----:B------:R-:W-:Y:S01]  /*08a0*/  I2FP.F32.S32 R15, R9 ;  /* 0x00000009000f7245 */ /* 0x000fe20000201400 */
[----:B------:R-:W2:Y:S04]  /*08b0*/  LDG.E.CONSTANT R29, desc[UR12][R20.64+0xc] ;  /* 0x00000c0c141d7981 */ /* 0x000ea8000c1e9900 */
[----:B------:R-:W2:Y:S01]  /*08c0*/  LDG.E.CONSTANT R35, desc[UR12][R20.64+0x10] ;  /* 0x0000100c14237981 */ /* 0x000ea2000c1e9900 */
[----:B------:R-:W-:Y:S01]  /*08d0*/  FADD R2, R22, -R15 ;  /* 0x8000000f16027221 */ /* 0x000fe20000000000 */
[----:B------:R-:W-:Y:S02]  /*08e0*/  FADD R9, R10, -R23 ;  /* 0x800000170a097221 */ /* 0x000fe40000000000 */
[----:B------:R-:W2:Y:S04]  /*08f0*/  LDG.E.CONSTANT R22, desc[UR12][R20.64] ;  /* 0x0000000c14167981 */ /* 0x000ea8000c1e9900 */
[----:B------:R-:W2:Y:S01]  /*0900*/  LDG.E.CONSTANT R28, desc[UR12][R20.64+0x4] ;  /* 0x0000040c141c7981 */ /* 0x000ea2000c1e9900 */
[----:B------:R-:W-:-:S03]  /*0910*/  IMAD.WIDE R14, R14, 0xc, R16 ;  /* 0x0000000c0e0e7825 */ /* 0x000fc600078e0210 */
[----:B------:R-:W2:Y:S04]  /*0920*/  LDG.E.CONSTANT R10, desc[UR12][R18.64+0x4] ;  /* 0x0000040c120a7981 */ /* 0x000ea8000c1e9900 */
        /* <DEDUP_REMOVED lines=13> */
[----:B------:R0:W2:Y:S01]  /*0a00*/  LDG.E.CONSTANT R34, desc[UR12][R16.64+0x4] ;  /* 0x0000040c10227981 */ /* 0x0000a2000c1e9900 */
[C---:B---3--:R-:W-:Y:S01]  /*0a10*/  FMUL R40, R2.reuse, R39 ;  /* 0x0000002702287220 */ /* 0x048fe20000400000 */
[----:B------:R-:W-:-:S04]  /*0a20*/  FADD R39, -R2, 1 ;  /* 0x3f80000002277421 */ /* 0x000fc80000000100 */
[----:B----4-:R-:W-:Y:S02]  /*0a30*/  FFMA R40, R39, R26, R40 ;  /* 0x0000001a27287223 */ /* 0x010fe40000000028 */
[----:B------:R3:W4:Y:S01]  /*0a40*/  LDG.E.CONSTANT R26, desc[UR12][R14.64+0x8] ;  /* 0x0000080c0e1a7981 */ /* 0x000722000c1e9900 */
[C---:B-----5:R-:W-:Y:S01]  /*0a50*/  FMUL R42, R2.reuse, R27 ;  /* 0x0000001b022a7220 */ /* 0x060fe20000400000 */
[C---:B--2---:R-:W-:Y:S01]  /*0a60*/  FMUL R29, R2.reuse, R29 ;  /* 0x0000001d021d7220 */ /* 0x044fe20000400000 */
[----:B0-----:R-:W-:-:S03]  /*0a70*/  FMUL R16, R2, R35 ;  /* 0x0000002302107220 */ /* 0x001fc60000400000 */
[C---:B------:R-:W-:Y:S01]  /*0a80*/  FFMA R22, R39.reuse, R22, R29 ;  /* 0x0000001627167223 */ /* 0x040fe2000000001d */
[C---:B------:R-:W-:Y:S01]  /*0a90*/  FFMA R16, R39.reuse, R28, R16 ;  /* 0x0000001c27107223 */ /* 0x040fe20000000010 */
[----:B------:R-:W-:Y:S01]  /*0aa0*/  FFMA R27, R39, R10, R42 ;  /* 0x0000000a271b7223 */ /* 0x000fe2000000002a */
[C---:B------:R-:W-:Y:S02]  /*0ab0*/  FADD R10, -R9.reuse, 1 ;  /* 0x3f800000090a7421 */ /* 0x040fe40000000100 */
[C---:B---3--:R-:W-:Y:S01]  /*0ac0*/  FMUL R15, R9.reuse, R16 ;  /* 0x00000010090f7220 */ /* 0x048fe20000400000 */
[C---:B------:R-:W-:Y:S01]  /*0ad0*/  FMUL R17, R2.reuse, R23 ;  /* 0x0000001702117220 */ /* 0x040fe20000400000 */
[----:B------:R-:W-:Y:S01]  /*0ae0*/  FMUL R23, R9, R22 ;  /* 0x0000001609177220 */ /* 0x000fe20000400000 */
[C---:B------:R-:W-:Y:S01]  /*0af0*/  FMUL R31, R2.reuse, R31 ;  /* 0x0000001f021f7220 */ /* 0x040fe20000400000 */
[----:B------:R-:W-:Y:S02]  /*0b00*/  FMUL R14, R2, R41 ;  /* 0x00000029020e7220 */ /* 0x000fe40000400000 */
[C---:B------:R-:W-:Y:S01]  /*0b10*/  FFMA R40, R10.reuse, R40, R23 ;  /* 0x000000280a287223 */ /* 0x040fe20000000017 */
[----:B------:R-:W-:Y:S01]  /*0b20*/  FFMA R27, R10, R27, R15 ;  /* 0x0000001b0a1b7223 */ /* 0x000fe2000000000f */
[----:B------:R-:W-:-:S02]  /*0b30*/  FFMA R22, R39, R30, R14 ;  /* 0x0000001e27167223 */ /* 0x000fc4000000000e */
[----:B------:R-:W0:Y:S01]  /*0b40*/  LDC.64 R14, c[0x3][0x10] ;  /* 0x00c00400ff0e7b82 */ /* 0x000e220000000a00 */
[----:B------:R-:W-:Y:S01]  /*0b50*/  FFMA R23, R39, R36, R31 ;  /* 0x0000002427177223 */ /* 0x000fe2000000001f */
[----:B------:R-:W-:-:S06]  /*0b60*/  FMUL R16, R2, R45 ;  /* 0x0000002d02107220 */ /* 0x000fcc0000400000 */
[----:B------:R-:W0:Y:S01]  /*0b70*/  LDC.64 R30, c[0x3][0x18] ;  /* 0x00c00600ff1e7b82 */ /* 0x000e220000000a00 */
[C---:B------:R-:W-:Y:S01]  /*0b80*/  FMUL R37, R2.reuse, R37 ;  /* 0x0000002502257220 */ /* 0x040fe20000400000 */
[C---:B------:R-:W-:Y:S01]  /*0b90*/  FMUL R29, R2.reuse, R21 ;  /* 0x00000015021d7220 */ /* 0x040fe20000400000 */
[C---:B------:R-:W-:Y:S01]  /*0ba0*/  FMUL R19, R2.reuse, R19 ;  /* 0x0000001302137220 */ /* 0x040fe20000400000 */
[----:B------:R-:W-:Y:S01]  /*0bb0*/  FMUL R43, R2, R43 ;  /* 0x0000002b022b7220 */ /* 0x000fe20000400000 */
[C---:B------:R-:W-:Y:S01]  /*0bc0*/  FFMA R16, R39.reuse, R20, R16 ;  /* 0x0000001427107223 */ /* 0x040fe20000000010 */
[C---:B------:R-:W-:Y:S01]  /*0bd0*/  FFMA R38, R39.reuse, R38, R37 ;  /* 0x0000002627267223 */ /* 0x040fe20000000025 */
[----:B------:R-:W-:Y:S02]  /*0be0*/  FFMA R21, R39, R18, R19 ;  /* 0x0000001227157223 */ /* 0x000fe40000000013 */
[C---:B------:R-:W-:Y:S01]  /*0bf0*/  FMUL R19, R9.reuse, R16 ;  /* 0x0000001009137220 */ /* 0x040fe20000400000 */
[----:B------:R-:W-:Y:S01]  /*0c00*/  FMUL R38, R9, R38 ;  /* 0x0000002609267220 */ /* 0x000fe20000400000 */
[C---:B------:R-:W-:Y:S01]  /*0c10*/  FFMA R43, R39.reuse, R34, R43 ;  /* 0x00000022272b7223 */ /* 0x040fe2000000002b */
[----:B------:R-:W-:-:S02]  /*0c20*/  FFMA R17, R39, R32, R17 ;  /* 0x0000002027117223 */ /* 0x000fc40000000011 */
[C---:B------:R-:W-:Y:S01]  /*0c30*/  FFMA R23, R10.reuse, R23, R38 ;  /* 0x000000170a177223 */ /* 0x040fe20000000026 */
[----:B------:R-:W-:Y:S01]  /*0c40*/  FFMA R19, R10, R43, R19 ;  /* 0x0000002b0a137223 */ /* 0x000fe20000000013 */
[----:B------:R-:W-:Y:S01]  /*0c50*/  FMUL R22, R9, R22 ;  /* 0x0000001609167220 */ /* 0x000fe20000400000 */
[C---:B------:R-:W-:Y:S01]  /*0c60*/  FADD R2, -R0.reuse, 1 ;  /* 0x3f80000000027421 */ /* 0x040fe20000000100 */
[----:B-1----:R-:W-:Y:S01]  /*0c70*/  UISETP.GE.AND UP0, UPT, UR4, 0x1, UPT ;  /* 0x000000010400788c */ /* 0x002fe2000bf06270 */
[----:B------:R-:W-:Y:S01]  /*0c80*/  FMUL R16, R0, R19 ;  /* 0x0000001300107220 */ /* 0x000fe20000400000 */
[----:B------:R-:W-:Y:S01]  /*0c90*/  FFMA R17, R10, R17, R22 ;  /* 0x000000110a117223 */ /* 0x000fe20000000016 */
[----:B------:R-:W-:Y:S01]  /*0ca0*/  FADD R19, R11, 0.5 ;  /* 0x3f0000000b137421 */ /* 0x000fe20000000000 */
[----:B----4-:R-:W-:-:S04]  /*0cb0*/  FFMA R26, R39, R26, R29 ;  /* 0x0000001a271a7223 */ /* 0x010fc8000000001d */
[----:B------:R-:W-:Y:S01]  /*0cc0*/  FMUL R26, R9, R26 ;  /* 0x0000001a091a7220 */ /* 0x000fe20000400000 */
[----:B------:R-:W-:-:S03]  /*0cd0*/  FMUL R9, R0, R23 ;  /* 0x0000001700097220 */ /* 0x000fc60000400000 */
[----:B------:R-:W-:Y:S01]  /*0ce0*/  FFMA R21, R10, R21, R26 ;  /* 0x000000150a157223 */ /* 0x000fe2000000001a */
[----:B------:R-:W-:-:S03]  /*0cf0*/  FFMA R10, R2, R27, R16 ;  /* 0x0000001b020a7223 */ /* 0x000fc60000000010 */
[----:B------:R-:W-:Y:S01]  /*0d00*/  FMUL R0, R0, R21 ;  /* 0x0000001500007220 */ /* 0x000fe20000400000 */
[----:B------:R-:W-:-:S03]  /*0d10*/  FADD R16, R13, 0.5 ;  /* 0x3f0000000d107421 */ /* 0x000fc60000000000 */
[----:B------:R-:W-:Y:S01]  /*0d20*/  FFMA R11, R2, R17, R0 ;  /* 0x00000011020b7223 */ /* 0x000fe20000000000 */
[----:B------:R-:W-:Y:S01]  /*0d30*/  FADD R0, R12, 0.5 ;  /* 0x3f0000000c007421 */ /* 0x000fe20000000000 */
[----:B0-----:R-:W-:Y:S01]  /*0d40*/  FFMA R31, R16, R14, R31 ;  /* 0x0000000e101f7223 */ /* 0x001fe2000000001f */
[----:B------:R-:W-:Y:S02]  /*0d50*/  HFMA2 R16, -RZ, RZ, 0, 0 ;  /* 0x00000000ff107431 */ /* 0x000fe400000001ff */
[----:B------:R-:W-:Y:S01]  /*0d60*/  FFMA R9, R2, R40, R9 ;  /* 0x0000002802097223 */ /* 0x000fe20000000009 */
[----:B------:R-:W-:Y:S01]  /*0d70*/  FFMA R13, R0, R15, UR5 ;  /* 0x00000005000d7e23 */ /* 0x000fe2000800000f */
[----:B------:R-:W-:Y:S01]  /*0d80*/  FFMA R12, R19, R3, R30 ;  /* 0x00000003130c7223 */ /* 0x000fe2000000001e */
[----:B------:R-:W-:Y:S01]  /*0d90*/  CS2R R14, SRZ ;  /* 0x00000000000e7805 */ /* 0x000fe2000001ff00 */
[----:B------:R-:W-:Y:S06]  /*0da0*/  BRA.U !UP0, `(.L_x_6) ;  /* 0x0000000508fc7547 */ /* 0x000fec000b800000 */
[----:B------:R-:W0:Y:S01]  /*0db0*/  LDCU.128 UR8, c[0x0][0x3a0] ;  /* 0x00007400ff0877ac */ /* 0x000e220008000c00 */
[----:B------:R-:W-:Y:S02]  /*0dc0*/  MOV R16, RZ ;  /* 0x000000ff00107202 */ /* 0x000fe40000000f00 */
[----:B------:R-:W-:Y:S01]  /*0dd0*/  CS2R R14, SRZ ;  /* 0x00000000000e7805 */ /* 0x000fe2000001ff00 */
[----:B------:R-:W-:Y:S02]  /*0de0*/  UIADD3 UR4, UPT, UPT, -UR4, URZ, URZ ;  /* 0x000000ff04047290 */ /* 0x000fe4000fffe1ff */
[----:B0-----:R-:W-:Y:S02]  /*0df0*/  UIADD3 UR7, UP0, UPT, UR10, 0x8, URZ ;  /* 0x000000080a077890 */ /* 0x001fe4000ff1e0ff */
[----:B------:R-:W-:Y:S02]  /*0e00*/  UIADD3 UR5, UP1, UPT, UR8, 0x8, URZ ;  /* 0x0000000808057890 */ /* 0x000fe4000ff3e0ff */
[----:B------:R-:W-:-:S02]  /*0e10*/  UIADD3.X UR8, UPT, UPT, URZ, UR11, URZ, UP0, !UPT ;  /* 0x0000000bff087290 */ /* 0x000fc400087fe4ff */
[----:B------:R-:W-:Y:S01]  /*0e20*/  UIADD3.X UR6, UPT, UPT, URZ, UR9, URZ, UP1, !UPT ;  /* 0x00000009ff067290 */ /* 0x000fe20008ffe4ff */
[----:B------:R-:W-:Y:S02]  /*0e30*/  MOV R20, UR7 ;  /* 0x0000000700147c02 */ /* 0x000fe40008000f00 */
[----:B------:R-:W-:Y:S02]  /*0e40*/  MOV R22, UR5 ;  /* 0x0000000500167c02 */ /* 0x000fe40008000f00 */
[----:B------:R-:W-:Y:S02]  /*0e50*/  MOV R21, UR8 ;  /* 0x0000000800157c02 */ /* 0x000fe40008000f00 */
[----:B------:R-:W-:-:S07]  /*0e60*/  MOV R23, UR6 ;  /* 0x0000000600177c02 */ /* 0x000fce0008000f00 */
.L_x_16:
[----:B------:R-:W2:Y:S04]  /*0e70*/  LDG.E.CONSTANT R26, desc[UR12][R22.64+-0x4] ;  /* 0xfffffc0c161a7981 */ /* 0x000ea8000c1e9900 */
[----:B------:R-:W3:Y:S04]  /*0e80*/  LDG.E.CONSTANT R17, desc[UR12][R22.64+-0x8] ;  /* 0xfffff80c16117981 */ /* 0x000ee8000c1e9900 */
[----:B------:R-:W4:Y:S01]  /*0e90*/  LDG.E.CONSTANT R18, desc[UR12][R22.64] ;  /* 0x0000000c16127981 */ /* 0x000f22000c1e9900 */
[----:B------:R-:W-:Y:S01]  /*0ea0*/  UIADD3 UR4, UPT, UPT, UR4, 0x1, URZ ;  /* 0x0000000104047890 */ /* 0x000fe2000fffe0ff */
[----:B------:R-:W-:Y:S03]  /*0eb0*/  BSSY.RECONVERGENT B2, `(.L_x_7) ;  /* 0x0000069000027945 */ /* 0x000fe60003800200 */
[----:B------:R-:W-:Y:S01]  /*0ec0*/  UISETP.NE.AND UP0, UPT, UR4, URZ, UPT ;  /* 0x000000ff0400728c */ /* 0x000fe2000bf05270 */
[----:B--2---:R-:W-:Y:S01]  /*0ed0*/  FADD R37, R31, -R26 ;  /* 0x8000001a1f257221 */ /* 0x004fe20000000000 */
[----:B---3--:R-:W-:-:S03]  /*0ee0*/  FADD R30, R12, -R17 ;  /* 0x800000110c1e7221 */ /* 0x008fc60000000000 */
[----:B------:R-:W-:Y:S01]  /*0ef0*/  FMUL R3, R37, R37 ;  /* 0x0000002525037220 */ /* 0x000fe20000400000 */
[----:B----4-:R-:W-:-:S03]  /*0f00*/  FADD R29, R13, -R18 ;  /* 0x800000120d1d7221 */ /* 0x010fc60000000000 */
[----:B------:R-:W-:-:S04]  /*0f10*/  FFMA R0, R30, R30, R3 ;  /* 0x0000001e1e007223 */ /* 0x000fc80000000003 */
[----:B------:R-:W-:-:S05]  /*0f20*/  FFMA R19, R29, R29, R0 ;  /* 0x0000001d1d137223 */ /* 0x000fca0000000000 */
[----:B------:R-:W-:-:S13]  /*0f30*/  FSETP.GEU.AND P0, PT, R19, 9.9999999747524270788e-07, PT ;  /* 0x358637bd1300780b */ /* 0x000fda0003f0e000 */
[----:B------:R-:W-:Y:S05]  /*0f40*/  @!P0 BRA `(.L_x_8) ;  /* 0x00000004007c8947 */ /* 0x000fea0003800000 */
[----:B------:R0:W5:Y:S04]  /*0f50*/  LDG.E.CONSTANT R35, desc[UR12][R20.64+-0x8] ;  /* 0xfffff80c14237981 */ /* 0x000168000c1e9900 */
[----:B------:R0:W5:Y:S04]  /*0f60*/  LDG.E.CONSTANT R28, desc[UR12][R20.64+-0x4] ;  /* 0xfffffc0c141c7981 */ /* 0x000168000c1e9900 */
[----:B------:R0:W5:Y:S01]  /*0f70*/  LDG.E.CONSTANT R27, desc[UR12][R20.64] ;  /* 0x0000000c141b7981 */ /* 0x000162000c1e9900 */
[C---:B------:R-:W-:Y:S01]  /*0f80*/  FMUL R0, R19.reuse, 16777216 ;  /* 0x4b80000013007820 */ /* 0x040fe20000400000 */
[C---:B------:R-:W-:Y:S01]  /*0f90*/  FSETP.GEU.AND P0, PT, |R19|.reuse, 1.175494350822287508e-38, PT ;  /* 0x008000001300780b */ /* 0x040fe20003f0e200 */
[----:B------:R-:W-:Y:S01]  /*0fa0*/  MUFU.RSQ R34, R19 ;  /* 0x0000001300227308 */ /* 0x000fe20000001400 */
[----:B------:R-:W-:Y:S01]  /*0fb0*/  IADD3 R2, PT, PT, R19, -0xd000000, RZ ;  /* 0xf300000013027810 */ /* 0x000fe20007ffe0ff */
[----:B------:R-:W-:Y:S01]  /*0fc0*/  BSSY.RECONVERGENT B0, `(.L_x_9) ;  /* 0x000000e000007945 */ /* 0x000fe20003800200 */
[----:B------:R-:W-:-:S02]  /*0fd0*/  FSEL R0, R0, R19, !P0 ;  /* 0x0000001300007208 */ /* 0x000fc40004000000 */
[----:B------:R-:W-:-:S03]  /*0fe0*/  ISETP.GT.U32.AND P1, PT, R2, 0x727fffff, PT ;  /* 0x727fffff0200780c */ /* 0x000fc60003f24070 */
[----:B------:R-:W1:Y:S04]  /*0ff0*/  MUFU.RSQ R32, R0 ;  /* 0x0000000000207308 */ /* 0x000e680000001400 */
[----:B-1----:R-:W-:-:S06]  /*1000*/  @!P0 FMUL R32, R32, 4096 ;  /* 0x4580000020208820 */ /* 0x002fcc0000400000 */
[----:B0-----:R-:W-:Y:S05]  /*1010*/  @!P1 BRA `(.L_x_10) ;  /* 0x0000000000109947 */ /* 0x001fea0003800000 */
[----:B------:R-:W-:-:S07]  /*1020*/  MOV R40, 0x1040 ;  /* 0x0000104000287802 */ /* 0x000fce0000000f00 */
[----:B-----5:R-:W-:Y:S05]  /*1030*/  CALL.REL.NOINC `($__internal_0_$__cuda_sm20_sqrt_rn_f32_slowpath) ;  /* 0x0000001400e87944 */ /* 0x020fea0003c00000 */
[----:B------:R-:W-:Y:S01]  /*1040*/  MOV R2, R0 ;  /* 0x0000000000027202 */ /* 0x000fe20000000f00 */
[----:B------:R-:W-:Y:S06]  /*1050*/  BRA `(.L_x_11) ;  /* 0x0000000000107947 */ /* 0x000fec0003800000 */
.L_x_10:
[----:B------:R-:W-:Y:S01]  /*1060*/  FMUL.FTZ R2, R19, R34 ;  /* 0x0000002213027220 */ /* 0x000fe20000410000 */
[----:B------:R-:W-:-:S03]  /*1070*/  FMUL.FTZ R0, R34, 0.5 ;  /* 0x3f00000022007820 */ /* 0x000fc60000410000 */
[----:B------:R-:W-:-:S04]  /*1080*/  FFMA R3, -R2, R2, R19 ;  /* 0x0000000202037223 */ /* 0x000fc80000000113 */
[----:B------:R-:W-:-:S07]  /*1090*/  FFMA R2, R3, R0, R2 ;  /* 0x0000000003027223 */ /* 0x000fce0000000002 */
.L_x_11:
[----:B------:R-:W-:Y:S05]  /*10a0*/  BSYNC.RECONVERGENT B0 ;  /* 0x0000000000007941 */ /* 0x000fea0003800200 */
.L_x_9:
[----:B------:R-:W-:Y:S01]  /*10b0*/  FADD R3, R19, 1 ;  /* 0x3f80000013037421 */ /* 0x000fe20000000000 */
[-C--:B------:R-:W-:Y:S01]  /*10c0*/  FMUL R37, R37, R32.reuse ;  /* 0x0000002025257220 */ /* 0x080fe20000400000 */
[-C--:B------:R-:W-:Y:S01]  /*10d0*/  FMUL R30, R30, R32.reuse ;  /* 0x000000201e1e7220 */ /* 0x080fe20000400000 */
[----:B------:R-:W-:Y:S01]  /*10e0*/  FMUL R32, R29, R32 ;  /* 0x000000201d207220 */ /* 0x000fe20000400000 */
[----:B------:R-:W-:Y:S01]  /*10f0*/  BSSY.RECONVERGENT B0, `(.L_x_12) ;  /* 0x0000017000007945 */ /* 0x000fe20003800200 */
[----:B------:R-:W-:Y:S01]  /*1100*/  FSETP.GEU.AND P0, PT, |R3|, 1.175494350822287508e-38, PT ;  /* 0x008000000300780b */ /* 0x000fe20003f0e200 */
[----:B-----5:R-:W-:-:S04]  /*1110*/  FMUL R0, R28, R37 ;  /* 0x000000251c007220 */ /* 0x020fc80000400000 */
[----:B------:R-:W-:Y:S01]  /*1120*/  FFMA R0, R35, R30, R0 ;  /* 0x0000001e23007223 */ /* 0x000fe20000000000 */
[----:B------:R-:W-:-:S03]  /*1130*/  HFMA2 R30, -RZ, RZ, 15, 0 ;  /* 0x4b800000ff1e7431 */ /* 0x000fc600000001ff */
[----:B------:R-:W-:-:S04]  /*1140*/  FFMA R29, R27, R32, R0 ;  /* 0x000000201b1d7223 */ /* 0x000fc80000000000 */
[----:B------:R-:W-:Y:S01]  /*1150*/  @!P0 FMUL R3, R3, 16777216 ;  /* 0x4b80000003038820 */ /* 0x000fe20000400000 */
[C---:B------:R-:W-:Y:S02]  /*1160*/  FSETP.GT.AND P1, PT, R29.reuse, 0.10000000149011611938, PT ;  /* 0x3dcccccd1d00780b */ /* 0x040fe40003f24000 */
[----:B------:R-:W-:Y:S02]  /*1170*/  FSEL R0, R30, 1, !P0 ;  /* 0x3f8000001e007808 */ /* 0x000fe40004000000 */
[----:B------:R-:W-:Y:S01]  /*1180*/  FSETP.GT.AND P0, PT, R2, 0.20000000298023223877, PT ;  /* 0x3e4ccccd0200780b */ /* 0x000fe20003f04000 */
[----:B------:R-:W0:Y:S03]  /*1190*/  MUFU.RCP R3, R3 ;  /* 0x0000000300037308 */ /* 0x000e260000001000 */
[----:B------:R-:W-:Y:S01]  /*11a0*/  FSETP.LEU.OR P0, PT, |R29|, 0.10000000149011611938, !P0 ;  /* 0x3dcccccd1d00780b */ /* 0x000fe2000470b600 */
[----:B0-----:R-:W-:Y:S01]  /*11b0*/  FMUL R37, R3, R0 ;  /* 0x0000000003257220 */ /* 0x001fe20000400000 */
[----:B------:R-:W-:-:S04]  /*11c0*/  FMUL R0, R29, 5 ;  /* 0x40a000001d007820 */ /* 0x000fc80000400000 */
[----:B------:R-:W-:-:S04]  /*11d0*/  FFMA R0, R0, R37, RZ ;  /* 0x0000002500007223 */ /* 0x000fc800000000ff */
[-C--:B------:R-:W-:Y:S01]  /*11e0*/  @P1 FFMA R14, R35, R0.reuse, R14 ;  /* 0x00000000230e1223 */ /* 0x080fe2000000000e */
[-C--:B------:R-:W-:Y:S01]  /*11f0*/  @P1 FFMA R15, R28, R0.reuse, R15 ;  /* 0x000000001c0f1223 */ /* 0x080fe2000000000f */
[----:B------:R-:W-:Y:S01]  /*1200*/  @P1 FFMA R16, R27, R0, R16 ;  /* 0x000000001b101223 */ /* 0x000fe20000000010 */
[----:B------:R-:W-:Y:S06]  /*1210*/  @P1 BRA `(.L_x_13) ;  /* 0x0000000000101947 */ /* 0x000fec0003800000 */
[----:B------:R-:W-:-:S13]  /*1220*/  FSETP.GEU.AND P1, PT, R29, 0.10000000149011611938, PT ;  /* 0x3dcccccd1d00780b */ /* 0x000fda0003f2e000 */
[-C--:B------:R-:W-:Y:S01]  /*1230*/  @!P1 FFMA R14, -R35, R0.reuse, R14 ;  /* 0x00000000230e9223 */ /* 0x080fe2000000010e */
[-C--:B------:R-:W-:Y:S01]  /*1240*/  @!P1 FFMA R15, -R28, R0.reuse, R15 ;  /* 0x000000001c0f9223 */ /* 0x080fe2000000010f */
[----:B------:R-:W-:-:S07]  /*1250*/  @!P1 FFMA R16, -R27, R0, R16 ;  /* 0x000000001b109223 */ /* 0x000fce0000000110 */
.L_x_13:
[----:B------:R-:W-:Y:S05]  /*1260*/  BSYNC.RECONVERGENT B0 ;  /* 0x0000000000007941 */ /* 0x000fea0003800200 */
.L_x_12:
[----:B------:R-:W-:Y:S05]  /*1270*/  @P0 BRA `(.L_x_8) ;  /* 0x0000000000b00947 */ /* 0x000fea0003800000 */
[----:B------:R-:W-:-:S04]  /*1280*/  FMUL R2, R29, R2 ;  /* 0x000000021d027220 */ /* 0x000fc80000400000 */
[-C--:B------:R-:W-:Y:S01]  /*1290*/  FFMA R32, R28, R2.reuse, R26 ;  /* 0x000000021c207223 */ /* 0x080fe2000000001a */
[-C--:B------:R-:W-:Y:S01]  /*12a0*/  FFMA R17, R35, R2.reuse, R17 ;  /* 0x0000000223117223 */ /* 0x080fe20000000011 */
[----:B------:R-:W-:Y:S02]  /*12b0*/  FFMA R28, R27, R2, R18 ;  /* 0x000000021b1c7223 */ /* 0x000fe40000000012 */
[----:B------:R-:W-:Y:S01]  /*12c0*/  FADD R32, R31, -R32 ;  /* 0x800000201f207221 */ /* 0x000fe20000000000 */
[----:B------:R-:W-:Y:S01]  /*12d0*/  FADD R30, R12, -R17 ;  /* 0x800000110c1e7221 */ /* 0x000fe20000000000 */
[----:B------:R-:W-:Y:S02]  /*12e0*/  FADD R28, R13, -R28 ;  /* 0x8000001c0d1c7221 */ /* 0x000fe40000000000 */
[----:B------:R-:W-:-:S04]  /*12f0*/  FMUL R3, R32, R32 ;  /* 0x0000002020037220 */ /* 0x000fc80000400000 */
[----:B------:R-:W-:-:S04]  /*1300*/  FFMA R3, R30, R30, R3 ;  /* 0x0000001e1e037223 */ /* 0x000fc80000000003 */
[----:B------:R-:W-:-:S05]  /*1310*/  FFMA R3, R28, R28, R3 ;  /* 0x0000001c1c037223 */ /* 0x000fca0000000003 */
[----:B------:R-:W-:-:S13]  /*1320*/  FSETP.GT.AND P0, PT, R3, 9.9999999747524270788e-07, PT ;  /* 0x358637bd0300780b */ /* 0x000fda0003f04000 */
[----:B------:R-:W-:Y:S05]  /*1330*/  @!P0 BRA `(.L_x_8) ;  /* 0x0000000000808947 */ /* 0x000fea0003800000 */
[----:B------:R-:W-:Y:S01]  /*1340*/  FADD R19, R19, 0.5 ;  /* 0x3f00000013137421 */ /* 0x000fe20000000000 */
[----:B------:R-:W-:Y:S01]  /*1350*/  FSETP.GEU.AND P1, PT, |R3|, 1.175494350822287508e-38, PT ;  /* 0x008000000300780b */ /* 0x000fe20003f2e200 */
[----:B------:R-:W-:Y:S01]  /*1360*/  UMOV UR5, 0x3f000000 ;  /* 0x3f00000000057882 */ /* 0x000fe20000000000 */
[----:B------:R-:W-:Y:S01]  /*1370*/  BSSY.RECONVERGENT B3, `(.L_x_14) ;  /* 0x0000012000037945 */ /* 0x000fe20003800200 */
[----:B------:R-:W0:Y:S01]  /*1380*/  MUFU.RCP R0, R19 ;  /* 0x0000001300007308 */ /* 0x000e220000001000 */
[----:B------:R-:W-:-:S07]  /*1390*/  MOV R18, UR5 ;  /* 0x0000000500127c02 */ /* 0x000fce0008000f00 */
[----:B------:R-:W-:Y:S02]  /*13a0*/  FCHK P0, R18, R19 ;  /* 0x0000001312007302 */ /* 0x000fe40000000000 */
[----:B------:R-:W-:-:S06]  /*13b0*/  @!P1 FMUL R3, R3, 16777216 ;  /* 0x4b80000003039820 */ /* 0x000fcc0000400000 */
[----:B------:R-:W1:Y:S01]  /*13c0*/  MUFU.RSQ R27, R3 ;  /* 0x00000003001b7308 */ /* 0x000e620000001400 */
[----:B0-----:R-:W-:-:S04]  /*13d0*/  FFMA R17, -R19, R0, 1 ;  /* 0x3f80000013117423 */ /* 0x001fc80000000100 */
[----:B------:R-:W-:-:S04]  /*13e0*/  FFMA R0, R0, R17, R0 ;  /* 0x0000001100007223 */ /* 0x000fc80000000000 */
[----:B------:R-:W-:-:S04]  /*13f0*/  FFMA R17, R0, 0.5, RZ ;  /* 0x3f00000000117823 */ /* 0x000fc800000000ff */
[----:B------:R-:W-:Y:S01]  /*1400*/  FFMA R2, -R19, R17, 0.5 ;  /* 0x3f00000013027423 */ /* 0x000fe20000000111 */
[----:B-1----:R-:W-:-:S03]  /*1410*/  @!P1 FMUL R27, R27, 4096 ;  /* 0x458000001b1b9820 */ /* 0x002fc60000400000 */
[----:B------:R-:W-:Y:S01]  /*1420*/  FFMA R17, R0, R2, R17 ;  /* 0x0000000200117223 */ /* 0x000fe20000000011 */
[----:B------:R-:W-:Y:S06]  /*1430*/  @!P0 BRA `(.L_x_15) ;  /* 0x0000000000148947 */ /* 0x000fec0003800000 */
[----:B------:R-:W-:Y:S01]  /*1440*/  HFMA2 R3, -RZ, RZ, 1.75, 0 ;  /* 0x3f000000ff037431 */ /* 0x000fe200000001ff */
[----:B------:R-:W-:Y:S02]  /*1450*/  MOV R0, R19 ;  /* 0x0000001300007202 */ /* 0x000fe40000000f00 */
[----:B------:R-:W-:-:S07]  /*1460*/  MOV R2, 0x1480 ;  /* 0x0000148000027802 */ /* 0x000fce0000000f00 */
[----:B------:R-:W-:Y:S05]  /*1470*/  CALL.REL.NOINC `($__internal_1_$__cuda_sm3x_div_rn_noftz_f32_slowpath) ;  /* 0x0000001400387944 */ /* 0x000fea0003c00000 */
[----:B------:R-:W-:-:S07]  /*1480*/  MOV R17, R0 ;  /* 0x0000000000117202 */ /* 0x000fce0000000f00 */
.L_x_15:
[----:B------:R-:W-:Y:S05]  /*1490*/  BSYNC.RECONVERGENT B3 ;  /* 0x0000000000037941 */ /* 0x000fea0003800200 */
.L_x_14:
[----:B------:R-:W-:Y:S01]  /*14a0*/  FSETP.GT.AND P0, PT, R29, RZ, PT ;  /* 0x000000ff1d00720b */ /* 0x000fe20003f04000 */
[-C--:B------:R-:W-:Y:S01]  /*14b0*/  FMUL R3, R30, R27.reuse ;  /* 0x0000001b1e037220 */ /* 0x080fe20000400000 */
[-C--:B------:R-:W-:Y:S01]  /*14c0*/  FMUL R32, R32, R27.reuse ;  /* 0x0000001b20207220 */ /* 0x080fe20000400000 */
[----:B------:R-:W-:-:S10]  /*14d0*/  FMUL R27, R28, R27 ;  /* 0x0000001b1c1b7220 */ /* 0x000fd40000400000 */
[-C--:B------:R-:W-:Y:S01]  /*14e0*/  @P0 FFMA R14, R3, R17.reuse, R14 ;  /* 0x00000011030e0223 */ /* 0x080fe2000000000e */
[CC--:B------:R-:W-:Y:S01]  /*14f0*/  @P0 FFMA R15, R32.reuse, R17.reuse, R15 ;  /* 0x00000011200f0223 */ /* 0x0c0fe2000000000f */
[-C--:B------:R-:W-:Y:S02]  /*1500*/  @P0 FFMA R16, R27, R17.reuse, R16 ;  /* 0x000000111b100223 */ /* 0x080fe40000000010 */
[-C--:B------:R-:W-:Y:S01]  /*1510*/  @!P0 FFMA R14, R3, -R17.reuse, R14 ;  /* 0x80000011030e8223 */ /* 0x080fe2000000000e */
[-C--:B------:R-:W-:Y:S01]  /*1520*/  @!P0 FFMA R15, R32, -R17.reuse, R15 ;  /* 0x80000011200f8223 */ /* 0x080fe2000000000f */
[----:B------:R-:W-:-:S07]  /*1530*/  @!P0 FFMA R16, R27, -R17, R16 ;  /* 0x800000111b108223 */ /* 0x000fce0000000010 */
.L_x_8:
[----:B------:R-:W-:Y:S05]  /*1540*/  BSYNC.RECONVERGENT B2 ;  /* 0x0000000000027941 */ /* 0x000fea0003800200 */
.L_x_7:
[----:B------:R-:W-:Y:S02]  /*1550*/  IADD3 R20, P0, PT, R20, 0xc, RZ ;  /* 0x0000000c14147810 */ /* 0x000fe40007f1e0ff */
[----:B------:R-:W-:Y:S02]  /*1560*/  IADD3 R22, P1, PT, R22, 0xc, RZ ;  /* 0x0000000c16167810 */ /* 0x000fe40007f3e0ff */
[----:B------:R-:W-:Y:S02]  /*1570*/  IADD3.X R21, PT, PT, RZ, R21, RZ, P0, !PT ;  /* 0x00000015ff157210 */ /* 0x000fe400007fe4ff */
[----:B------:R-:W-:Y:S01]  /*1580*/  IADD3.X R23, PT, PT, RZ, R23, RZ, P1, !PT ;  /* 0x00000017ff177210 */ /* 0x000fe20000ffe4ff */
[----:B------:R-:W-:Y:S08]  /*1590*/  BRA.U UP0, `(.L_x_16) ;  /* 0xfffffff900347547 */ /* 0x000ff0000b83ffff */
.L_x_6:
[----:B------:R-:W0:Y:S01]  /*15a0*/  LDC.64 R20, c[0x0][0x390] ;  /* 0x0000e400ff147b82 */ /* 0x000e220000000a00 */
[----:B------:R-:W1:Y:S01]  /*15b0*/  LDCU UR4, c[0x3][0x34] ;  /* 0x00c00680ff0477ac */ /* 0x000e620008000800 */
[----:B0-----:R-:W-:-:S05]  /*15c0*/  IMAD.WIDE R20, R33, 0x4, R20 ;  /* 0x0000000421147825 */ /* 0x001fca00078e0214 */
[----:B------:R-:W1:Y:S01]  /*15d0*/  LDG.E.CONSTANT R22, desc[UR12][R20.64] ;  /* 0x0000000c14167981 */ /* 0x000e62000c1e9900 */
[----:B------:R-:W-:Y:S01]  /*15e0*/  BSSY.RECONVERGENT B2, `(.L_x_17) ;  /* 0x0000079000027945 */ /* 0x000fe20003800200 */
[----:B------:R-:W-:Y:S01]  /*15f0*/  FADD R9, R9, R14 ;  /* 0x0000000e09097221 */ /* 0x000fe20000000000 */
[----:B------:R-:W-:Y:S01]  /*1600*/  FADD R10, R10, R15 ;  /* 0x0000000f0a0a7221 */ /* 0x000fe20000000000 */
[----:B------:R-:W-:Y:S01]  /*1610*/  FADD R11, R11, R16 ;  /* 0x000000100b0b7221 */ /* 0x000fe20000000000 */
[----:B-1----:R-:W-:-:S05]  /*1620*/  FADD R22, R22, -UR4 ;  /* 0x8000000416167e21 */ /* 0x002fca0008000000 */
[----:B------:R-:W-:-:S13]  /*1630*/  FSETP.GT.AND P0, PT, R22, 2, PT ;  /* 0x400000001600780b */ /* 0x000fda0003f04000 */
[----:B------:R-:W-:Y:S05]  /*1640*/  @!P0 BRA `(.L_x_18) ;  /* 0x0000000400c88947 */ /* 0x000fea0003800000 */
[----:B------:R-:W0:Y:S01]  /*1650*/  LDC R14, c[0x3][0x48] ;  /* 0x00c01200ff0e7b82 */ /* 0x000e220000000800 */
[----:B------:R-:W1:Y:S01]  /*1660*/  LDCU UR4, c[0x3][0x3c] ;  /* 0x00c00780ff0477ac */ /* 0x000e620008000800 */
[----:B------:R-:W-:Y:S01]  /*1670*/  BSSY.RECONVERGENT B3, `(.L_x_19) ;  /* 0x0000012000037945 */ /* 0x000fe20003800200 */
[----:B------:R-:W2:Y:S01]  /*1680*/  LDCU.64 UR6, c[0x3][0x40] ;  /* 0x00c00800ff0677ac */ /* 0x000ea20008000a00 */
[----:B0-----:R-:W0:Y:S01]  /*1690*/  MUFU.RCP R0, R14 ;  /* 0x0000000e00007308 */ /* 0x001e220000001000 */
[----:B-1----:R-:W-:-:S04]  /*16a0*/  FMUL R3, R14, -UR4 ;  /* 0x800000040e037c20 */ /* 0x002fc80008400000 */
[----:B------:R-:W-:-:S04]  /*16b0*/  FMUL R3, R22, R3 ;  /* 0x0000000316037220 */ /* 0x000fc80000400000 */
[----:B--2---:R-:W-:-:S04]  /*16c0*/  FMUL R3, R3, UR6 ;  /* 0x0000000603037c20 */ /* 0x004fc80008400000 */
[----:B------:R-:W-:-:S04]  /*16d0*/  FMUL R3, R3, UR7 ;  /* 0x0000000703037c20 */ /* 0x000fc80008400000 */
[----:B------:R-:W1:Y:S01]  /*16e0*/  FCHK P0, R3, R14 ;  /* 0x0000000e03007302 */ /* 0x000e620000000000 */
[----:B0-----:R-:W-:-:S04]  /*16f0*/  FFMA R15, R0, -R14, 1 ;  /* 0x3f800000000f7423 */ /* 0x001fc8000000080e */
[----:B------:R-:W-:-:S04]  /*1700*/  FFMA R0, R0, R15, R0 ;  /* 0x0000000f00007223 */ /* 0x000fc80000000000 */
[----:B------:R-:W-:-:S04]  /*1710*/  FFMA R2, R3, R0, RZ ;  /* 0x0000000003027223 */ /* 0x000fc800000000ff */
[----:B------:R-:W-:-:S04]  /*1720*/  FFMA R15, R2, -R14, R3 ;  /* 0x8000000e020f7223 */ /* 0x000fc80000000003 */
[----:B------:R-:W-:Y:S01]  /*1730*/  FFMA R0, R0, R15, R2 ;  /* 0x0000000f00007223 */ /* 0x000fe20000000002 */
[----:B-1----:R-:W-:Y:S06]  /*1740*/  @!P0 BRA `(.L_x_20) ;  /* 0x0000000000108947 */ /* 0x002fec0003800000 */
[----:B------:R-:W0:Y:S01]  /*1750*/  LDCU UR4, c[0x3][0x48] ;  /* 0x00c00900ff0477ac */ /* 0x000e220008000800 */
[----:B------:R-:W-:Y:S02]  /*1760*/  MOV R2, 0x1790 ;  /* 0x0000179000027802 */ /* 0x000fe40000000f00 */
[----:B0-----:R-:W-:-:S07]  /*1770*/  MOV R0, UR4 ;  /* 0x0000000400007c02 */ /* 0x001fce0008000f00 */
[----:B------:R-:W-:Y:S05]  /*1780*/  CALL.REL.NOINC `($__internal_1_$__cuda_sm3x_div_rn_noftz_f32_slowpath) ;  /* 0x0000001000747944 */ /* 0x000fea0003c00000 */
.L_x_20:
[----:B------:R-:W-:Y:S05]  /*1790*/  BSYNC.RECONVERGENT B3 ;  /* 0x0000000000037941 */ /* 0x000fea0003800200 */
.L_x_19:
[----:B------:R-:W0:Y:S01]  /*17a0*/  LDCU UR4, c[0x0][0x3b4] ;  /* 0x00007680ff0477ac */ /* 0x000e220008000800 */
[----:B------:R-:W-:Y:S02]  /*17b0*/  FSETP.GT.AND P0, PT, R22, 20, PT ;  /* 0x41a000001600780b */ /* 0x000fe40003f04000 */
[----:B------:R-:W-:-:S04]  /*17c0*/  FMNMX R0, R0, -20, !PT ;  /* 0xc1a0000000007809 */ /* 0x000fc80007800000 */
[----:B------:R-:W-:-:S05]  /*17d0*/  FMNMX R3, R0, 20, PT ;  /* 0x41a0000000037809 */ /* 0x000fca0003800000 */
[----:B0-----:R-:W-:Y:S02]  /*17e0*/  FFMA R10, -R3, UR4, R10 ;  /* 0x00000004030a7c23 */ /* 0x001fe4000800010a */
[----:B------:R-:W-:Y:S05]  /*17f0*/  @!P0 BRA `(.L_x_18) ;  /* 0x00000004005c8947 */ /* 0x000fea0003800000 */
[----:B------:R-:W0:Y:S01]  /*1800*/  LDCU UR4, c[0x3][URZ] ;  /* 0x00c00000ff0477ac */ /* 0x000e220008000800 */
[----:B------:R-:W-:Y:S01]  /*1810*/  BSSY.RECONVERGENT B3, `(.L_x_21) ;  /* 0x000001f000037945 */ /* 0x000fe20003800200 */
[----:B------:R-:W-:Y:S01]  /*1820*/  HFMA2 R14, -RZ, RZ, 0, 0 ;  /* 0x00000000ff0e7431 */ /* 0x000fe200000001ff */
[----:B0-----:R-:W-:-:S06]  /*1830*/  UIADD3 UR4, UPT, UPT, UR4, -0x1, URZ ;  /* 0xffffffff04047890 */ /* 0x001fcc000fffe0ff */
[----:B------:R-:W-:-:S04]  /*1840*/  ISETP.GE.AND P0, PT, R5, UR4, PT ;  /* 0x0000000405007c0c */ /* 0x000fc8000bf06270 */
[----:B------:R-:W-:-:S13]  /*1850*/  ISETP.LT.OR P0, PT, R5, 0x1, P0 ;  /* 0x000000010500780c */ /* 0x000fda0000701670 */
[----:B------:R-:W-:Y:S05]  /*1860*/  @P0 BRA `(.L_x_22) ;  /* 0x0000000000640947 */ /* 0x000fea0003800000 */
[----:B------:R-:W2:Y:S02]  /*1870*/  LDG.E.U8.CONSTANT R0, desc[UR12][R24.64+-0x1] ;  /* 0xffffff0c18007981 */ /* 0x000ea4000c1e9100 */
[----:B--2---:R-:W-:-:S13]  /*1880*/  ISETP.NE.AND P0, PT, R0, RZ, PT ;  /* 0x000000ff0000720c */ /* 0x004fda0003f05270 */
[----:B------:R-:W-:Y:S05]  /*1890*/  @P0 BRA `(.L_x_22) ;  /* 0x0000000000580947 */ /* 0x000fea0003800000 */
[----:B------:R-:W2:Y:S02]  /*18a0*/  LDG.E.U8.CONSTANT R0, desc[UR12][R24.64+0x1] ;  /* 0x0000010c18007981 */ /* 0x000ea4000c1e9100 */
[----:B--2---:R-:W-:-:S13]  /*18b0*/  ISETP.NE.AND P0, PT, R0, RZ, PT ;  /* 0x000000ff0000720c */ /* 0x004fda0003f05270 */
[----:B------:R-:W-:Y:S05]  /*18c0*/  @P0 BRA `(.L_x_22) ;  /* 0x00000000004c0947 */ /* 0x000fea0003800000 */
[----:B------:R-:W2:Y:S01]  /*18d0*/  LDG.E.CONSTANT R3, desc[UR12][R20.64+0x4] ;  /* 0x0000040c14037981 */ /* 0x000ea2000c1e9900 */
[----:B------:R-:W0:Y:S03]  /*18e0*/  LDC R2, c[0x3][0xc] ;  /* 0x00c00300ff027b82 */ /* 0x000e260000000800 */
[----:B------:R-:W2:Y:S01]  /*18f0*/  LDG.E.CONSTANT R0, desc[UR12][R20.64+-0x4] ;  /* 0xfffffc0c14007981 */ /* 0x000ea2000c1e9900 */
[----:B------:R-:W-:Y:S01]  /*1900*/  BSSY.RECONVERGENT B4, `(.L_x_22) ;  /* 0x000000f000047945 */ /* 0x000fe20003800200 */
[----:B0-----:R-:W-:-:S04]  /*1910*/  FADD R2, R2, R2 ;  /* 0x0000000202027221 */ /* 0x001fc80000000000 */
[----:B------:R-:W0:Y:S02]  /*1920*/  MUFU.RCP R15, R2 ;  /* 0x00000002000f7308 */ /* 0x000e240000001000 */
[----:B0-----:R-:W-:-:S04]  /*1930*/  FFMA R14, -R2, R15, 1 ;  /* 0x3f800000020e7423 */ /* 0x001fc8000000010f */
[----:B------:R-:W-:Y:S01]  /*1940*/  FFMA R14, R15, R14, R15 ;  /* 0x0000000e0f0e7223 */ /* 0x000fe2000000000f */
[----:B--2---:R-:W-:-:S04]  /*1950*/  FADD R3, R3, -R0 ;  /* 0x8000000003037221 */ /* 0x004fc80000000000 */
[----:B------:R-:W0:Y:S01]  /*1960*/  FCHK P0, R3, R2 ;  /* 0x0000000203007302 */ /* 0x000e220000000000 */
[----:B------:R-:W-:-:S04]  /*1970*/  FFMA R15, R3, R14, RZ ;  /* 0x0000000e030f7223 */ /* 0x000fc800000000ff */
[----:B------:R-:W-:-:S04]  /*1980*/  FFMA R0, -R2, R15, R3 ;  /* 0x0000000f02007223 */ /* 0x000fc80000000103 */
[----:B------:R-:W-:Y:S01]  /*1990*/  FFMA R14, R14, R0, R15 ;  /* 0x000000000e0e7223 */ /* 0x000fe2000000000f */
[----:B0-----:R-:W-:Y:S06]  /*19a0*/  @!P0 BRA `(.L_x_23) ;  /* 0x0000000000108947 */ /* 0x001fec0003800000 */
[----:B------:R-:W-:Y:S02]  /*19b0*/  MOV R0, R2 ;  /* 0x0000000200007202 */ /* 0x000fe40000000f00 */
[----:B------:R-:W-:-:S07]  /*19c0*/  MOV R2, 0x19e0 ;  /* 0x000019e000027802 */ /* 0x000fce0000000f00 */
[----:B------:R-:W-:Y:S05]  /*19d0*/  CALL.REL.NOINC `($__internal_1_$__cuda_sm3x_div_rn_noftz_f32_slowpath) ;  /* 0x0000000c00e07944 */ /* 0x000fea0003c00000 */
[----:B------:R-:W-:-:S07]  /*19e0*/  MOV R14, R0 ;  /* 0x00000000000e7202 */ /* 0x000fce0000000f00 */
.L_x_23:
[----:B------:R-:W-:Y:S05]  /*19f0*/  BSYNC.RECONVERGENT B4 ;  /* 0x0000000000047941 */ /* 0x000fea0003800200 */
.L_x_22:
[----:B------:R-:W-:Y:S05]  /*1a00*/  BSYNC.RECONVERGENT B3 ;  /* 0x0000000000037941 */ /* 0x000fea0003800200 */
.L_x_21:
[----:B------:R-:W0:Y:S01]  /*1a10*/  LDCU UR4, c[0x3][0x8] ;  /* 0x00c00100ff0477ac */ /* 0x000e220008000800 */
[----:B------:R-:W-:Y:S01]  /*1a20*/  BSSY.RECONVERGENT B3, `(.L_x_24) ;  /* 0x000002d000037945 */ /* 0x000fe20003800200 */
[----:B------:R-:W-:Y:S01]  /*1a30*/  HFMA2 R0, -RZ, RZ, 0, 0 ;  /* 0x00000000ff007431 */ /* 0x000fe200000001ff */
[----:B0-----:R-:W-:-:S06]  /*1a40*/  UIADD3 UR4, UPT, UPT, UR4, -0x1, URZ ;  /* 0xffffffff04047890 */ /* 0x001fcc000fffe0ff */
[----:B------:R-:W-:-:S04]  /*1a50*/  ISETP.GE.AND P0, PT, R6, UR4, PT ;  /* 0x0000000406007c0c */ /* 0x000fc8000bf06270 */
[----:B------:R-:W-:-:S13]  /*1a60*/  ISETP.EQ.OR P0, PT, R6, RZ, P0 ;  /* 0x000000ff0600720c */ /* 0x000fda0000702670 */
[----:B------:R-:W-:Y:S05]  /*1a70*/  @P0 BRA `(.L_x_25) ;  /* 0x00000000009c0947 */ /* 0x000fea0003800000 */
[----:B------:R-:W0:Y:S08]  /*1a80*/  LDC.64 R16, c[0x3][RZ] ;  /* 0x00c00000ff107b82 */ /* 0x000e300000000a00 */
[----:B------:R-:W1:Y:S01]  /*1a90*/  LDC.64 R2, c[0x0][0x398] ;  /* 0x0000e600ff027b82 */ /* 0x000e620000000a00 */
[----:B0-----:R-:W-:-:S05]  /*1aa0*/  IMAD R15, R6, R17, -R17 ;  /* 0x00000011060f7224 */ /* 0x001fca00078e0a11 */
[----:B------:R-:W-:-:S05]  /*1ab0*/  IADD3 R15, PT, PT, R4, R15, RZ ;  /* 0x0000000f040f7210 */ /* 0x000fca0007ffe0ff */
[----:B------:R-:W-:-:S05]  /*1ac0*/  IMAD R15, R15, R16, R5 ;  /* 0x000000100f0f7224 */ /* 0x000fca00078e0205 */
[----:B-1----:R-:W-:-:S04]  /*1ad0*/  IADD3 R18, P0, PT, R15, R2, RZ ;  /* 0x000000020f127210 */ /* 0x002fc80007f1e0ff */
[----:B------:R-:W-:-:S05]  /*1ae0*/  LEA.HI.X.SX32 R19, R15, R3, 0x1, P0 ;  /* 0x000000030f137211 */ /* 0x000fca00000f0eff */
[----:B------:R-:W2:Y:S01]  /*1af0*/  LDG.E.U8.CONSTANT R18, desc[UR12][R18.64] ;  /* 0x0000000c12127981 */ /* 0x000ea2000c1e9100 */
[----:B------:R-:W-:-:S05]  /*1b00*/  IADD3 R17, PT, PT, R8, R17, RZ ;  /* 0x0000001108117210 */ /* 0x000fca0007ffe0ff */
[----:B------:R-:W-:Y:S01]  /*1b10*/  IMAD R17, R17, R16, R5 ;  /* 0x0000001011117224 */ /* 0x000fe200078e0205 */
[----:B--2---:R-:W-:-:S13]  /*1b20*/  ISETP.NE.AND P0, PT, R18, RZ, PT ;  /* 0x000000ff1200720c */ /* 0x004fda0003f05270 */
[----:B------:R-:W-:Y:S05]  /*1b30*/  @P0 BRA `(.L_x_25) ;  /* 0x00000000006c0947 */ /* 0x000fea0003800000 */
[----:B------:R-:W-:-:S04]  /*1b40*/  IADD3 R2, P0, PT, R17, R2, RZ ;  /* 0x0000000211027210 */ /* 0x000fc80007f1e0ff */
[----:B------:R-:W-:-:S05]  /*1b50*/  LEA.HI.X.SX32 R3, R17, R3, 0x1, P0 ;  /* 0x0000000311037211 */ /* 0x000fca00000f0eff */
[----:B------:R-:W2:Y:S02]  /*1b60*/  LDG.E.U8.CONSTANT R2, desc[UR12][R2.64] ;  /* 0x0000000c02027981 */ /* 0x000ea4000c1e9100 */
[----:B--2---:R-:W-:-:S13]  /*1b70*/  ISETP.NE.AND P0, PT, R2, RZ, PT ;  /* 0x000000ff0200720c */ /* 0x004fda0003f05270 */
[----:B------:R-:W-:Y:S05]  /*1b80*/  @P0 BRA `(.L_x_25) ;  /* 0x0000000000580947 */ /* 0x000fea0003800000 */
[----:B------:R-:W0:Y:S08]  /*1b90*/  LDC.64 R18, c[0x0][0x390] ;  /* 0x0000e400ff127b82 */ /* 0x000e300000000a00 */
[----:B------:R-:W1:Y:S01]  /*1ba0*/  LDC R0, c[0x3][0x14] ;  /* 0x00c00500ff007b82 */ /* 0x000e620000000800 */
[----:B0-----:R-:W-:-:S04]  /*1bb0*/  IMAD.WIDE R16, R17, 0x4, R18 ;  /* 0x0000000411107825 */ /* 0x001fc800078e0212 */
[----:B------:R-:W-:Y:S01]  /*1bc0*/  IMAD.WIDE R18, R15, 0x4, R18 ;  /* 0x000000040f127825 */ /* 0x000fe200078e0212 */
[----:B------:R-:W2:Y:S05]  /*1bd0*/  LDG.E.CONSTANT R3, desc[UR12][R16.64] ;  /* 0x0000000c10037981 */ /* 0x000eaa000c1e9900 */
[----:B------:R-:W2:Y:S01]  /*1be0*/  LDG.E.CONSTANT R18, desc[UR12][R18.64] ;  /* 0x0000000c12127981 */ /* 0x000ea2000c1e9900 */
[----:B-1----:R-:W-:Y:S01]  /*1bf0*/  FADD R0, R0, R0 ;  /* 0x0000000000007221 */ /* 0x002fe20000000000 */
[----:B------:R-:W-:Y:S03]  /*1c00*/  BSSY.RECONVERGENT B4, `(.L_x_26) ;  /* 0x000000d000047945 */ /* 0x000fe60003800200 */
        /* <DEDUP_REMOVED lines=9> */
[----:B------:R-:W-:-:S07]  /*1ca0*/  MOV R2, 0x1cc0 ;  /* 0x00001cc000027802 */ /* 0x000fce0000000f00 */
[----:B------:R-:W-:Y:S05]  /*1cb0*/  CALL.REL.NOINC `($__internal_1_$__cuda_sm3x_div_rn_noftz_f32_slowpath) ;  /* 0x0000000c00287944 */ /* 0x000fea0003c00000 */
[----:B------:R-:W-:-:S07]  /*1cc0*/  MOV R2, R0 ;  /* 0x0000000000027202 */ /* 0x000fce0000000f00 */
.L_x_27:
[----:B------:R-:W-:Y:S05]  /*1cd0*/  BSYNC.RECONVERGENT B4 ;  /* 0x0000000000047941 */ /* 0x000fea0003800200 */
.L_x_26:
[----:B------:R-:W-:-:S07]  /*1ce0*/  MOV R0, R2 ;  /* 0x0000000200007202 */ /* 0x000fce0000000f00 */
.L_x_25:
[----:B------:R-:W-:Y:S05]  /*1cf0*/  BSYNC.RECONVERGENT B3 ;  /* 0x0000000000037941 */ /* 0x000fea0003800200 */
.L_x_24:
[----:B------:R-:W0:Y:S01]  /*1d00*/  LDCU UR4, c[0x0][0x3b4] ;  /* 0x00007680ff0477ac */ /* 0x000e220008000800 */
[----:B------:R-:W-:-:S05]  /*1d10*/  FMUL R2, R22, 0.00019999999494757503271 ;  /* 0x3951b71716027820 */ /* 0x000fca0000400000 */
[----:B------:R-:W-:-:S05]  /*1d20*/  FMNMX R3, R2, 0.0099999997764825820923, PT ;  /* 0x3c23d70a02037809 */ /* 0x000fca0003800000 */
[C---:B------:R-:W-:Y:S01]  /*1d30*/  FMUL R14, R3.reuse, R14 ;  /* 0x0000000e030e7220 */ /* 0x040fe20000400000 */
[----:B------:R-:W-:-:S03]  /*1d40*/  FMUL R0, R3, R0 ;  /* 0x0000000003007220 */ /* 0x000fc60000400000 */
[----:B0-----:R-:W-:Y:S01]  /*1d50*/  FFMA R9, -R14, UR4, R9 ;  /* 0x000000040e097c23 */ /* 0x001fe20008000109 */
[----:B------:R-:W-:-:S07]  /*1d60*/  FFMA R11, -R0, UR4, R11 ;  /* 0x00000004000b7c23 */ /* 0x000fce000800010b */
.L_x_18:
[----:B------:R-:W-:Y:S05]  /*1d70*/  BSYNC.RECONVERGENT B2 ;  /* 0x0000000000027941 */ /* 0x000fea0003800200 */
.L_x_17:
[----:B------:R-:W-:Y:S01]  /*1d80*/  FSETP.GT.AND P0, PT, R22, 5, PT ;  /* 0x40a000001600780b */ /* 0x000fe20003f04000 */
[----:B------:R-:W-:-:S12]  /*1d90*/  BSSY.RECONVERGENT B2, `(.L_x_28) ;  /* 0x0000095000027945 */ /* 0x000fd80003800200 */
        /* <DEDUP_REMOVED lines=32> */
.L_x_32:
[----:B------:R-:W-:Y:S05]  /*1fa0*/  BSYNC.RECONVERGENT B4 ;  /* 0x0000000000047941 */ /* 0x000fea0003800200 */
.L_x_31:
[----:B------:R-:W-:Y:S05]  /*1fb0*/  BSYNC.RECONVERGENT B3 ;  /* 0x0000000000037941 */ /* 0x000fea0003800200 */
.L_x_30:
[----:B------:R-:W0:Y:S01]  /*1fc0*/  LDCU UR4, c[0x3][0x4] ;  /* 0x00c00080ff0477ac */ /* 0x000e220008000800 */
[----:B------:R-:W-:Y:S01]  /*1fd0*/  BSSY.RECONVERGENT B3, `(.L_x_33) ;  /* 0x0000029000037945 */ /* 0x000fe20003800200 */
[----:B0-----:R-:W-:-:S06]  /*1fe0*/  UIADD3 UR4, UPT, UPT, UR4, -0x1, URZ ;  /* 0xffffffff04047890 */ /* 0x001fcc000fffe0ff */
[----:B------:R-:W-:-:S04]  /*1ff0*/  ISETP.GE.AND P0, PT, R4, UR4, PT ;  /* 0x0000000404007c0c */ /* 0x000fc8000bf06270 */
[----:B------:R-:W-:-:S13]  /*2000*/  ISETP.EQ.OR P0, PT, R4, RZ, P0 ;  /* 0x000000ff0400720c */ /* 0x000fda0000702670 */
[----:B------:R-:W-:Y:S05]  /*2010*/  @P0 BRA `(.L_x_34) ;  /* 0x0000000000900947 */ /* 0x000fea0003800000 */
[----:B------:R-:W0:Y:S01]  /*2020*/  LDC R19, c[0x3][RZ] ;  /* 0x00c00000ff137b82 */ /* 0x000e220000000800 */
[----:B------:R-:W1:Y:S01]  /*2030*/  LDCU.64 UR4, c[0x0][0x398] ;  /* 0x00007300ff0477ac */ /* 0x000e620008000a00 */
[----:B------:R-:W-:-:S05]  /*2040*/  IADD3 R0, PT, PT, R8, -0x1, RZ ;  /* 0xffffffff08007810 */ /* 0x000fca0007ffe0ff */
[----:B0-----:R-:W-:-:S05]  /*2050*/  IMAD R17, R0, R19, R5 ;  /* 0x0000001300117224 */ /* 0x001fca00078e0205 */
[----:B-1----:R-:W-:-:S04]  /*2060*/  IADD3 R2, P0, PT, R17, UR4, RZ ;  /* 0x0000000411027c10 */ /* 0x002fc8000ff1e0ff */
[----:B------:R-:W-:-:S05]  /*2070*/  LEA.HI.X.SX32 R3, R17, UR5, 0x1, P0 ;  /* 0x0000000511037c11 */ /* 0x000fca00080f0eff */
[----:B------:R-:W2:Y:S02]  /*2080*/  LDG.E.U8.CONSTANT R2, desc[UR12][R2.64] ;  /* 0x0000000c02027981 */ /* 0x000ea4000c1e9100 */
[----:B--2---:R-:W-:-:S13]  /*2090*/  ISETP.NE.AND P0, PT, R2, RZ, PT ;  /* 0x000000ff0200720c */ /* 0x004fda0003f05270 */
[----:B------:R-:W-:Y:S05]  /*20a0*/  @P0 BRA `(.L_x_34) ;  /* 0x00000000006c0947 */ /* 0x000fea0003800000 */
[----:B------:R-:W-:-:S04]  /*20b0*/  IADD3 R2, P0, PT, R24, R19, RZ ;  /* 0x0000001318027210 */ /* 0x000fc80007f1e0ff */
[----:B------:R-:W-:-:S05]  /*20c0*/  LEA.HI.X.SX32 R3, R19, R25, 0x1, P0 ;  /* 0x0000001913037211 */ /* 0x000fca00000f0eff */
[----:B------:R-:W2:Y:S02]  /*20d0*/  LDG.E.U8.CONSTANT R2, desc[UR12][R2.64] ;  /* 0x0000000c02027981 */ /* 0x000ea4000c1e9100 */
[----:B--2---:R-:W-:-:S13]  /*20e0*/  ISETP.NE.AND P0, PT, R2, RZ, PT ;  /* 0x000000ff0200720c */ /* 0x004fda0003f05270 */
[----:B------:R-:W-:Y:S05]  /*20f0*/  @P0 BRA `(.L_x_34) ;  /* 0x0000000000580947 */ /* 0x000fea0003800000 */
[----:B------:R-:W0:Y:S01]  /*2100*/  LDC.64 R14, c[0x0][0x390] ;  /* 0x0000e400ff0e7b82 */ /* 0x000e220000000a00 */
[----:B------:R-:W-:-:S05]  /*2110*/  IMAD.WIDE R20, R19, 0x4, R20 ;  /* 0x0000000413147825 */ /* 0x000fca00078e0214 */
[----:B------:R-:W2:Y:S02]  /*2120*/  LDG.E.CONSTANT R3, desc[UR12][R20.64] ;  /* 0x0000000c14037981 */ /* 0x000ea4000c1e9900 */
[----:B------:R-:W1:Y:S01]  /*2130*/  LDC R0, c[0x3][0x10] ;  /* 0x00c00400ff007b82 */ /* 0x000e620000000800 */
[----:B0-----:R-:W-:-:S06]  /*2140*/  IMAD.WIDE R14, R17, 0x4, R14 ;  /* 0x00000004110e7825 */ /* 0x001fcc00078e020e */
[----:B------:R-:W2:Y:S01]  /*2150*/  LDG.E.CONSTANT R14, desc[UR12][R14.64] ;  /* 0x0000000c0e0e7981 */ /* 0x000ea2000c1e9900 */
[----:B-1----:R-:W-:-:S04]  /*2160*/  FADD R0, R0, R0 ;  /* 0x0000000000007221 */ /* 0x002fc80000000000 */
[----:B------:R-:W0:Y:S01]  /*2170*/  MUFU.RCP R17, R0 ;  /* 0x0000000000117308 */ /* 0x000e220000001000 */
[----:B------:R-:W-:Y:S01]  /*2180*/  BSSY.RECONVERGENT B4, `(.L_x_35) ;  /* 0x000000c000047945 */ /* 0x000fe20003800200 */
        /* <DEDUP_REMOVED lines=11> */
.L_x_36:
[----:B------:R-:W-:Y:S05]  /*2240*/  BSYNC.RECONVERGENT B4 ;  /* 0x0000000000047941 */ /* 0x000fea0003800200 */
.L_x_35:
[----:B------:R-:W-:-:S07]  /*2250*/  MOV R14, R2 ;  /* 0x00000002000e7202 */ /* 0x000fce0000000f00 */
.L_x_34:
[----:B------:R-:W-:Y:S05]  /*2260*/  BSYNC.RECONVERGENT B3 ;  /* 0x0000000000037941 */ /* 0x000fea0003800200 */
.L_x_33:
        /* <DEDUP_REMOVED lines=27> */
[----:B------:R-:W-:Y:S02]  /*2420*/  IMAD.WIDE R4, R5, 0x4, R2 ;  /* 0x0000000405047825 */ /* 0x000fe400078e0202 */
[----:B------:R-:W2:Y:S04]  /*2430*/  LDG.E.CONSTANT R16, desc[UR12][R16.64] ;  /* 0x0000000c10107981 */ /* 0x000ea8000c1e9900 */
        /* <DEDUP_REMOVED lines=15> */
.L_x_39:
[----:B------:R-:W-:Y:S05]  /*2530*/  BSYNC.RECONVERGENT B4 ;  /* 0x0000000000047941 */ /* 0x000fea0003800200 */
.L_x_38:
[----:B------:R-:W-:Y:S05]  /*2540*/  BSYNC.RECONVERGENT B3 ;  /* 0x0000000000037941 */ /* 0x000fea0003800200 */
.L_x_37:
[C---:B------:R-:W-:Y:S01]  /*2550*/  FSETP.GT.AND P0, PT, R22.reuse, 20, PT ;  /* 0x41a000001600780b */ /* 0x040fe20003f04000 */
[----:B------:R-:W-:Y:S01]  /*2560*/  FMUL R2, R22, R22 ;  /* 0x0000001616027220 */ /* 0x000fe20000400000 */
[----:B------:R-:W-:Y:S03]  /*2570*/  BSSY.RECONVERGENT B0, `(.L_x_40) ;  /* 0x0000011000007945 */ /* 0x000fe60003800200 */
[----:B------:R-:W-:-:S05]  /*2580*/  FMUL R2, R2, 0.0010000000474974513054 ;  /* 0x3a83126f02027820 */ /* 0x000fca0000400000 */
[----:B------:R-:W-:-:S05]  /*2590*/  FMNMX R3, R2, 0.5, PT ;  /* 0x3f00000002037809 */ /* 0x000fca0003800000 */
[C---:B------:R-:W-:Y:S01]  /*25a0*/  FMUL R14, R3.reuse, -R14 ;  /* 0x8000000e030e7220 */ /* 0x040fe20000400000 */
[----:B------:R-:W-:Y:S01]  /*25b0*/  FMUL R0, R3, -R0 ;  /* 0x8000000003007220 */ /* 0x000fe20000400000 */
[----:B------:R-:W-:Y:S06]  /*25c0*/  @!P0 BRA `(.L_x_41) ;  /* 0x00000000002c8947 */ /* 0x000fec0003800000 */
[----:B------:R-:W0:Y:S01]  /*25d0*/  LDC R5, c[0x3][0x18] ;  /* 0x00c00600ff057b82 */ /* 0x000e220000000800 */
[----:B------:R-:W1:Y:S07]  /*25e0*/  LDCU.64 UR4, c[0x3][0x20] ;  /* 0x00c00400ff0477ac */ /* 0x000e6e0008000a00 */
[----:B------:R-:W2:Y:S01]  /*25f0*/  LDC R2, c[0x3][0x2c] ;  /* 0x00c00b00ff027b82 */ /* 0x000ea20000000800 */
[----:B-1----:R-:W-:Y:S01]  /*2600*/  FADD R13, R13, -UR4 ;  /* 0x800000040d0d7e21 */ /* 0x002fe20008000000 */
[----:B0-----:R-:W-:Y:S01]  /*2610*/  FADD R12, R12, -R5 ;  /* 0x800000050c0c7221 */ /* 0x001fe20000000000 */
[----:B------:R-:W-:-:S04]  /*2620*/  FADD R5, -R5, UR5 ;  /* 0x0000000505057e21 */ /* 0x000fc80008000100 */
[----:B------:R-:W-:Y:S01]  /*2630*/  FFMA R5, R5, -0.5, R12 ;  /* 0xbf00000005057823 */ /* 0x000fe2000000000c */
[----:B--2---:R-:W-:-:S03]  /*2640*/  FADD R2, R2, -UR4 ;  /* 0x8000000402027e21 */ /* 0x004fc60008000000 */
[----:B------:R-:W-:Y:S01]  /*2650*/  FFMA R0, R5, -0.019999999552965164185, R0 ;  /* 0xbca3d70a05007823 */ /* 0x000fe20000000000 */
[----:B------:R-:W-:-:S04]  /*2660*/  FFMA R13, R2, -0.5, R13 ;  /* 0xbf000000020d7823 */ /* 0x000fc8000000000d */
[----:B------:R-:W-:-:S07]  /*2670*/  FFMA R14, R13, 0.019999999552965164185, R14 ;  /* 0x3ca3d70a0d0e7823 */ /* 0x000fce000000000e */
.L_x_41:
[----:B------:R-:W-:Y:S05]  /*2680*/  BSYNC.RECONVERGENT B0 ;  /* 0x0000000000007941 */ /* 0x000fea0003800200 */
.L_x_40:
[----:B------:R-:W0:Y:S01]  /*2690*/  LDCU UR4, c[0x0][0x3b4] ;  /* 0x00007680ff0477ac */ /* 0x000e220008000800 */
[----:B------:R-:W-:Y:S01]  /*26a0*/  FMUL R3, RZ, -R3 ;  /* 0x80000003ff037220 */ /* 0x000fe20000400000 */
[----:B0-----:R-:W-:-:S03]  /*26b0*/  FFMA R9, R14, UR4, R9 ;  /* 0x000000040e097c23 */ /* 0x001fc60008000009 */
[----:B------:R-:W-:Y:S01]  /*26c0*/  FFMA R10, R3, UR4, R10 ;  /* 0x00000004030a7c23 */ /* 0x000fe2000800000a */
[----:B------:R-:W-:-:S07]  /*26d0*/  FFMA R11, R0, UR4, R11 ;  /* 0x00000004000b7c23 */ /* 0x000fce000800000b */
.L_x_29:
[----:B------:R-:W-:Y:S05]  /*26e0*/  BSYNC.RECONVERGENT B2 ;  /* 0x0000000000027941 */ /* 0x000fea0003800200 */
.L_x_28:
[----:B------:R-:W0:Y:S01]  /*26f0*/  LDC.64 R2, c[0x0][0x388] ;  /* 0x0000e200ff027b82 */ /* 0x000e220000000a00 */
[----:B------:R-:W-:Y:S02]  /*2700*/  FMNMX R9, R9, -20, !PT ;  /* 0xc1a0000009097809 */ /* 0x000fe40007800000 */
[----:B------:R-:W-:Y:S02]  /*2710*/  FMNMX R10, R10, -20, !PT ;  /* 0xc1a000000a0a7809 */ /* 0x000fe40007800000 */
[----:B------:R-:W-:Y:S02]  /*2720*/  FMNMX R11, R11, -20, !PT ;  /* 0xc1a000000b0b7809 */ /* 0x000fe40007800000 */
[----:B------:R-:W-:Y:S02]  /*2730*/  FMNMX R9, R9, 20, PT ;  /* 0x41a0000009097809 */ /* 0x000fe40003800000 */
[----:B------:R-:W-:Y:S02]  /*2740*/  FMNMX R10, R10, 20, PT ;  /* 0x41a000000a0a7809 */ /* 0x000fe40003800000 */
[----:B------:R-:W-:Y:S01]  /*2750*/  FMNMX R11, R11, 20, PT ;  /* 0x41a000000b0b7809 */ /* 0x000fe20003800000 */
[----:B------:R-:W-:-:S02]  /*2760*/  FMUL R9, R9, 0.94999998807907104492 ;  /* 0x3f73333309097820 */ /* 0x000fc40000400000 */
[----:B------:R-:W-:Y:S02]  /*2770*/  FMUL R5, R10, 0.94999998807907104492 ;  /* 0x3f7333330a057820 */ /* 0x000fe40000400000 */
[----:B------:R-:W-:Y:S01]  /*2780*/  FMUL R11, R11, 0.94999998807907104492 ;  /* 0x3f7333330b0b7820 */ /* 0x000fe20000400000 */
[----:B0-----:R-:W-:-:S05]  /*2790*/  IMAD.WIDE R2, R7, 0x4, R2 ;  /* 0x0000000407027825 */ /* 0x001fca00078e0202 */
[----:B------:R-:W-:Y:S04]  /*27a0*/  STG.E desc[UR12][R2.64], R9 ;  /* 0x0000000902007986 */ /* 0x000fe8000c10190c */
[----:B------:R-:W-:Y:S04]  /*27b0*/  STG.E desc[UR12][R2.64+0x4], R5 ;  /* 0x0000040502007986 */ /* 0x000fe8000c10190c */
[----:B------:R-:W-:Y:S01]  /*27c0*/  STG.E desc[UR12][R2.64+0x8], R11 ;  /* 0x0000080b02007986 */ /* 0x000fe2000c10190c */
[----:B------:R-:W-:Y:S05]  /*27d0*/  EXIT ;  /* 0x000000000000794d */ /* 0x000fea0003800000 */
        .weak           $__internal_0_$__cuda_sm20_sqrt_rn_f32_slowpath
        .type           $__internal_0_$__cuda_sm20_sqrt_rn_f32_slowpath,@function
        .size           $__internal_0_$__cuda_sm20_sqrt_rn_f32_slowpath,($__internal_1_$__cuda_sm3x_div_rn_noftz_f32_slowpath - $__internal_0_$__cuda_sm20_sqrt_rn_f32_slowpath)
$__internal_0_$__cuda_sm20_sqrt_rn_f32_slowpath:
[----:B------:R-:W-:-:S13]  /*27e0*/  LOP3.LUT P0, RZ, R19, 0x7fffffff, RZ, 0xc0, !PT ;  /* 0x7fffffff13ff7812 */ /* 0x000fda000780c0ff */
[----:B------:R-:W-:Y:S01]  /*27f0*/  @!P0 MOV R2, R19 ;  /* 0x0000001300028202 */ /* 0x000fe20000000f00 */
[----:B------:R-:W-:Y:S06]  /*2800*/  @!P0 BRA `(.L_x_42) ;  /* 0x0000000000448947 */ /* 0x000fec0003800000 */
[----:B------:R-:W-:Y:S02]  /*2810*/  FSETP.GEU.FTZ.AND P0, PT, R19, RZ, PT ;  /* 0x000000ff1300720b */ /* 0x000fe40003f1e000 */
[----:B------:R-:W-:-:S11]  /*2820*/  MOV R0, R19 ;  /* 0x0000001300007202 */ /* 0x000fd60000000f00 */
[----:B------:R-:W-:Y:S01]  /*2830*/  @!P0 MOV R2, 0x7fffffff ;  /* 0x7fffffff00028802 */ /* 0x000fe20000000f00 */
[----:B------:R-:W-:Y:S06]  /*2840*/  @!P0 BRA `(.L_x_42) ;  /* 0x0000000000348947 */ /* 0x000fec0003800000 */
[----:B------:R-:W-:-:S13]  /*2850*/  FSETP.GTU.FTZ.AND P0, PT, |R0|, +INF , PT ;  /* 0x7f8000000000780b */ /* 0x000fda0003f1c200 */
[----:B------:R-:W-:Y:S01]  /*2860*/  @P0 FADD.FTZ R2, R0, 1 ;  /* 0x3f80000000020421 */ /* 0x000fe20000010000 */
[----:B------:R-:W-:Y:S06]  /*2870*/  @P0 BRA `(.L_x_42) ;  /* 0x0000000000280947 */ /* 0x000fec0003800000 */
[----:B------:R-:W-:-:S13]  /*2880*/  FSETP.NEU.FTZ.AND P0, PT, |R0|, +INF , PT ;  /* 0x7f8000000000780b */ /* 0x000fda0003f1d200 */
[----:B------:R-:W-:-:S04]  /*2890*/  @P0 FFMA R3, R0, 1.84467440737095516160e+19, RZ ;  /* 0x5f80000000030823 */ /* 0x000fc800000000ff */
[----:B------:R-:W0:Y:S02]  /*28a0*/  @P0 MUFU.RSQ R2, R3 ;  /* 0x0000000300020308 */ /* 0x000e240000001400 */
[----:B0-----:R-:W-:Y:S01]  /*28b0*/  @P0 FMUL.FTZ R34, R3, R2 ;  /* 0x0000000203220220 */ /* 0x001fe20000410000 */
[----:B------:R-:W-:Y:S01]  /*28c0*/  @P0 FMUL.FTZ R38, R2, 0.5 ;  /* 0x3f00000002260820 */ /* 0x000fe20000410000 */
[----:B------:R-:W-:Y:S02]  /*28d0*/  @!P0 MOV R2, R0 ;  /* 0x0000000000028202 */ /* 0x000fe40000000f00 */
[----:B------:R-:W-:-:S04]  /*28e0*/  @P0 FADD.FTZ R36, -R34, -RZ ;  /* 0x800000ff22240221 */ /* 0x000fc80000010100 */
[----:B------:R-:W-:-:S04]  /*28f0*/  @P0 FFMA R39, R34, R36, R3 ;  /* 0x0000002422270223 */ /* 0x000fc80000000003 */
[----:B------:R-:W-:-:S04]  /*2900*/  @P0 FFMA R38, R39, R38, R34 ;  /* 0x0000002627260223 */ /* 0x000fc80000000022 */
[----:B------:R-:W-:-:S07]  /*2910*/  @P0 FMUL.FTZ R2, R38, 2.3283064365386962891e-10 ;  /* 0x2f80000026020820 */ /* 0x000fce0000410000 */
.L_x_42:
[----:B------:R-:W-:Y:S01]  /*2920*/  HFMA2 R3, -RZ, RZ, 0, 0 ;  /* 0x00000000ff037431 */ /* 0x000fe200000001ff */
[----:B------:R-:W-:Y:S02]  /*2930*/  MOV R0, R2 ;  /* 0x0000000200007202 */ /* 0x000fe40000000f00 */
[----:B------:R-:W-:-:S04]  /*2940*/  MOV R2, R40 ;  /* 0x0000002800027202 */ /* 0x000fc80000000f00 */
[----:B------:R-:W-:Y:S05]  /*2950*/  RET.REL.NODEC R2 `(_Z20velocityUpdateKernelPKfPfS0_PKhPK6float3S6_if) ;  /* 0xffffffd402a87950 */ /* 0x000fea0003c3ffff */
        .weak           $__internal_1_$__cuda_sm3x_div_rn_noftz_f32_slowpath
        .type           $__internal_1_$__cuda_sm3x_div_rn_noftz_f32_slowpath,@function
        .size           $__internal_1_$__cuda_sm3x_div_rn_noftz_f32_slowpath,(.L_x_284 - $__internal_1_$__cuda_sm3x_div_rn_noftz_f32_slowpath)
$__internal_1_$__cuda_sm3x_div_rn_noftz_f32_slowpath:
[----:B------:R-:W-:Y:S01]  /*2960*/  SHF.R.U32.HI R17, RZ, 0x17, R0 ;  /* 0x00000017ff117819 */ /* 0x000fe20000011600 */
[----:B------:R-:W-:Y:S01]  /*2970*/  BSSY.RECONVERGENT B0, `(.L_x_43) ;  /* 0x0000063000007945 */ /* 0x000fe20003800200 */
[----:B------:R-:W-:Y:S02]  /*2980*/  SHF.R.U32.HI R19, RZ, 0x17, R3 ;  /* 0x00000017ff137819 */ /* 0x000fe40000011603 */
[----:B------:R-:W-:Y:S02]  /*2990*/  LOP3.LUT R17, R17, 0xff, RZ, 0xc0, !PT ;  /* 0x000000ff11117812 */ /* 0x000fe400078ec0ff */
[----:B------:R-:W-:Y:S02]  /*29a0*/  LOP3.LUT R19, R19, 0xff, RZ, 0xc0, !PT ;  /* 0x000000ff13137812 */ /* 0x000fe400078ec0ff */
[----:B------:R-:W-:Y:S02]  /*29b0*/  IADD3 R26, PT, PT, R17, -0x1, RZ ;  /* 0xffffffff111a7810 */ /* 0x000fe40007ffe0ff */
[----:B------:R-:W-:-:S02]  /*29c0*/  IADD3 R18, PT, PT, R19, -0x1, RZ ;  /* 0xffffffff13127810 */ /* 0x000fc40007ffe0ff */
[----:B------:R-:W-:-:S04]  /*29d0*/  ISETP.GT.U32.AND P0, PT, R26, 0xfd, PT ;  /* 0x000000fd1a00780c */ /* 0x000fc80003f04070 */
[----:B------:R-:W-:-:S13]  /*29e0*/  ISETP.GT.U32.OR P0, PT, R18, 0xfd, P0 ;  /* 0x000000fd1200780c */ /* 0x000fda0000704470 */
[----:B------:R-:W-:Y:S01]  /*29f0*/  @!P0 MOV R18, RZ ;  /* 0x000000ff00128202 */ /* 0x000fe20000000f00 */
[----:B------:R-:W-:Y:S06]  /*2a00*/  @!P0 BRA `(.L_x_44) ;  /* 0x0000000000608947 */ /* 0x000fec0003800000 */
[----:B------:R-:W-:Y:S02]  /*2a10*/  FSETP.GTU.FTZ.AND P0, PT, |R3|, +INF , PT ;  /* 0x7f8000000300780b */ /* 0x000fe40003f1c200 */
[----:B------:R-:W-:-:S04]  /*2a20*/  FSETP.GTU.FTZ.AND P1, PT, |R0|, +INF , PT ;  /* 0x7f8000000000780b */ /* 0x000fc80003f3c200 */
[----:B------:R-:W-:-:S13]  /*2a30*/  PLOP3.LUT P0, PT, P0, P1, PT, 0xf8, 0x8f ;  /* 0x00000000008f781c */ /* 0x000fda0000703f70 */
[----:B------:R-:W-:Y:S05]  /*2a40*/  @P0 BRA `(.L_x_45) ;  /* 0x0000000400500947 */ /* 0x000fea0003800000 */
[----:B------:R-:W-:-:S13]  /*2a50*/  LOP3.LUT P0, RZ, R0, 0x7fffffff, R3, 0xc8, !PT ;  /* 0x7fffffff00ff7812 */ /* 0x000fda000780c803 */
[----:B------:R-:W-:Y:S05]  /*2a60*/  @!P0 BRA `(.L_x_46) ;  /* 0x0000000400408947 */ /* 0x000fea0003800000 */
[C---:B------:R-:W-:Y:S02]  /*2a70*/  FSETP.NEU.FTZ.AND P2, PT, |R3|.reuse, +INF , PT ;  /* 0x7f8000000300780b */ /* 0x040fe40003f5d200 */
[----:B------:R-:W-:Y:S02]  /*2a80*/  FSETP.NEU.FTZ.AND P1, PT, |R0|, +INF , PT ;  /* 0x7f8000000000780b */ /* 0x000fe40003f3d200 */
[----:B------:R-:W-:-:S11]  /*2a90*/  FSETP.NEU.FTZ.AND P0, PT, |R3|, +INF , PT ;  /* 0x7f8000000300780b */ /* 0x000fd60003f1d200 */
[----:B------:R-:W-:Y:S05]  /*2aa0*/  @!P1 BRA !P2, `(.L_x_46) ;  /* 0x0000000400309947 */ /* 0x000fea0005000000 */
[----:B------:R-:W-:-:S04]  /*2ab0*/  LOP3.LUT P2, RZ, R3, 0x7fffffff, RZ, 0xc0, !PT ;  /* 0x7fffffff03ff7812 */ /* 0x000fc8000784c0ff */
[----:B------:R-:W-:-:S13]  /*2ac0*/  PLOP3.LUT P1, PT, P1, P2, PT, 0x2f, 0xf2 ;  /* 0x0000000000f2781c */ /* 0x000fda0000f24577 */
[----:B------:R-:W-:Y:S05]  /*2ad0*/  @P1 BRA `(.L_x_47) ;  /* 0x00000004001c1947 */ /* 0x000fea0003800000 */
[----:B------:R-:W-:-:S04]  /*2ae0*/  LOP3.LUT P1, RZ, R0, 0x7fffffff, RZ, 0xc0, !PT ;  /* 0x7fffffff00ff7812 */ /* 0x000fc8000782c0ff */
[----:B------:R-:W-:-:S13]  /*2af0*/  PLOP3.LUT P0, PT, P0, P1, PT, 0x2f, 0xf2 ;  /* 0x0000000000f2781c */ /* 0x000fda0000702577 */
[----:B------:R-:W-:Y:S05]  /*2b00*/  @P0 BRA `(.L_x_48) ;  /* 0x0000000400040947 */ /* 0x000fea0003800000 */
[----:B------:R-:W-:Y:S02]  /*2b10*/  IADD3 R18, PT, PT, R19, -0x1, RZ ;  /* 0xffffffff13127810 */ /* 0x000fe40007ffe0ff */
[----:B------:R-:W-:Y:S02]  /*2b20*/  ISETP.GE.AND P1, PT, R26, RZ, PT ;  /* 0x000000ff1a00720c */ /* 0x000fe40003f26270 */
[----:B------:R-:W-:-:S11]  /*2b30*/  ISETP.GE.AND P0, PT, R18, RZ, PT ;  /* 0x000000ff1200720c */ /* 0x000fd60003f06270 */
[----:B------:R-:W-:Y:S02]  /*2b40*/  @!P1 FFMA R0, R0, 1.84467440737095516160e+19, RZ ;  /* 0x5f80000000009823 */ /* 0x000fe400000000ff */
[----:B------:R-:W-:Y:S01]  /*2b50*/  @P0 MOV R18, RZ ;  /* 0x000000ff00120202 */ /* 0x000fe20000000f00 */
[----:B------:R-:W-:Y:S01]  /*2b60*/  @!P0 FFMA R3, R3, 1.84467440737095516160e+19, RZ ;  /* 0x5f80000003038823 */ /* 0x000fe200000000ff */
[----:B------:R-:W-:-:S04]  /*2b70*/  @!P0 MOV R18, 0xffffffc0 ;  /* 0xffffffc000128802 */ /* 0x000fc80000000f00 */
[----:B------:R-:W-:-:S07]  /*2b80*/  @!P1 IADD3 R18, PT, PT, R18, 0x40, RZ ;  /* 0x0000004012129810 */ /* 0x000fce0007ffe0ff */
.L_x_44:
[----:B------:R-:W-:Y:S01]  /*2b90*/  LEA R35, R17, 0xc0800000, 0x17 ;  /* 0xc080000011237811 */ /* 0x000fe200078eb8ff */
[----:B------:R-:W-:Y:S01]  /*2ba0*/  BSSY.RECONVERGENT B1, `(.L_x_49) ;  /* 0x0000036000017945 */ /* 0x000fe20003800200 */
[----:B------:R-:W-:Y:S02]  /*2bb0*/  IADD3 R34, PT, PT, R19, -0x7f, RZ ;  /* 0xffffff8113227810 */ /* 0x000fe40007ffe0ff */
[----:B------:R-:W-:Y:S02]  /*2bc0*/  IADD3 R36, PT, PT, -R35, R0, RZ ;  /* 0x0000000023247210 */ /* 0x000fe40007ffe1ff */
[C---:B------:R-:W-:Y:S01]  /*2bd0*/  IADD3 R17, PT, PT, R34.reuse, 0x7f, -R17 ;  /* 0x0000007f22117810 */ /* 0x040fe20007ffe811 */
[----:B------:R-:W-:Y:S01]  /*2be0*/  IMAD R0, R34, -0x800000, R3 ;  /* 0xff80000022007824 */ /* 0x000fe200078e0203 */
[----:B------:R-:W0:Y:S01]  /*2bf0*/  MUFU.RCP R26, R36 ;  /* 0x00000024001a7308 */ /* 0x000e220000001000 */
[----:B------:R-:W-:Y:S01]  /*2c00*/  FADD.FTZ R35, -R36, -RZ ;  /* 0x800000ff24237221 */ /* 0x000fe20000010100 */
[----:B------:R-:W-:-:S03]  /*2c10*/  IADD3 R17, PT, PT, R17, R18, RZ ;  /* 0x0000001211117210 */ /* 0x000fc60007ffe0ff */
[----:B0-----:R-:W-:-:S04]  /*2c20*/  FFMA R19, R26, R35, 1 ;  /* 0x3f8000001a137423 */ /* 0x001fc80000000023 */
[----:B------:R-:W-:-:S04]  /*2c30*/  FFMA R19, R26, R19, R26 ;  /* 0x000000131a137223 */ /* 0x000fc8000000001a */
[----:B------:R-:W-:-:S04]  /*2c40*/  FFMA R26, R0, R19, RZ ;  /* 0x00000013001a7223 */ /* 0x000fc800000000ff */
[----:B------:R-:W-:-:S04]  /*2c50*/  FFMA R3, R35, R26, R0 ;  /* 0x0000001a23037223 */ /* 0x000fc80000000000 */
[----:B------:R-:W-:-:S04]  /*2c60*/  FFMA R26, R19, R3, R26 ;  /* 0x00000003131a7223 */ /* 0x000fc8000000001a */
[----:B------:R-:W-:-:S04]  /*2c70*/  FFMA R35, R35, R26, R0 ;  /* 0x0000001a23237223 */ /* 0x000fc80000000000 */
[----:B------:R-:W-:-:S05]  /*2c80*/  FFMA R0, R19, R35, R26 ;  /* 0x0000002313007223 */ /* 0x000fca000000001a */
[----:B------:R-:W-:-:S04]  /*2c90*/  SHF.R.U32.HI R3, RZ, 0x17, R0 ;  /* 0x00000017ff037819 */ /* 0x000fc80000011600 */
[----:B------:R-:W-:-:S04]  /*2ca0*/  LOP3.LUT R18, R3, 0xff, RZ, 0xc0, !PT ;  /* 0x000000ff03127812 */ /* 0x000fc800078ec0ff */
[----:B------:R-:W-:-:S04]  /*2cb0*/  IADD3 R3, PT, PT, R18, R17, RZ ;  /* 0x0000001112037210 */ /* 0x000fc80007ffe0ff */
[----:B------:R-:W-:-:S04]  /*2cc0*/  IADD3 R18, PT, PT, R3, -0x1, RZ ;  /* 0xffffffff03127810 */ /* 0x000fc80007ffe0ff */
[----:B------:R-:W-:-:S13]  /*2cd0*/  ISETP.GE.U32.AND P0, PT, R18, 0xfe, PT ;  /* 0x000000fe1200780c */ /* 0x000fda0003f06070 */
[----:B------:R-:W-:Y:S05]  /*2ce0*/  @!P0 BRA `(.L_x_50) ;  /* 0x0000000000808947 */ /* 0x000fea0003800000 */
[----:B------:R-:W-:-:S13]  /*2cf0*/  ISETP.GT.AND P0, PT, R3, 0xfe, PT ;  /* 0x000000fe0300780c */ /* 0x000fda0003f04270 */
[----:B------:R-:W-:Y:S05]  /*2d00*/  @P0 BRA `(.L_x_51) ;  /* 0x00000000006c0947 */ /* 0x000fea0003800000 */
[----:B------:R-:W-:-:S13]  /*2d10*/  ISETP.GE.AND P0, PT, R3, 0x1, PT ;  /* 0x000000010300780c */ /* 0x000fda0003f06270 */
[----:B------:R-:W-:Y:S05]  /*2d20*/  @P0 BRA `(.L_x_52) ;  /* 0x0000000000740947 */ /* 0x000fea0003800000 */
[----:B------:R-:W-:Y:S02]  /*2d30*/  ISETP.GE.AND P0, PT, R3, -0x18, PT ;  /* 0xffffffe80300780c */ /* 0x000fe40003f06270 */
[----:B------:R-:W-:-:S11]  /*2d40*/  LOP3.LUT R0, R0, 0x80000000, RZ, 0xc0, !PT ;  /* 0x8000000000007812 */ /* 0x000fd600078ec0ff */
[----:B------:R-:W-:Y:S05]  /*2d50*/  @!P0 BRA `(.L_x_52) ;  /* 0x0000000000688947 */ /* 0x000fea0003800000 */
[CCC-:B------:R-:W-:Y:S01]  /*2d60*/  FFMA.RZ R17, R19.reuse, R35.reuse, R26.reuse ;  /* 0x0000002313117223 */ /* 0x1c0fe2000000c01a */
[CCC-:B------:R-:W-:Y:S01]  /*2d70*/  FFMA.RP R18, R19.reuse, R35.reuse, R26.reuse ;  /* 0x0000002313127223 */ /* 0x1c0fe2000000801a */
[----:B------:R-:W-:Y:S01]  /*2d80*/  FFMA.RM R19, R19, R35, R26 ;  /* 0x0000002313137223 */ /* 0x000fe2000000401a */
[----:B------:R-:W-:Y:S02]  /*2d90*/  IADD3 R26, PT, PT, R3, 0x20, RZ ;  /* 0x00000020031a7810 */ /* 0x000fe40007ffe0ff */
[----:B------:R-:W-:Y:S02]  /*2da0*/  LOP3.LUT R17, R17, 0x7fffff, RZ, 0xc0, !PT ;  /* 0x007fffff11117812 */ /* 0x000fe400078ec0ff */
[----:B------:R-:W-:Y:S02]  /*2db0*/  ISETP.NE.AND P2, PT, R3, RZ, PT ;  /* 0x000000ff0300720c */ /* 0x000fe40003f45270 */
[----:B------:R-:W-:Y:S02]  /*2dc0*/  LOP3.LUT R17, R17, 0x800000, RZ, 0xfc, !PT ;  /* 0x0080000011117812 */ /* 0x000fe400078efcff */
[----:B------:R-:W-:-:S02]  /*2dd0*/  ISETP.NE.AND P1, PT, R3, RZ, PT ;  /* 0x000000ff0300720c */ /* 0x000fc40003f25270 */
[----:B------:R-:W-:Y:S02]  /*2de0*/  IADD3 R3, PT, PT, -R3, RZ, RZ ;  /* 0x000000ff03037210 */ /* 0x000fe40007ffe1ff */
[----:B------:R-:W-:Y:S02]  /*2df0*/  SHF.L.U32 R26, R17, R26, RZ ;  /* 0x0000001a111a7219 */ /* 0x000fe400000006ff */
[----:B------:R-:W-:Y:S02]  /*2e00*/  FSETP.NEU.FTZ.AND P0, PT, R18, R19, PT ;  /* 0x000000131200720b */ /* 0x000fe40003f1d000 */
[----:B------:R-:W-:Y:S02]  /*2e10*/  SEL R18, R3, RZ, P2 ;  /* 0x000000ff03127207 */ /* 0x000fe40001000000 */
[----:B------:R-:W-:Y:S02]  /*2e20*/  ISETP.NE.AND P1, PT, R26, RZ, P1 ;  /* 0x000000ff1a00720c */ /* 0x000fe40000f25270 */
[----:B------:R-:W-:-:S02]  /*2e30*/  SHF.R.U32.HI R18, RZ, R18, R17 ;  /* 0x00000012ff127219 */ /* 0x000fc40000011611 */
[----:B------:R-:W-:Y:S02]  /*2e40*/  PLOP3.LUT P0, PT, P0, P1, PT, 0xf8, 0x8f ;  /* 0x00000000008f781c */ /* 0x000fe40000703f70 */
[----:B------:R-:W-:Y:S02]  /*2e50*/  SHF.R.U32.HI R3, RZ, 0x1, R18 ;  /* 0x00000001ff037819 */ /* 0x000fe40000011612 */
[----:B------:R-:W-:-:S04]  /*2e60*/  SEL R26, RZ, 0x1, !P0 ;  /* 0x00000001ff1a7807 */ /* 0x000fc80004000000 */
[----:B------:R-:W-:-:S04]  /*2e70*/  LOP3.LUT R17, R26, 0x1, R3, 0xf8, !PT ;  /* 0x000000011a117812 */ /* 0x000fc800078ef803 */
[----:B------:R-:W-:-:S04]  /*2e80*/  LOP3.LUT R18, R17, R18, RZ, 0xc0, !PT ;  /* 0x0000001211127212 */ /* 0x000fc800078ec0ff */
[----:B------:R-:W-:-:S04]  /*2e90*/  IADD3 R3, PT, PT, R3, R18, RZ ;  /* 0x0000001203037210 */ /* 0x000fc80007ffe0ff */
[----:B------:R-:W-:Y:S01]  /*2ea0*/  LOP3.LUT R0, R3, R0, RZ, 0xfc, !PT ;  /* 0x0000000003007212 */ /* 0x000fe200078efcff */
[----:B------:R-:W-:Y:S06]  /*2eb0*/  BRA `(.L_x_52) ;  /* 0x0000000000107947 */ /* 0x000fec0003800000 */
.L_x_51:
[----:B------:R-:W-:-:S04]  /*2ec0*/  LOP3.LUT R0, R0, 0x80000000, RZ, 0xc0, !PT ;  /* 0x8000000000007812 */ /* 0x000fc800078ec0ff */
[----:B------:R-:W-:Y:S01]  /*2ed0*/  LOP3.LUT R0, R0, 0x7f800000, RZ, 0xfc, !PT ;  /* 0x7f80000000007812 */ /* 0x000fe200078efcff */
[----:B------:R-:W-:Y:S06]  /*2ee0*/  BRA `(.L_x_52) ;  /* 0x0000000000047947 */ /* 0x000fec0003800000 */
.L_x_50:
[----:B------:R-:W-:-:S07]  /*2ef0*/  LEA R0, R17, R0, 0x17 ;  /* 0x0000000011007211 */ /* 0x000fce00078eb8ff */
.L_x_52:
[----:B------:R-:W-:Y:S05]  /*2f00*/  BSYNC.RECONVERGENT B1 ;  /* 0x0000000000017941 */ /* 0x000fea0003800200 */
.L_x_49:
[----:B------:R-:W-:Y:S05]  /*2f10*/  BRA `(.L_x_53) ;  /* 0x0000000000207947 */ /* 0x000fea0003800000 */
.L_x_48:
[----:B------:R-:W-:-:S04]  /*2f20*/  LOP3.LUT R0, R0, 0x80000000, R3, 0x48, !PT ;  /* 0x8000000000007812 */ /* 0x000fc800078e4803 */
[----:B------:R-:W-:Y:S01]  /*2f30*/  LOP3.LUT R0, R0, 0x7f800000, RZ, 0xfc, !PT ;  /* 0x7f80000000007812 */ /* 0x000fe200078efcff */
[----:B------:R-:W-:Y:S06]  /*2f40*/  BRA `(.L_x_53) ;  /* 0x0000000000147947 */ /* 0x000fec0003800000 */
.L_x_47:
[----:B------:R-:W-:Y:S01]  /*2f50*/  LOP3.LUT R0, R0, 0x80000000, R3, 0x48, !PT ;  /* 0x8000000000007812 */ /* 0x000fe200078e4803 */
[----:B------:R-:W-:Y:S06]  /*2f60*/  BRA `(.L_x_53) ;  /* 0x00000000000c7947 */ /* 0x000fec0003800000 */
.L_x_46:
[----:B------:R-:W0:Y:S01]  /*2f70*/  MUFU.RSQ R0, -QNAN ;  /* 0xffc0000000007908 */ /* 0x000e220000001400 */
[----:B------:R-:W-:Y:S05]  /*2f80*/  BRA `(.L_x_53) ;  /* 0x0000000000047947 */ /* 0x000fea0003800000 */
.L_x_45:
[----:B------:R-:W-:-:S07]  /*2f90*/  FADD.FTZ R0, R3, R0 ;  /* 0x0000000003007221 */ /* 0x000fce0000010000 */
.L_x_53:
[----:B------:R-:W-:Y:S05]  /*2fa0*/  BSYNC.RECONVERGENT B0 ;  /* 0x0000000000007941 */ /* 0x000fea0003800200 */
.L_x_43:
[----:B------:R-:W-:-:S04]  /*2fb0*/  HFMA2 R3, -RZ, RZ, 0, 0 ;  /* 0x00000000ff037431 */ /* 0x000fc800000001ff */
[----:B0-----:R-:W-:Y:S05]  /*2fc0*/  RET.REL.NODEC R2 `(_Z20velocityUpdateKernelPKfPfS0_PKhPK6float3S6_if) ;  /* 0xffffffd0020c7950 */ /* 0x001fea0003c3ffff */
.L_x_54:
[----:B------:R-:W-:-:S00]  /*2fd0*/  BRA `(.L_x_54) ;  /* 0xfffffffc00fc7947 */ /* 0x000fc0000383ffff */
[----:B------:R-:W-:-:S00]  /*2fe0*/  NOP ;  /* 0x0000000000007918 */ /* 0x000fc00000000000 */
        /* <DEDUP_REMOVED lines=9> */
.L_x_284:


//--------------------- .text._Z13diffuseKernelPKfPfS0_PKhf --------------------------
	.section	.text._Z13diffuseKernelPKfPfS0_PKhf,"ax",@progbits
	.align	128
        .global         _Z13diffuseKernelPKfPfS0_PKhf
        .type           _Z13diffuseKernelPKfPfS0_PKhf,@function
        .size           _Z13diffuseKernelPKfPfS0_PKhf,(.L_x_286 - _Z13diffuseKernelPKfPfS0_PKhf)
        .other          _Z13diffuseKernelPKfPfS0_PKhf,@"STO_CUDA_ENTRY STV_DEFAULT"
_Z13diffuseKernelPKfPfS0_PKhf:
.text._Z13diffuseKernelPKfPfS0_PKhf:
        /* <DEDUP_REMOVED lines=27> */
[----:B------:R-:W-:Y:S05]  /*01b0*/  @!P0 BRA `(.L_x_55) ;  /* 0x0000000000608947 */ /* 0x000fea0003800000 */
[----:B------:R-:W0:Y:S02]  /*01c0*/  LDC R3, c[0x0][0x3a0] ;  /* 0x0000e800ff037b82 */ /* 0x000e240000000800 */
[----:B0-----:R-:W-:-:S04]  /*01d0*/  FMUL R3, R3, 0.10000000149011611938 ;  /* 0x3dcccccd03037820 */ /* 0x001fc80000400000 */
[----:B------:R-:W-:-:S05]  /*01e0*/  FADD R0, R3, 1 ;  /* 0x3f80000003007421 */ /* 0x000fca0000000000 */
[----:B------:R-:W-:-:S04]  /*01f0*/  IADD3 R4, PT, PT, R0, 0x1800000, RZ ;  /* 0x0180000000047810 */ /* 0x000fc80007ffe0ff */
[----:B------:R-:W-:-:S04]  /*0200*/  LOP3.LUT R4, R4, 0x7f800000, RZ, 0xc0, !PT ;  /* 0x7f80000004047812 */ /* 0x000fc800078ec0ff */
[----:B------:R-:W-:-:S13]  /*0210*/  ISETP.GT.U32.AND P0, PT, R4, 0x1ffffff, PT ;  /* 0x01ffffff0400780c */ /* 0x000fda0003f04070 */
[----:B------:R-:W-:Y:S05]  /*0220*/  @P0 BRA `(.L_x_56) ;  /* 0x00000000000c0947 */ /* 0x000fea0003800000 */
[----:B------:R-:W-:-:S07]  /*0230*/  MOV R4, 0x250 ;  /* 0x0000025000047802 */ /* 0x000fce0000000f00 */
[----:B------:R-:W-:Y:S05]  /*0240*/  CALL.REL.NOINC `($__internal_2_$__cuda_sm20_rcp_rn_f32_slowpath) ;  /* 0x0000001000ac7944 */ /* 0x000fea0003c00000 */
[----:B------:R-:W-:Y:S05]  /*0250*/  BRA `(.L_x_57) ;  /* 0x0000000000107947 */ /* 0x000fea0003800000 */
.L_x_56:
[----:B------:R-:W0:Y:S02]  /*0260*/  MUFU.RCP R5, R0 ;  /* 0x0000000000057308 */ /* 0x000e240000001000 */
[----:B0-----:R-:W-:-:S04]  /*0270*/  FFMA R4, R0, R5, -1 ;  /* 0xbf80000000047423 */ /* 0x001fc80000000005 */
[----:B------:R-:W-:-:S04]  /*0280*/  FADD.FTZ R4, -R4, -RZ ;  /* 0x800000ff04047221 */ /* 0x000fc80000010100 */
[----:B------:R-:W-:-:S07]  /*0290*/  FFMA R8, R5, R4, R5 ;  /* 0x0000000405087223 */ /* 0x000fce0000000005 */
.L_x_57:
[----:B------:R-:W0:Y:S01]  /*02a0*/  LDC.64 R4, c[0x0][0x380] ;  /* 0x0000e000ff047b82 */ /* 0x000e220000000a00 */
[----:B------:R-:W1:Y:S07]  /*02b0*/  LDCU UR6, c[0x3][0x34] ;  /* 0x00c00680ff0677ac */ /* 0x000e6e0008000800 */
[----:B------:R-:W2:Y:S01]  /*02c0*/  LDC.64 R6, c[0x0][0x388] ;  /* 0x0000e200ff067b82 */ /* 0x000ea20000000a00 */
[----:B0-----:R-:W-:-:S06]  /*02d0*/  IMAD.WIDE R4, R2, 0x4, R4 ;  /* 0x0000000402047825 */ /* 0x001fcc00078e0204 */
[----:B------:R-:W1:Y:S02]  /*02e0*/  LDG.E.CONSTANT R4, desc[UR4][R4.64] ;  /* 0x0000000404047981 */ /* 0x000e64000c1e9900 */
[----:B-1----:R-:W-:Y:S01]  /*02f0*/  FFMA R9, R3, UR6, R4 ;  /* 0x0000000603097c23 */ /* 0x002fe20008000004 */
[----:B--2---:R-:W-:-:S04]  /*0300*/  IMAD.WIDE R2, R2, 0x4, R6 ;  /* 0x0000000402027825 */ /* 0x004fc800078e0206 */
[----:B------:R-:W-:-:S05]  /*0310*/  FMUL R9, R9, R8 ;  /* 0x0000000809097220 */ /* 0x000fca0000400000 */
[----:B------:R-:W-:Y:S01]  /*0320*/  STG.E desc[UR4][R2.64], R9 ;  /* 0x0000000902007986 */ /* 0x000fe2000c101904 */
[----:B------:R-:W-:Y:S05]  /*0330*/  EXIT ;  /* 0x000000000000794d */ /* 0x000fea0003800000 */
.L_x_55:
[----:B------:R-:W0:Y:S01]  /*0340*/  LDC.64 R16, c[0x0][0x390] ;  /* 0x0000e400ff107b82 */ /* 0x000e220000000a00 */
[----:B------:R-:W1:Y:S07]  /*0350*/  LDCU UR6, c[0x3][0xc] ;  /* 0x00c00180ff0677ac */ /* 0x000e6e0008000800 */
[----:B------:R-:W2:Y:S08]  /*0360*/  LDC.64 R6, c[0x0][0x380] ;  /* 0x0000e000ff067b82 */ /* 0x000eb00000000a00 */
[----:B------:R-:W1:Y:S01]  /*0370*/  LDC.64 R18, c[0x3][0x10] ;  /* 0x00c00400ff127b82 */ /* 0x000e620000000a00 */
[----:B0-----:R-:W-:-:S06]  /*0380*/  IMAD.WIDE R16, R2, 0x4, R16 ;  /* 0x0000000402107825 */ /* 0x001fcc00078e0210 */
[----:B------:R-:W3:Y:S01]  /*0390*/  LDG.E.CONSTANT R16, desc[UR4][R16.64] ;  /* 0x0000000410107981 */ /* 0x000ee2000c1e9900 */
[----:B--2---:R-:W-:-:S05]  /*03a0*/  IMAD.WIDE R6, R2, 0x4, R6 ;  /* 0x0000000402067825 */ /* 0x004fca00078e0206 */
[----:B------:R0:W5:Y:S01]  /*03b0*/  LDG.E.CONSTANT R9, desc[UR4][R6.64] ;  /* 0x0000000406097981 */ /* 0x000162000c1e9900 */
[----:B------:R-:W-:Y:S01]  /*03c0*/  BSSY.RECONVERGENT B0, `(.L_x_58) ;  /* 0x0000011000007945 */ /* 0x000fe20003800200 */
[----:B-1----:R-:W-:Y:S01]  /*03d0*/  FMUL R0, R18, UR6 ;  /* 0x0000000612007c20 */ /* 0x002fe20008400000 */
[----:B------:R-:W3:Y:S03]  /*03e0*/  LDCU UR6, c[0x3][0x38] ;  /* 0x00c00700ff0677ac */ /* 0x000ee60008000800 */
[----:B------:R-:W-:-:S04]  /*03f0*/  FMUL R0, R0, R19 ;  /* 0x0000001300007220 */ /* 0x000fc80000400000 */
[----:B------:R-:W-:-:S04]  /*0400*/  FMUL R3, R0, 1231.125 ;  /* 0x4499e40000037820 */ /* 0x000fc80000400000 */
[----:B------:R-:W1:Y:S02]  /*0410*/  MUFU.RCP R8, R3 ;  /* 0x0000000300087308 */ /* 0x000e640000001000 */
[----:B-1----:R-:W-:-:S04]  /*0420*/  FFMA R19, -R3, R8, 1 ;  /* 0x3f80000003137423 */ /* 0x002fc80000000108 */
[----:B------:R-:W-:Y:S01]  /*0430*/  FFMA R19, R8, R19, R8 ;  /* 0x0000001308137223 */ /* 0x000fe20000000008 */
[----:B---3--:R-:W-:-:S04]  /*0440*/  FMUL R0, R16, UR6 ;  /* 0x0000000610007c20 */ /* 0x008fc80008400000 */
[----:B------:R-:W1:Y:S01]  /*0450*/  FCHK P0, R0, R3 ;  /* 0x0000000300007302 */ /* 0x000e620000000000 */
[----:B------:R-:W-:-:S04]  /*0460*/  FFMA R8, R0, R19, RZ ;  /* 0x0000001300087223 */ /* 0x000fc800000000ff */
[----:B------:R-:W-:-:S04]  /*0470*/  FFMA R10, -R3, R8, R0 ;  /* 0x00000008030a7223 */ /* 0x000fc80000000100 */
[----:B------:R-:W-:Y:S01]  /*0480*/  FFMA R8, R19, R10, R8 ;  /* 0x0000000a13087223 */ /* 0x000fe20000000008 */
[----:B01----:R-:W-:Y:S06]  /*0490*/  @!P0 BRA `(.L_x_59) ;  /* 0x00000000000c8947 */ /* 0x003fec0003800000 */
[----:B------:R-:W-:-:S07]  /*04a0*/  MOV R18, 0x4c0 ;  /* 0x000004c000127802 */ /* 0x000fce0000000f00 */
[----:B-----5:R-:W-:Y:S05]  /*04b0*/  CALL.REL.NOINC `($__internal_3_$__cuda_sm3x_div_rn_noftz_f32_slowpath) ;  /* 0x0000001000e07944 */ /* 0x020fea0003c00000 */
[----:B------:R-:W-:-:S07]  /*04c0*/  IMAD.MOV.U32 R8, RZ, RZ, R0 ;  /* 0x000000ffff087224 */ /* 0x000fce00078e0000 */
.L_x_59:
[----:B------:R-:W-:Y:S05]  /*04d0*/  BSYNC.RECONVERGENT B0 ;  /* 0x0000000000007941 */ /* 0x000fea0003800200 */
.L_x_58:
[----:B------:R-:W0:Y:S01]  /*04e0*/  LDCU UR6, c[0x3][URZ] ;  /* 0x00c00000ff0677ac */ /* 0x000e220008000800 */
[----:B------:R-:W-:Y:S01]  /*04f0*/  BSSY.RECONVERGENT B0, `(.L_x_60) ;  /* 0x000001f000007945 */ /* 0x000fe20003800200 */
[----:B------:R-:W-:Y:S02]  /*0500*/  HFMA2 R17, -RZ, RZ, 0, 0 ;  /* 0x00000000ff117431 */ /* 0x000fe400000001ff */
[----:B------:R-:W-:Y:S01]  /*0510*/  IMAD.MOV.U32 R10, RZ, RZ, RZ ;  /* 0x000000ffff0a7224 */ /* 0x000fe200078e00ff */
[----:B0-----:R-:W-:-:S04]  /*0520*/  ISETP.GT.AND P0, PT, R13, UR6, PT ;  /* 0x000000060d007c0c */ /* 0x001fc8000bf04270 */
[----:B------:R-:W-:-:S13]  /*0530*/  ISETP.LT.OR P0, PT, R13, 0x1, P0 ;  /* 0x000000010d00780c */ /* 0x000fda0000701670 */
[----:B------:R-:W-:Y:S05]  /*0540*/  @P0 BRA `(.L_x_61) ;  /* 0x0000000000640947 */ /* 0x000fea0003800000 */
[----:B------:R-:W2:Y:S01]  /*0550*/  LDG.E.U8.CONSTANT R0, desc[UR4][R4.64+-0x1] ;  /* 0xffffff0404007981 */ /* 0x000ea2000c1e9100 */
[----:B------:R-:W0:Y:S01]  /*0560*/  LDC R3, c[0x3][0xc] ;  /* 0x00c00300ff037b82 */ /* 0x000e220000000800 */
[----:B------:R-:W1:Y:S02]  /*0570*/  LDCU UR6, c[0x3][0x34] ;  /* 0x00c00680ff0677ac */ /* 0x000e640008000800 */
[----:B-1----:R-:W-:Y:S01]  /*0580*/  MOV R10, UR6 ;  /* 0x00000006000a7c02 */ /* 0x002fe20008000f00 */
[----:B------:R-:W1:Y:S01]  /*0590*/  LDCU UR6, c[0x3][0x30] ;  /* 0x00c00600ff0677ac */ /* 0x000e620008000800 */
[----:B0-----:R-:W-:Y:S01]  /*05a0*/  FMUL R3, R3, R3 ;  /* 0x0000000303037220 */ /* 0x001fe20000400000 */
[----:B-1----:R-:W-:Y:S01]  /*05b0*/  IMAD.U32 R16, RZ, RZ, UR6 ;  /* 0x00000006ff107e24 */ /* 0x002fe2000f8e00ff */
[----:B--2---:R-:W-:Y:S02]  /*05c0*/  ISETP.NE.AND P0, PT, R0, RZ, PT ;  /* 0x000000ff0000720c */ /* 0x004fe40003f05270 */
[----:B------:R-:W0:Y:S11]  /*05d0*/  MUFU.RCP R0, R3 ;  /* 0x0000000300007308 */ /* 0x000e360000001000 */
[----:B------:R1:W5:Y:S01]  /*05e0*/  @!P0 LDG.E.CONSTANT R10, desc[UR4][R6.64+-0x4] ;  /* 0xfffffc04060a8981 */ /* 0x000362000c1e9900 */
[----:B------:R-:W2:Y:S01]  /*05f0*/  FCHK P0, R16, R3 ;  /* 0x0000000310007302 */ /* 0x000ea20000000000 */
[----:B0-----:R-:W-:-:S04]  /*0600*/  FFMA R17, -R3, R0, 1 ;  /* 0x3f80000003117423 */ /* 0x001fc80000000100 */
[----:B------:R-:W-:-:S04]  /*0610*/  FFMA R0, R0, R17, R0 ;  /* 0x0000001100007223 */ /* 0x000fc80000000000 */
[----:B------:R-:W-:-:S04]  /*0620*/  FFMA R14, R0, UR6, RZ ;  /* 0x00000006000e7c23 */ /* 0x000fc800080000ff */
[----:B------:R-:W-:-:S04]  /*0630*/  FFMA R17, -R3, R14, UR6 ;  /* 0x0000000603117e23 */ /* 0x000fc8000800010e */
[----:B------:R-:W-:Y:S01]  /*0640*/  FFMA R17, R0, R17, R14 ;  /* 0x0000001100117223 */ /* 0x000fe2000000000e */
[----:B-12---:R-:W-:Y:S06]  /*0650*/  @!P0 BRA `(.L_x_62) ;  /* 0x0000000000148947 */ /* 0x006fec0003800000 */
[----:B------:R-:W0:Y:S01]  /*0660*/  LDCU UR6, c[0x3][0x30] ;  /* 0x00c00600ff0677ac */ /* 0x000e220008000800 */
[----:B------:R-:W-:Y:S02]  /*0670*/  MOV R18, 0x6a0 ;  /* 0x000006a000127802 */ /* 0x000fe40000000f00 */
[----:B0-----:R-:W-:-:S07]  /*0680*/  MOV R0, UR6 ;  /* 0x0000000600007c02 */ /* 0x001fce0008000f00 */
[----:B-----5:R-:W-:Y:S05]  /*0690*/  CALL.REL.NOINC `($__internal_3_$__cuda_sm3x_div_rn_noftz_f32_slowpath) ;  /* 0x0000001000687944 */ /* 0x020fea0003c00000 */
[----:B------:R-:W-:-:S07]  /*06a0*/  IMAD.MOV.U32 R17, RZ, RZ, R0 ;  /* 0x000000ffff117224 */ /* 0x000fce00078e0000 */
.L_x_62:
[----:B-----5:R-:W-:Y:S01]  /*06b0*/  FADD R0, -R9, R10 ;  /* 0x0000000a09007221 */ /* 0x020fe20000000100 */
[----:B------:R-:W-:-:S03]  /*06c0*/  FADD R10, RZ, R17 ;  /* 0x00000011ff0a7221 */ /* 0x000fc60000000000 */
[----:B------:R-:W-:-:S07]  /*06d0*/  FFMA R17, R0, R17, RZ ;  /* 0x0000001100117223 */ /* 0x000fce00000000ff */
.L_x_61:
[----:B------:R-:W-:Y:S05]  /*06e0*/  BSYNC.RECONVERGENT B0 ;  /* 0x0000000000007941 */ /* 0x000fea0003800200 */
.L_x_60:
[----:B------:R-:W0:Y:S01]  /*06f0*/  LDCU UR6, c[0x3][URZ] ;  /* 0x00c00000ff0677ac */ /* 0x000e220008000800 */
[----:B------:R-:W-:Y:S01]  /*0700*/  IADD3 R0, PT, PT, R13, 0x1, RZ ;  /* 0x000000010d007810 */ /* 0x000fe20007ffe0ff */
[----:B------:R-:W-:Y:S03]  /*0710*/  BSSY.RECONVERGENT B0, `(.L_x_63) ;  /* 0x000001c000007945 */ /* 0x000fe60003800200 */
[----:B0-----:R-:W-:-:S04]  /*0720*/  ISETP.GE.AND P0, PT, R0, UR6, PT ;  /* 0x0000000600007c0c */ /* 0x001fc8000bf06270 */
[----:B------:R-:W-:-:S13]  /*0730*/  ISETP.LT.OR P0, PT, R13, -0x1, P0 ;  /* 0xffffffff0d00780c */ /* 0x000fda0000701670 */
[----:B------:R-:W-:Y:S05]  /*0740*/  @P0 BRA `(.L_x_64) ;  /* 0x0000000000600947 */ /* 0x000fea0003800000 */
[----:B------:R-:W2:Y:S01]  /*0750*/  LDG.E.U8.CONSTANT R0, desc[UR4][R4.64+0x1] ;  /* 0x0000010404007981 */ /* 0x000ea2000c1e9100 */
[----:B------:R-:W0:Y:S02]  /*0760*/  LDCU UR6, c[0x3][0x34] ;  /* 0x00c00680ff0677ac */ /* 0x000e240008000800 */
[----:B0-----:R-:W-:Y:S01]  /*0770*/  IMAD.U32 R16, RZ, RZ, UR6 ;  /* 0x00000006ff107e24 */ /* 0x001fe2000f8e00ff */
[----:B------:R-:W0:Y:S02]  /*0780*/  LDCU UR6, c[0x3][0x30] ;  /* 0x00c00600ff0677ac */ /* 0x000e240008000800 */
[----:B0-----:R-:W-:Y:S02]  /*0790*/  MOV R18, UR6 ;  /* 0x0000000600127c02 */ /* 0x001fe40008000f00 */
[----:B--2---:R-:W-:Y:S02]  /*07a0*/  ISETP.NE.AND P0, PT, R0, RZ, PT ;  /* 0x000000ff0000720c */ /* 0x004fe40003f05270 */
[----:B------:R-:W0:Y:S11]  /*07b0*/  LDC R0, c[0x3][0xc] ;  /* 0x00c00300ff007b82 */ /* 0x000e360000000800 */
[----:B------:R1:W5:Y:S01]  /*07c0*/  @!P0 LDG.E.CONSTANT R16, desc[UR4][R6.64+0x4] ;  /* 0x0000040406108981 */ /* 0x000362000c1e9900 */
[----:B0-----:R-:W-:-:S04]  /*07d0*/  FMUL R3, R0, R0 ;  /* 0x0000000000037220 */ /* 0x001fc80000400000 */
[----:B------:R-:W0:Y:S08]  /*07e0*/  MUFU.RCP R0, R3 ;  /* 0x0000000300007308 */ /* 0x000e300000001000 */
        /* <DEDUP_REMOVED lines=8> */
[----:B------:R-:W-:Y:S01]  /*0870*/  MOV R18, 0x8a0 ;  /* 0x000008a000127802 */ /* 0x000fe20000000f00 */
[----:B0-----:R-:W-:-:S07]  /*0880*/  IMAD.U32 R0, RZ, RZ, UR6 ;  /* 0x00000006ff007e24 */ /* 0x001fce000f8e00ff */
[----:B-----5:R-:W-:Y:S05]  /*0890*/  CALL.REL.NOINC `($__internal_3_$__cuda_sm3x_div_rn_noftz_f32_slowpath) ;  /* 0x0000000c00e87944 */ /* 0x020fea0003c00000 */
.L_x_65:
[----:B-----5:R-:W-:Y:S01]  /*08a0*/  FADD R16, -R9, R16 ;  /* 0x0000001009107221 */ /* 0x020fe20000000100 */
[----:B------:R-:W-:-:S03]  /*08b0*/  FADD R10, R10, R0 ;  /* 0x000000000a0a7221 */ /* 0x000fc60000000000 */
[----:B------:R-:W-:-:S07]  /*08c0*/  FFMA R17, R16, R0, R17 ;  /* 0x0000000010117223 */ /* 0x000fce0000000011 */
.L_x_64:
[----:B------:R-:W-:Y:S05]  /*08d0*/  BSYNC.RECONVERGENT B0 ;  /* 0x0000000000007941 */ /* 0x000fea0003800200 */
.L_x_63:
[----:B------:R-:W0:Y:S01]  /*08e0*/  LDCU UR6, c[0x3][0x4] ;  /* 0x00c00080ff0677ac */ /* 0x000e220008000800 */
[----:B------:R-:W-:Y:S01]  /*08f0*/  ISETP.GE.AND P0, PT, R13, RZ, PT ;  /* 0x000000ff0d00720c */ /* 0x000fe20003f06270 */
[----:B------:R-:W-:Y:S03]  /*0900*/  BSSY.RECONVERGENT B0, `(.L_x_66) ;  /* 0x0000024000007945 */ /* 0x000fe60003800200 */
[----:B------:R-:W-:-:S04]  /*0910*/  ISETP.EQ.OR P1, PT, R15, RZ, !P0 ;  /* 0x000000ff0f00720c */ /* 0x000fc80004722670 */
[----:B0-----:R-:W-:-:S13]  /*0920*/  ISETP.GT.U32.OR P1, PT, R15, UR6, P1 ;  /* 0x000000060f007c0c */ /* 0x001fda0008f24470 */
[----:B------:R-:W-:Y:S05]  /*0930*/  @P1 BRA `(.L_x_67) ;  /* 0x0000000000801947 */ /* 0x000fea0003800000 */
[----:B------:R-:W0:Y:S01]  /*0940*/  LDCU UR6, c[0x3][URZ] ;  /* 0x00c00000ff0677ac */ /* 0x000e220008000800 */
[----:B------:R-:W-:Y:S01]  /*0950*/  IADD3 R0, PT, PT, R11, -0x1, RZ ;  /* 0xffffffff0b007810 */ /* 0x000fe20007ffe0ff */
[----:B------:R-:W1:Y:S04]  /*0960*/  LDCU.64 UR8, c[0x0][0x398] ;  /* 0x00007300ff0877ac */ /* 0x000e680008000a00 */
[----:B0-----:R-:W-:-:S05]  /*0970*/  IMAD R3, R0, UR6, R13 ;  /* 0x0000000600037c24 */ /* 0x001fca000f8e020d */
[----:B-1----:R-:W-:-:S04]  /*0980*/  IADD3 R20, P1, PT, R3, UR8, RZ ;  /* 0x0000000803147c10 */ /* 0x002fc8000ff3e0ff */
[----:B------:R-:W-:-:S05]  /*0990*/  LEA.HI.X.SX32 R21, R3, UR9, 0x1, P1 ;  /* 0x0000000903157c11 */ /* 0x000fca00088f0eff */
[----:B------:R-:W2:Y:S01]  /*09a0*/  LDG.E.U8.CONSTANT R20, desc[UR4][R20.64] ;  /* 0x0000000414147981 */ /* 0x000ea2000c1e9100 */
[----:B------:R-:W0:Y:S02]  /*09b0*/  LDCU UR6, c[0x3][0x34] ;  /* 0x00c00680ff0677ac */ /* 0x000e240008000800 */
[----:B0-----:R-:W-:Y:S01]  /*09c0*/  IMAD.U32 R16, RZ, RZ, UR6 ;  /* 0x00000006ff107e24 */ /* 0x001fe2000f8e00ff */
[----:B------:R-:W0:Y:S01]  /*09d0*/  LDCU UR6, c[0x3][0x30] ;  /* 0x00c00600ff0677ac */ /* 0x000e220008000800 */
[----:B--2---:R-:W-:-:S13]  /*09e0*/  ISETP.NE.AND P1, PT, R20, RZ, PT ;  /* 0x000000ff1400720c */ /* 0x004fda0003f25270 */
[----:B------:R-:W1:Y:S02]  /*09f0*/  @!P1 LDC.64 R18, c[0x0][0x380] ;  /* 0x0000e000ff129b82 */ /* 0x000e640000000a00 */
[----:B-1----:R-:W-:-:S06]  /*0a00*/  @!P1 IMAD.WIDE R18, R3, 0x4, R18 ;  /* 0x0000000403129825 */ /* 0x002fcc00078e0212 */
[----:B------:R-:W1:Y:S01]  /*0a10*/  LDC R3, c[0x3][0x10] ;  /* 0x00c00400ff037b82 */ /* 0x000e620000000800 */
[----:B0-----:R-:W-:Y:S01]  /*0a20*/  MOV R20, UR6 ;  /* 0x0000000600147c02 */ /* 0x001fe20008000f00 */
[----:B------:R0:W5:Y:S01]  /*0a30*/  @!P1 LDG.E.CONSTANT R16, desc[UR4][R18.64] ;  /* 0x0000000412109981 */ /* 0x000162000c1e9900 */
[----:B-1----:R-:W-:-:S04]  /*0a40*/  FMUL R3, R3, R3 ;  /* 0x0000000303037220 */ /* 0x002fc80000400000 */
[----:B------:R-:W1:Y:S08]  /*0a50*/  MUFU.RCP R0, R3 ;  /* 0x0000000300007308 */ /* 0x000e700000001000 */
[----:B------:R-:W2:Y:S01]  /*0a60*/  FCHK P1, R20, R3 ;  /* 0x0000000314007302 */ /* 0x000ea20000020000 */
[----:B-1----:R-:W-:-:S04]  /*0a70*/  FFMA R21, -R3, R0, 1 ;  /* 0x3f80000003157423 */ /* 0x002fc80000000100 */
[----:B------:R-:W-:-:S04]  /*0a80*/  FFMA R0, R0, R21, R0 ;  /* 0x0000001500007223 */ /* 0x000fc80000000000 */
[----:B------:R-:W-:-:S04]  /*0a90*/  FFMA R14, R0, UR6, RZ ;  /* 0x00000006000e7c23 */ /* 0x000fc800080000ff */
[----:B------:R-:W-:-:S04]  /*0aa0*/  FFMA R21, -R3, R14, UR6 ;  /* 0x0000000603157e23 */ /* 0x000fc8000800010e */
[----:B------:R-:W-:Y:S01]  /*0ab0*/  FFMA R0, R0, R21, R14 ;  /* 0x0000001500007223 */ /* 0x000fe2000000000e */
[----:B0-2---:R-:W-:Y:S06]  /*0ac0*/  @!P1 BRA `(.L_x_68) ;  /* 0x0000000000109947 */ /* 0x005fec0003800000 */
[----:B------:R-:W0:Y:S01]  /*0ad0*/  LDCU UR6, c[0x3][0x30] ;  /* 0x00c00600ff0677ac */ /* 0x000e220008000800 */
[----:B------:R-:W-:Y:S01]  /*0ae0*/  MOV R18, 0xb10 ;  /* 0x00000b1000127802 */ /* 0x000fe20000000f00 */
[----:B0-----:R-:W-:-:S07]  /*0af0*/  IMAD.U32 R0, RZ, RZ, UR6 ;  /* 0x00000006ff007e24 */ /* 0x001fce000f8e00ff */
[----:B-----5:R-:W-:Y:S05]  /*0b00*/  CALL.REL.NOINC `($__internal_3_$__cuda_sm3x_div_rn_noftz_f32_slowpath) ;  /* 0x0000000c004c7944 */ /* 0x020fea0003c00000 */
.L_x_68:
[----:B-----5:R-:W-:Y:S01]  /*0b10*/  FADD R16, -R9, R16 ;  /* 0x0000001009107221 */ /* 0x020fe20000000100 */
[----:B------:R-:W-:-:S03]  /*0b20*/  FADD R10, R10, R0 ;  /* 0x000000000a0a7221 */ /* 0x000fc60000000000 */
[----:B------:R-:W-:-:S07]  /*0b30*/  FFMA R17, R16, R0, R17 ;  /* 0x0000000010117223 */ /* 0x000fce0000000011 */
.L_x_67:
[----:B------:R-:W-:Y:S05]  /*0b40*/  BSYNC.RECONVERGENT B0 ;  /* 0x0000000000007941 */ /* 0x000fea0003800200 */
.L_x_66:
[----:B------:R-:W0:Y:S01]  /*0b50*/  LDCU UR6, c[0x3][0x4] ;  /* 0x00c00080ff0677ac */ /* 0x000e220008000800 */
[----:B------:R-:W-:Y:S01]  /*0b60*/  IADD3 R0, PT, PT, R15, 0x1, RZ ;  /* 0x000000010f007810 */ /* 0x000fe20007ffe0ff */
[----:B------:R-:W-:Y:S03]  /*0b70*/  BSSY.RECONVERGENT B0, `(.L_x_69) ;  /* 0x000001f000007945 */ /* 0x000fe60003800200 */
[----:B0-----:R-:W-:-:S13]  /*0b80*/  ISETP.GE.U32.OR P0, PT, R0, UR6, !P0 ;  /* 0x0000000600007c0c */ /* 0x001fda000c706470 */
[----:B------:R-:W-:Y:S05]  /*0b90*/  @P0 BRA `(.L_x_70) ;  /* 0x0000000000700947 */ /* 0x000fea0003800000 */
[----:B------:R-:W0:Y:S01]  /*0ba0*/  LDC R3, c[0x3][RZ] ;  /* 0x00c00000ff037b82 */ /* 0x000e220000000800 */
[----:B------:R-:W1:Y:S07]  /*0bb0*/  LDCU UR6, c[0x3][0x34] ;  /* 0x00c00680ff0677ac */ /* 0x000e6e0008000800 */
[----:B------:R-:W2:Y:S01]  /*0bc0*/  LDC R0, c[0x3][0x10] ;  /* 0x00c00400ff007b82 */ /* 0x000ea20000000800 */
[----:B0-----:R-:W-:-:S04]  /*0bd0*/  IADD3 R18, P0, PT, R4, R3, RZ ;  /* 0x0000000304127210 */ /* 0x001fc80007f1e0ff */
[----:B------:R-:W-:-:S05]  /*0be0*/  LEA.HI.X.SX32 R19, R3, R5, 0x1, P0 ;  /* 0x0000000503137211 */ /* 0x000fca00000f0eff */
[----:B------:R-:W3:Y:S01]  /*0bf0*/  LDG.E.U8.CONSTANT R18, desc[UR4][R18.64] ;  /* 0x0000000412127981 */ /* 0x000ee2000c1e9100 */
[----:B-1----:R-:W-:Y:S01]  /*0c00*/  IMAD.U32 R4, RZ, RZ, UR6 ;  /* 0x00000006ff047e24 */ /* 0x002fe2000f8e00ff */
[----:B------:R-:W0:Y:S02]  /*0c10*/  LDCU UR6, c[0x3][0x30] ;  /* 0x00c00600ff0677ac */ /* 0x000e240008000800 */
[----:B0-----:R-:W-:Y:S02]  /*0c20*/  MOV R16, UR6 ;  /* 0x0000000600107c02 */ /* 0x001fe40008000f00 */
[----:B---3--:R-:W-:-:S13]  /*0c30*/  ISETP.NE.AND P0, PT, R18, RZ, PT ;  /* 0x000000ff1200720c */ /* 0x008fda0003f05270 */
[----:B------:R-:W-:-:S04]  /*0c40*/  @!P0 IMAD.WIDE R6, R3, 0x4, R6 ;  /* 0x0000000403068825 */ /* 0x000fc800078e0206 */
[----:B--2---:R-:W-:-:S04]  /*0c50*/  FMUL R3, R0, R0 ;  /* 0x0000000000037220 */ /* 0x004fc80000400000 */
[----:B------:R-:W0:Y:S01]  /*0c60*/  MUFU.RCP R0, R3 ;  /* 0x0000000300007308 */ /* 0x000e220000001000 */
[----:B------:R1:W5:Y:S07]  /*0c70*/  @!P0 LDG.E.CONSTANT R4, desc[UR4][R6.64] ;  /* 0x0000000406048981 */ /* 0x00036e000c1e9900 */
        /* <DEDUP_REMOVED lines=11> */
.L_x_71:
[----:B-----5:R-:W-:Y:S01]  /*0d30*/  FADD R4, -R9, R4 ;  /* 0x0000000409047221 */ /* 0x020fe20000000100 */
[----:B------:R-:W-:-:S03]  /*0d40*/  FADD R10, R10, R0 ;  /* 0x000000000a0a7221 */ /* 0x000fc60000000000 */
[----:B------:R-:W-:-:S07]  /*0d50*/  FFMA R17, R4, R0, R17 ;  /* 0x0000000004117223 */ /* 0x000fce0000000011 */
.L_x_70:
[----:B------:R-:W-:Y:S05]  /*0d60*/  BSYNC.RECONVERGENT B0 ;  /* 0x0000000000007941 */ /* 0x000fea0003800200 */
.L_x_69:
[----:B------:R-:W0:Y:S01]  /*0d70*/  LDCU UR6, c[0x3][0x8] ;  /* 0x00c00100ff0677ac */ /* 0x000e220008000800 */
[----:B------:R-:W-:Y:S01]  /*0d80*/  ISETP.NE.AND P0, PT, R12, RZ, PT ;  /* 0x000000ff0c00720c */ /* 0x000fe20003f05270 */
[----:B------:R-:W-:Y:S03]  /*0d90*/  BSSY.RECONVERGENT B0, `(.L_x_72) ;  /* 0x0000025000007945 */ /* 0x000fe60003800200 */
[----:B------:R-:W-:-:S04]  /*0da0*/  ISETP.LT.OR P0, PT, R13, RZ, !P0 ;  /* 0x000000ff0d00720c */ /* 0x000fc80004701670 */
[----:B0-----:R-:W-:-:S13]  /*0db0*/  ISETP.GT.U32.OR P0, PT, R12, UR6, P0 ;  /* 0x000000060c007c0c */ /* 0x001fda0008704470 */
[----:B------:R-:W-:Y:S05]  /*0dc0*/  @P0 BRA `(.L_x_73) ;  /* 0x0000000000840947 */ /* 0x000fea0003800000 */
[----:B------:R-:W0:Y:S01]  /*0dd0*/  LDC.64 R4, c[0x3][RZ] ;  /* 0x00c00000ff047b82 */ /* 0x000e220000000a00 */
[----:B------:R-:W1:Y:S01]  /*0de0*/  LDCU.64 UR6, c[0x0][0x398] ;  /* 0x00007300ff0677ac */ /* 0x000e620008000a00 */
[----:B0-----:R-:W-:-:S05]  /*0df0*/  IMAD R0, R12, R5, -R5 ;  /* 0x000000050c007224 */ /* 0x001fca00078e0a05 */
[----:B------:R-:W-:-:S05]  /*0e00*/  IADD3 R0, PT, PT, R15, R0, RZ ;  /* 0x000000000f007210 */ /* 0x000fca0007ffe0ff */
[----:B------:R-:W-:-:S05]  /*0e10*/  IMAD R3, R0, R4, R13 ;  /* 0x0000000400037224 */ /* 0x000fca00078e020d */
[----:B-1----:R-:W-:-:S04]  /*0e20*/  IADD3 R14, P0, PT, R3, UR6, RZ ;  /* 0x00000006030e7c10 */ /* 0x002fc8000ff1e0ff */
[----:B------:R-:W-:-:S05]  /*0e30*/  LEA.HI.X.SX32 R15, R3, UR7, 0x1, P0 ;  /* 0x00000007030f7c11 */ /* 0x000fca00080f0eff */
[----:B------:R-:W2:Y:S01]  /*0e40*/  LDG.E.U8.CONSTANT R14, desc[UR4][R14.64] ;  /* 0x000000040e0e7981 */ /* 0x000ea2000c1e9100 */
[----:B------:R-:W0:Y:S02]  /*0e50*/  LDCU UR6, c[0x3][0x34] ;  /* 0x00c00680ff0677ac */ /* 0x000e240008000800 */
[----:B0-----:R-:W-:Y:S01]  /*0e60*/  IMAD.U32 R4, RZ, RZ, UR6 ;  /* 0x00000006ff047e24 */ /* 0x001fe2000f8e00ff */
[----:B------:R-:W0:Y:S02]  /*0e70*/  LDCU UR6, c[0x3][0x30] ;  /* 0x00c00600ff0677ac */ /* 0x000e240008000800 */
[----:B0-----:R-:W-:Y:S02]  /*0e80*/  MOV R16, UR6 ;  /* 0x0000000600107c02 */ /* 0x001fe40008000f00 */
[----:B--2---:R-:W-:-:S13]  /*0e90*/  ISETP.NE.AND P0, PT, R14, RZ, PT ;  /* 0x000000ff0e00720c */ /* 0x004fda0003f05270 */
[----:B------:R-:W0:Y:S02]  /*0ea0*/  @!P0 LDC.64 R6, c[0x0][0x380] ;  /* 0x0000e000ff068b82 */ /* 0x000e240000000a00 */
[----:B0-----:R-:W-:-:S06]  /*0eb0*/  @!P0 IMAD.WIDE R6, R3, 0x4, R6 ;  /* 0x0000000403068825 */ /* 0x001fcc00078e0206 */
[----:B------:R-:W0:Y:S01]  /*0ec0*/  LDC R3, c[0x3][0x14] ;  /* 0x00c00500ff037b82 */ /* 0x000e220000000800 */
        /* <DEDUP_REMOVED lines=14> */
.L_x_74:
[----:B-----5:R-:W-:Y:S01]  /*0fb0*/  FADD R4, -R9, R4 ;  /* 0x0000000409047221 */ /* 0x020fe20000000100 */
[----:B------:R-:W-:-:S03]  /*0fc0*/  FADD R10, R10, R0 ;  /* 0x000000000a0a7221 */ /* 0x000fc60000000000 */
[----:B------:R-:W-:-:S07]  /*0fd0*/  FFMA R17, R4, R0, R17 ;  /* 0x0000000004117223 */ /* 0x000fce0000000011 */
.L_x_73:
[----:B------:R-:W-:Y:S05]  /*0fe0*/  BSYNC.RECONVERGENT B0 ;  /* 0x0000000000007941 */ /* 0x000fea0003800200 */
.L_x_72:
[----:B------:R-:W0:Y:S01]  /*0ff0*/  LDCU UR6, c[0x3][0x8] ;  /* 0x00c00100ff0677ac */ /* 0x000e220008000800 */
[----:B------:R-:W-:Y:S01]  /*1000*/  IADD3 R12, PT, PT, R12, 0x1, RZ ;  /* 0x000000010c0c7810 */ /* 0x000fe20007ffe0ff */
[----:B------:R-:W-:Y:S03]  /*1010*/  BSSY.RECONVERGENT B0, `(.L_x_75) ;  /* 0x0000024000007945 */ /* 0x000fe60003800200 */
[----:B0-----:R-:W-:-:S04]  /*1020*/  ISETP.GE.U32.AND P0, PT, R12, UR6, PT ;  /* 0x000000060c007c0c */ /* 0x001fc8000bf06070 */
[----:B------:R-:W-:-:S13]  /*1030*/  ISETP.LT.OR P0, PT, R13, RZ, P0 ;  /* 0x000000ff0d00720c */ /* 0x000fda0000701670 */
[----:B------:R-:W-:Y:S05]  /*1040*/  @P0 BRA `(.L_x_76) ;  /* 0x0000000000800947 */ /* 0x000fea0003800000 */
[----:B------:R-:W0:Y:S01]  /*1050*/  LDCU.64 UR6, c[0x3][URZ] ;  /* 0x00c00000ff0677ac */ /* 0x000e220008000a00 */
[----:B------:R-:W1:Y:S01]  /*1060*/  LDCU.64 UR8, c[0x0][0x398] ;  /* 0x00007300ff0877ac */ /* 0x000e620008000a00 */
[----:B0-----:R-:W-:-:S04]  /*1070*/  VIADD R0, R11, UR7 ;  /* 0x000000070b007c36 */ /* 0x001fc80008000000 */
[----:B------:R-:W-:Y:S02]  /*1080*/  IMAD R3, R0, UR6, R13 ;  /* 0x0000000600037c24 */ /* 0x000fe4000f8e020d */
[----:B------:R-:W0:Y:S03]  /*1090*/  LDC R0, c[0x3][0x14] ;  /* 0x00c00500ff007b82 */ /* 0x000e260000000800 */
[----:B-1----:R-:W-:-:S04]  /*10a0*/  IADD3 R12, P0, PT, R3, UR8, RZ ;  /* 0x00000008030c7c10 */ /* 0x002fc8000ff1e0ff */
[----:B------:R-:W-:-:S05]  /*10b0*/  LEA.HI.X.SX32 R13, R3, UR9, 0x1, P0 ;  /* 0x00000009030d7c11 */ /* 0x000fca00080f0eff */
[----:B------:R-:W2:Y:S01]  /*10c0*/  LDG.E.U8.CONSTANT R12, desc[UR4][R12.64] ;  /* 0x000000040c0c7981 */ /* 0x000ea2000c1e9100 */
[----:B------:R-:W1:Y:S02]  /*10d0*/  LDCU UR6, c[0x3][0x34] ;  /* 0x00c00680ff0677ac */ /* 0x000e640008000800 */
[----:B-1----:R-:W-:Y:S01]  /*10e0*/  MOV R4, UR6 ;  /* 0x0000000600047c02 */ /* 0x002fe20008000f00 */
[----:B------:R-:W1:Y:S02]  /*10f0*/  LDCU UR6, c[0x3][0x30] ;  /* 0x00c00600ff0677ac */ /* 0x000e640008000800 */
[----:B-1----:R-:W-:Y:S01]  /*1100*/  IMAD.U32 R14, RZ, RZ, UR6 ;  /* 0x00000006ff0e7e24 */ /* 0x002fe2000f8e00ff */
[----:B--2---:R-:W-:-:S13]  /*1110*/  ISETP.NE.AND P0, PT, R12, RZ, PT ;  /* 0x000000ff0c00720c */ /* 0x004fda0003f05270 */
[----:B------:R-:W1:Y:S02]  /*1120*/  @!P0 LDC.64 R6, c[0x0][0x380] ;  /* 0x0000e000ff068b82 */ /* 0x000e640000000a00 */
[----:B-1----:R-:W-:-:S04]  /*1130*/  @!P0 IMAD.WIDE R6, R3, 0x4, R6 ;  /* 0x0000000403068825 */ /* 0x002fc800078e0206 */
[----:B0-----:R-:W-:-:S04]  /*1140*/  FMUL R3, R0, R0 ;  /* 0x0000000000037220 */ /* 0x001fc80000400000 */
        /* <DEDUP_REMOVED lines=13> */
.L_x_77:
[----:B-----5:R-:W-:Y:S01]  /*1220*/  FADD R4, -R9, R4 ;  /* 0x0000000409047221 */ /* 0x020fe20000000100 */
[----:B------:R-:W-:-:S03]  /*1230*/  FADD R10, R10, R0 ;  /* 0x000000000a0a7221 */ /* 0x000fc60000000000 */
[----:B------:R-:W-:-:S07]  /*1240*/  FFMA R17, R4, R0, R17 ;  /* 0x0000000004117223 */ /* 0x000fce0000000011 */
.L_x_76:
[----:B------:R-:W-:Y:S05]  /*1250*/  BSYNC.RECONVERGENT B0 ;  /* 0x0000000000007941 */ /* 0x000fea0003800200 */
.L_x_75:
[----:B------:R-:W0:Y:S01]  /*1260*/  MUFU.RCP R3, R10 ;  /* 0x0000000a00037308 */ /* 0x000e220000001000 */
[----:B------:R-:W1:Y:S01]  /*1270*/  LDCU UR6, c[0x0][0x3a0] ;  /* 0x00007400ff0677ac */ /* 0x000e620008000800 */
[----:B------:R-:W-:Y:S06]  /*1280*/  BSSY.RECONVERGENT B0, `(.L_x_78) ;  /* 0x000000d000007945 */ /* 0x000fec0003800200 */
[----:B------:R-:W2:Y:S01]  /*1290*/  FCHK P0, R17, R10 ;  /* 0x0000000a11007302 */ /* 0x000ea20000000000 */
[----:B0-----:R-:W-:Y:S01]  /*12a0*/  FFMA R0, R3, -R10, 1 ;  /* 0x3f80000003007423 */ /* 0x001fe2000000080a */
[----:B-1----:R-:W-:-:S03]  /*12b0*/  FMUL R4, R10, UR6 ;  /* 0x000000060a047c20 */ /* 0x002fc60008400000 */
[----:B------:R-:W-:-:S04]  /*12c0*/  FFMA R0, R3, R0, R3 ;  /* 0x0000000003007223 */ /* 0x000fc80000000003 */
[----:B------:R-:W-:-:S04]  /*12d0*/  FFMA R6, R0, R17, RZ ;  /* 0x0000001100067223 */ /* 0x000fc800000000ff */
[----:B------:R-:W-:-:S04]  /*12e0*/  FFMA R3, R6, -R10, R17 ;  /* 0x8000000a06037223 */ /* 0x000fc80000000011 */
[----:B------:R-:W-:Y:S01]  /*12f0*/  FFMA R0, R0, R3, R6 ;  /* 0x0000000300007223 */ /* 0x000fe20000000006 */
[----:B--2---:R-:W-:Y:S06]  /*1300*/  @!P0 BRA `(.L_x_79) ;  /* 0x0000000000108947 */ /* 0x004fec0003800000 */
[----:B------:R-:W-:Y:S01]  /*1310*/  MOV R0, R17 ;  /* 0x0000001100007202 */ /* 0x000fe20000000f00 */
[----:B------:R-:W-:Y:S01]  /*1320*/  IMAD.MOV.U32 R3, RZ, RZ, R10 ;  /* 0x000000ffff037224 */ /* 0x000fe200078e000a */
[----:B------:R-:W-:-:S07]  /*1330*/  MOV R18, 0x1350 ;  /* 0x0000135000127802 */ /* 0x000fce0000000f00 */
[----:B-----5:R-:W-:Y:S05]  /*1340*/  CALL.REL.NOINC `($__internal_3_$__cuda_sm3x_div_rn_noftz_f32_slowpath) ;  /* 0x00000004003c7944 */ /* 0x020fea0003c00000 */
.L_x_79:
[----:B------:R-:W-:Y:S05]  /*1350*/  BSYNC.RECONVERGENT B0 ;  /* 0x0000000000007941 */ /* 0x000fea0003800200 */
.L_x_78:
[C---:B------:R-:W-:Y:S01]  /*1360*/  FADD R7, R4.reuse, 1 ;  /* 0x3f80000004077421 */ /* 0x040fe20000000000 */
[----:B-----5:R-:W-:Y:S01]  /*1370*/  FFMA R9, R4, R0, R9 ;  /* 0x0000000004097223 */ /* 0x020fe20000000009 */
[----:B------:R-:W-:Y:S02]  /*1380*/  BSSY.RECONVERGENT B0, `(.L_x_80) ;  /* 0x000000e000007945 */ /* 0x000fe40003800200 */
[----:B------:R-:W0:Y:S01]  /*1390*/  MUFU.RCP R3, R7 ;  /* 0x0000000700037308 */ /* 0x000e220000001000 */
[----:B------:R-:W-:-:S07]  /*13a0*/  FADD R0, R9, R8 ;  /* 0x0000000809007221 */ /* 0x000fce0000000000 */
[----:B------:R-:W1:Y:S01]  /*13b0*/  FCHK P0, R0, R7 ;  /* 0x0000000700007302 */ /* 0x000e620000000000 */
[----:B0-----:R-:W-:-:S04]  /*13c0*/  FFMA R4, -R7, R3, 1 ;  /* 0x3f80000007047423 */ /* 0x001fc80000000103 */
[----:B------:R-:W-:-:S04]  /*13d0*/  FFMA R3, R3, R4, R3 ;  /* 0x0000000403037223 */ /* 0x000fc80000000003 */
[----:B------:R-:W-:-:S04]  /*13e0*/  FFMA R4, R0, R3, RZ ;  /* 0x0000000300047223 */ /* 0x000fc800000000ff */
[----:B------:R-:W-:-:S04]  /*13f0*/  FFMA R5, -R7, R4, R0 ;  /* 0x0000000407057223 */ /* 0x000fc80000000100 */
[----:B------:R-:W-:Y:S01]  /*1400*/  FFMA R3, R3, R5, R4 ;  /* 0x0000000503037223 */ /* 0x000fe20000000004 */
[----:B-1----:R-:W-:Y:S06]  /*1410*/  @!P0 BRA `(.L_x_81) ;  /* 0x0000000000108947 */ /* 0x002fec0003800000 */
[----:B------:R-:W-:Y:S02]  /*1420*/  MOV R3, R7 ;  /* 0x0000000700037202 */ /* 0x000fe40000000f00 */
[----:B------:R-:W-:-:S07]  /*1430*/  MOV R18, 0x1450 ;  /* 0x0000145000127802 */ /* 0x000fce0000000f00 */
[----:B------:R-:W-:Y:S05]  /*1440*/  CALL.REL.NOINC `($__internal_3_$__cuda_sm3x_div_rn_noftz_f32_slowpath) ;  /* 0x0000000000fc7944 */ /* 0x000fea0003c00000 */
[----:B------:R-:W-:-:S07]  /*1450*/  MOV R3, R0 ;  /* 0x0000000000037202 */ /* 0x000fce0000000f00 */
.L_x_81:
[----:B------:R-:W-:Y:S05]  /*1460*/  BSYNC.RECONVERGENT B0 ;  /* 0x0000000000007941 */ /* 0x000fea0003800200 */
.L_x_80:
[----:B------:R-:W0:Y:S08]  /*1470*/  LDC R7, c[0x3][0x34] ;  /* 0x00c00d00ff077b82 */ /* 0x000e300000000800 */
[----:B------:R-:W1:Y:S01]  /*1480*/  LDC.64 R4, c[0x0][0x388] ;  /* 0x0000e200ff047b82 */ /* 0x000e620000000a00 */
[C---:B0-----:R-:W-:Y:S01]  /*1490*/  FADD R0, R7.reuse, -10 ;  /* 0xc120000007007421 */ /* 0x041fe20000000000 */
[----:B------:R-:W-:-:S04]  /*14a0*/  FADD R7, R7, 200 ;  /* 0x4348000007077421 */ /* 0x000fc80000000000 */
[----:B------:R-:W-:Y:S01]  /*14b0*/  FMNMX R0, R0, R3, !PT ;  /* 0x0000000300007209 */ /* 0x000fe20007800000 */
[----:B-1----:R-:W-:-:S03]  /*14c0*/  IMAD.WIDE R4, R2, 0x4, R4 ;  /* 0x0000000402047825 */ /* 0x002fc600078e0204 */
[----:B------:R-:W-:-:S05]  /*14d0*/  FMNMX R7, R0, R7, PT ;  /* 0x0000000700077209 */ /* 0x000fca0003800000 */
[----:B------:R-:W-:Y:S01]  /*14e0*/  STG.E desc[UR4][R4.64], R7 ;  /* 0x0000000704007986 */ /* 0x000fe2000c101904 */
[----:B------:R-:W-:Y:S05]  /*14f0*/  EXIT ;  /* 0x000000000000794d */ /* 0x000fea0003800000 */
        .weak           $__internal_2_$__cuda_sm20_rcp_rn_f32_slowpath
        .type           $__internal_2_$__cuda_sm20_rcp_rn_f32_slowpath,@function
        .size           $__internal_2_$__cuda_sm20_rcp_rn_f32_slowpath,($__internal_3_$__cuda_sm3x_div_rn_noftz_f32_slowpath - $__internal_2_$__cuda_sm20_rcp_rn_f32_slowpath)
$__internal_2_$__cuda_sm20_rcp_rn_f32_slowpath:
[----:B------:R-:W-:-:S05]  /*1500*/  IMAD.SHL.U32 R5, R0, 0x2, RZ ;  /* 0x0000000200057824 */ /* 0x000fca00078e00ff */
[----:B------:R-:W-:-:S04]  /*1510*/  SHF.R.U32.HI R5, RZ, 0x18, R5 ;  /* 0x00000018ff057819 */ /* 0x000fc80000011605 */
[----:B------:R-:W-:-:S13]  /*1520*/  ISETP.NE.U32.AND P0, PT, R5, RZ, PT ;  /* 0x000000ff0500720c */ /* 0x000fda0003f05070 */
[----:B------:R-:W-:Y:S05]  /*1530*/  @P0 BRA `(.L_x_82) ;  /* 0x00000000002c0947 */ /* 0x000fea0003800000 */
[----:B------:R-:W-:-:S04]  /*1540*/  SHF.L.U32 R5, R0, 0x1, RZ ;  /* 0x0000000100057819 */ /* 0x000fc800000006ff */
[----:B------:R-:W-:-:S13]  /*1550*/  ISETP.NE.AND P0, PT, R5, RZ, PT ;  /* 0x000000ff0500720c */ /* 0x000fda0003f05270 */
[----:B------:R2:W3:Y:S01]  /*1560*/  @!P0 MUFU.RCP R5, R0 ;  /* 0x0000000000058308 */ /* 0x0004e20000001000 */
[----:B------:R-:W-:Y:S05]  /*1570*/  @!P0 BRA `(.L_x_83) ;  /* 0x0000000000a48947 */ /* 0x000fea0003800000 */
[----:B------:R-:W-:-:S04]  /*1580*/  FFMA R6, R0, 1.84467440737095516160e+19, RZ ;  /* 0x5f80000000067823 */ /* 0x000fc800000000ff */
[----:B---3--:R-:W2:Y:S02]  /*1590*/  MUFU.RCP R5, R6 ;  /* 0x0000000600057308 */ /* 0x008ea40000001000 */
[----:B--2---:R-:W-:-:S04]  /*15a0*/  FFMA R0, R6, R5, -1 ;  /* 0xbf80000006007423 */ /* 0x004fc80000000005 */
[----:B------:R-:W-:-:S04]  /*15b0*/  FADD.FTZ R0, -R0, -RZ ;  /* 0x800000ff00007221 */ /* 0x000fc80000010100 */
[----:B------:R-:W-:-:S04]  /*15c0*/  FFMA R0, R5, R0, R5 ;  /* 0x0000000005007223 */ /* 0x000fc80000000005 */
[----:B------:R-:W-:Y:S01]  /*15d0*/  FFMA R5, R0, 1.84467440737095516160e+19, RZ ;  /* 0x5f80000000057823 */ /* 0x000fe200000000ff */
[----:B------:R-:W-:Y:S06]  /*15e0*/  BRA `(.L_x_83) ;  /* 0x0000000000887947 */ /* 0x000fec0003800000 */
.L_x_82:
[----:B------:R-:W-:-:S04]  /*15f0*/  IADD3 R6, PT, PT, R5, -0xfd, RZ ;  /* 0xffffff0305067810 */ /* 0x000fc80007ffe0ff */
[----:B------:R-:W-:-:S13]  /*1600*/  ISETP.GT.U32.AND P0, PT, R6, 0x1, PT ;  /* 0x000000010600780c */ /* 0x000fda0003f04070 */
[----:B------:R-:W-:Y:S05]  /*1610*/  @P0 BRA `(.L_x_84) ;  /* 0x0000000000780947 */ /* 0x000fea0003800000 */
[----:B------:R-:W-:Y:S01]  /*1620*/  LOP3.LUT R7, R0, 0x7fffff, RZ, 0xc0, !PT ;  /* 0x007fffff00077812 */ /* 0x000fe200078ec0ff */
[----:B------:R-:W-:-:S03]  /*1630*/  IMAD.MOV.U32 R11, RZ, RZ, 0x3 ;  /* 0x00000003ff0b7424 */ /* 0x000fc600078e00ff */
[----:B------:R-:W-:Y:S02]  /*1640*/  LOP3.LUT R7, R7, 0x3f800000, RZ, 0xfc, !PT ;  /* 0x3f80000007077812 */ /* 0x000fe400078efcff */
[----:B------:R-:W-:Y:S02]  /*1650*/  SHF.L.U32 R12, R11, R6, RZ ;  /* 0x000000060b0c7219 */ /* 0x000fe400000006ff */
[----:B------:R-:W0:Y:S02]  /*1660*/  MUFU.RCP R8, R7 ;  /* 0x0000000700087308 */ /* 0x000e240000001000 */
[----:B0-----:R-:W-:-:S04]  /*1670*/  FFMA R9, R7, R8, -1 ;  /* 0xbf80000007097423 */ /* 0x001fc80000000008 */
[----:B------:R-:W-:-:S04]  /*1680*/  FADD.FTZ R9, -R9, -RZ ;  /* 0x800000ff09097221 */ /* 0x000fc80000010100 */
[CCC-:B------:R-:W-:Y:S01]  /*1690*/  FFMA.RM R10, R8.reuse, R9.reuse, R8.reuse ;  /* 0x00000009080a7223 */ /* 0x1c0fe20000004008 */
[----:B------:R-:W-:-:S04]  /*16a0*/  FFMA.RP R9, R8, R9, R8 ;  /* 0x0000000908097223 */ /* 0x000fc80000008008 */
[C---:B------:R-:W-:Y:S02]  /*16b0*/  LOP3.LUT R8, R10.reuse, 0x7fffff, RZ, 0xc0, !PT ;  /* 0x007fffff0a087812 */ /* 0x040fe400078ec0ff */
[----:B------:R-:W-:Y:S02]  /*16c0*/  FSETP.NEU.FTZ.AND P0, PT, R10, R9, PT ;  /* 0x000000090a00720b */ /* 0x000fe40003f1d000 */
[----:B------:R-:W-:Y:S02]  /*16d0*/  LOP3.LUT R9, R8, 0x800000, RZ, 0xfc, !PT ;  /* 0x0080000008097812 */ /* 0x000fe400078efcff */
[----:B------:R-:W-:Y:S02]  /*16e0*/  SEL R8, RZ, 0xffffffff, !P0 ;  /* 0xffffffffff087807 */ /* 0x000fe40004000000 */
[----:B------:R-:W-:Y:S02]  /*16f0*/  LOP3.LUT R7, R12, R9, RZ, 0xc0, !PT ;  /* 0x000000090c077212 */ /* 0x000fe400078ec0ff */
[----:B------:R-:W-:-:S02]  /*1700*/  IADD3 R8, PT, PT, -R8, RZ, RZ ;  /* 0x000000ff08087210 */ /* 0x000fc40007ffe1ff */
[-C--:B------:R-:W-:Y:S02]  /*1710*/  SHF.R.U32.HI R7, RZ, R6.reuse, R7 ;  /* 0x00000006ff077219 */ /* 0x080fe40000011607 */
[----:B------:R-:W-:Y:S02]  /*1720*/  LOP3.LUT P1, RZ, R8, R6, R9, 0xf8, !PT ;  /* 0x0000000608ff7212 */ /* 0x000fe4000782f809 */
[C---:B------:R-:W-:Y:S02]  /*1730*/  LOP3.LUT P0, RZ, R7.reuse, 0x1, RZ, 0xc0, !PT ;  /* 0x0000000107ff7812 */ /* 0x040fe4000780c0ff */
[----:B------:R-:W-:-:S04]  /*1740*/  LOP3.LUT P2, RZ, R7, 0x2, RZ, 0xc0, !PT ;  /* 0x0000000207ff7812 */ /* 0x000fc8000784c0ff */
[----:B------:R-:W-:Y:S02]  /*1750*/  PLOP3.LUT P0, PT, P0, P1, P2, 0xe0, 0x0 ;  /* 0x000000000000781c */ /* 0x000fe40000703c20 */
[----:B------:R-:W-:Y:S02]  /*1760*/  LOP3.LUT P1, RZ, R0, 0x7fffff, RZ, 0xc0, !PT ;  /* 0x007fffff00ff7812 */ /* 0x000fe4000782c0ff */
[----:B------:R-:W-:-:S04]  /*1770*/  SEL R6, RZ, 0x1, !P0 ;  /* 0x00000001ff067807 */ /* 0x000fc80004000000 */
[----:B------:R-:W-:-:S04]  /*1780*/  IADD3 R6, PT, PT, -R6, RZ, RZ ;  /* 0x000000ff06067210 */ /* 0x000fc80007ffe1ff */
[----:B------:R-:W-:Y:S01]  /*1790*/  ISETP.GE.AND P0, PT, R6, RZ, PT ;  /* 0x000000ff0600720c */ /* 0x000fe20003f06270 */
[----:B------:R-:W-:-:S05]  /*17a0*/  VIADD R6, R5, 0xffffff04 ;  /* 0xffffff0405067836 */ /* 0x000fca0000000000 */
[----:B------:R-:W-:-:S07]  /*17b0*/  SHF.R.U32.HI R5, RZ, R6, R9 ;  /* 0x00000006ff057219 */ /* 0x000fce0000011609 */
[----:B------:R-:W-:-:S04]  /*17c0*/  @!P0 IADD3 R5, PT, PT, R5, 0x1, RZ ;  /* 0x0000000105058810 */ /* 0x000fc80007ffe0ff */
[----:B------:R-:W-:-:S04]  /*17d0*/  @!P1 SHF.L.U32 R5, R5, 0x1, RZ ;  /* 0x0000000105059819 */ /* 0x000fc800000006ff */
[----:B------:R-:W-:Y:S01]  /*17e0*/  LOP3.LUT R5, R5, 0x80000000, R0, 0xf8, !PT ;  /* 0x8000000005057812 */ /* 0x000fe200078ef800 */
[----:B------:R-:W-:Y:S06]  /*17f0*/  BRA `(.L_x_83) ;  /* 0x0000000000047947 */ /* 0x000fec0003800000 */
.L_x_84:
[----:B------:R0:W1:Y:S02]  /*1800*/  MUFU.RCP R5, R0 ;  /* 0x0000000000057308 */ /* 0x0000640000001000 */
.L_x_83:
[----:B-1-3--:R-:W-:Y:S02]  /*1810*/  IMAD.MOV.U32 R8, RZ, RZ, R5 ;  /* 0x000000ffff087224 */ /* 0x00afe400078e0005 */
[----:B------:R-:W-:-:S04]  /*1820*/  HFMA2 R5, -RZ, RZ, 0, 0 ;  /* 0x00000000ff057431 */ /* 0x000fc800000001ff */
[----:B0-2---:R-:W-:Y:S05]  /*1830*/  RET.REL.NODEC R4 `(_Z13diffuseKernelPKfPfS0_PKhf) ;  /* 0xffffffe404f07950 */ /* 0x005fea0003c3ffff */
        .weak           $__internal_3_$__cuda_sm3x_div_rn_noftz_f32_slowpath
        .type           $__internal_3_$__cuda_sm3x_div_rn_noftz_f32_slowpath,@function
        .size           $__internal_3_$__cuda_sm3x_div_rn_noftz_f32_slowpath,(.L_x_286 - $__internal_3_$__cuda_sm3x_div_rn_noftz_f32_slowpath)
$__internal_3_$__cuda_sm3x_div_rn_noftz_f32_slowpath:
[----:B------:R-:W-:Y:S01]  /*1840*/  SHF.R.U32.HI R14, RZ, 0x17, R3 ;  /* 0x00000017ff0e7819 */ /* 0x000fe20000011603 */
[----:B------:R-:W-:Y:S01]  /*1850*/  BSSY.RECONVERGENT B1, `(.L_x_85) ;  /* 0x0000062000017945 */ /* 0x000fe20003800200 */
[----:B------:R-:W-:Y:S02]  /*1860*/  SHF.R.U32.HI R20, RZ, 0x17, R0 ;  /* 0x00000017ff147819 */ /* 0x000fe40000011600 */
[----:B------:R-:W-:Y:S02]  /*1870*/  LOP3.LUT R14, R14, 0xff, RZ, 0xc0, !PT ;  /* 0x000000ff0e0e7812 */ /* 0x000fe400078ec0ff */
[----:B------:R-:W-:Y:S02]  /*1880*/  LOP3.LUT R20, R20, 0xff, RZ, 0xc0, !PT ;  /* 0x000000ff14147812 */ /* 0x000fe400078ec0ff */
[----:B------:R-:W-:-:S03]  /*1890*/  IADD3 R22, PT, PT, R14, -0x1, RZ ;  /* 0xffffffff0e167810 */ /* 0x000fc60007ffe0ff */
[----:B------:R-:W-:Y:S01]  /*18a0*/  VIADD R21, R20, 0xffffffff ;  /* 0xffffffff14157836 */ /* 0x000fe20000000000 */
        /* <DEDUP_REMOVED lines=20> */
[----:B------:R-:W-:Y:S02]  /*19f0*/  ISETP.GE.AND P1, PT, R21, RZ, PT ;  /* 0x000000ff1500720c */ /* 0x000fe40003f26270 */
[----:B------:R-:W-:-:S11]  /*1a00*/  ISETP.GE.AND P2, PT, R22, RZ, PT ;  /* 0x000000ff1600720c */ /* 0x000fd60003f46270 */
[----:B------:R-:W-:Y:S01]  /*1a10*/  @P1 MOV R19, RZ ;  /* 0x000000ff00131202 */ /* 0x000fe20000000f00 */
[----:B------:R-:W-:Y:S02]  /*1a20*/  @!P1 IMAD.MOV.U32 R19, RZ, RZ, -0x40 ;  /* 0xffffffc0ff139424 */ /* 0x000fe400078e00ff */
[----:B------:R-:W-:Y:S01]  /*1a30*/  @!P1 FFMA R0, R0, 1.84467440737095516160e+19, RZ ;  /* 0x5f80000000009823 */ /* 0x000fe200000000ff */
[----:B------:R-:W-:Y:S02]  /*1a40*/  @!P2 FFMA R3, R3, 1.84467440737095516160e+19, RZ ;  /* 0x5f8000000303a823 */ /* 0x000fe400000000ff */
[----:B------:R-:W-:-:S07]  /*1a50*/  @!P2 IADD3 R19, PT, PT, R19, 0x40, RZ ;  /* 0x000000401313a810 */ /* 0x000fce0007ffe0ff */
.L_x_86:
[----:B------:R-:W-:Y:S01]  /*1a60*/  LEA R22, R14, 0xc0800000, 0x17 ;  /* 0xc08000000e167811 */ /* 0x000fe200078eb8ff */
[----:B------:R-:W-:Y:S03]  /*1a70*/  BSSY.RECONVERGENT B2, `(.L_x_91) ;  /* 0x0000036000027945 */ /* 0x000fe60003800200 */
[----:B------:R-:W-:Y:S01]  /*1a80*/  IADD3 R24, PT, PT, -R22, R3, RZ ;  /* 0x0000000316187210 */ /* 0x000fe20007ffe1ff */
[----:B------:R-:W-:-:S03]  /*1a90*/  VIADD R3, R20, 0xffffff81 ;  /* 0xffffff8114037836 */ /* 0x000fc60000000000 */
[----:B------:R-:W0:Y:S01]  /*1aa0*/  MUFU.RCP R22, R24 ;  /* 0x0000001800167308 */ /* 0x000e220000001000 */
[----:B------:R-:W-:Y:S01]  /*1ab0*/  FADD.FTZ R23, -R24, -RZ ;  /* 0x800000ff18177221 */ /* 0x000fe20000010100 */
[C---:B------:R-:W-:Y:S01]  /*1ac0*/  IMAD R0, R3.reuse, -0x800000, R0 ;  /* 0xff80000003007824 */ /* 0x040fe200078e0200 */
[----:B------:R-:W-:-:S04]  /*1ad0*/  IADD3 R14, PT, PT, R3, 0x7f, -R14 ;  /* 0x0000007f030e7810 */ /* 0x000fc80007ffe80e */
[----:B------:R-:W-:Y:S01]  /*1ae0*/  IADD3 R19, PT, PT, R14, R19, RZ ;  /* 0x000000130e137210 */ /* 0x000fe20007ffe0ff */
        /* <DEDUP_REMOVED lines=9> */
[----:B------:R-:W-:-:S05]  /*1b80*/  IADD3 R3, PT, PT, R14, R19, RZ ;  /* 0x000000130e037210 */ /* 0x000fca0007ffe0ff */
[----:B------:R-:W-:-:S05]  /*1b90*/  VIADD R14, R3, 0xffffffff ;  /* 0xffffffff030e7836 */ /* 0x000fca0000000000 */
        /* <DEDUP_REMOVED lines=27> */
[----:B------:R-:W-:-:S05]  /*1d50*/  LOP3.LUT R3, R3, R14, RZ, 0xc0, !PT ;  /* 0x0000000e03037212 */ /* 0x000fca00078ec0ff */
[----:B------:R-:W-:-:S05]  /*1d60*/  IMAD.IADD R3, R20, 0x1, R3 ;  /* 0x0000000114037824 */ /* 0x000fca00078e0203 */
[----:B------:R-:W-:Y:S01]  /*1d70*/  LOP3.LUT R0, R3, R0, RZ, 0xfc, !PT ;  /* 0x0000000003007212 */ /* 0x000fe200078efcff */
[----:B------:R-:W-:Y:S06]  /*1d80*/  BRA `(.L_x_94) ;  /* 0x0000000000107947 */ /* 0x000fec0003800000 */
.L_x_93:
[----:B------:R-:W-:-:S04]  /*1d90*/  LOP3.LUT R0, R0, 0x80000000, RZ, 0xc0, !PT ;  /* 0x8000000000007812 */ /* 0x000fc800078ec0ff */
[----:B------:R-:W-:Y:S01]  /*1da0*/  LOP3.LUT R0, R0, 0x7f800000, RZ, 0xfc, !PT ;  /* 0x7f80000000007812 */ /* 0x000fe200078efcff */
[----:B------:R-:W-:Y:S06]  /*1db0*/  BRA `(.L_x_94) ;  /* 0x0000000000047947 */ /* 0x000fec0003800000 */
.L_x_92:
[----:B------:R-:W-:-:S07]  /*1dc0*/  LEA R0, R19, R0, 0x17 ;  /* 0x0000000013007211 */ /* 0x000fce00078eb8ff */
.L_x_94:
[----:B------:R-:W-:Y:S05]  /*1dd0*/  BSYNC.RECONVERGENT B2 ;  /* 0x0000000000027941 */ /* 0x000fea0003800200 */
.L_x_91:
[----:B------:R-:W-:Y:S05]  /*1de0*/  BRA `(.L_x_95) ;  /* 0x0000000000207947 */ /* 0x000fea0003800000 */
.L_x_90:
[----:B------:R-:W-:-:S04]  /*1df0*/  LOP3.LUT R0, R3, 0x80000000, R0, 0x48, !PT ;  /* 0x8000000003007812 */ /* 0x000fc800078e4800 */
[----:B------:R-:W-:Y:S01]  /*1e00*/  LOP3.LUT R0, R0, 0x7f800000, RZ, 0xfc, !PT ;  /* 0x7f80000000007812 */ /* 0x000fe200078efcff */
[----:B------:R-:W-:Y:S06]  /*1e10*/  BRA `(.L_x_95) ;  /* 0x0000000000147947 */ /* 0x000fec0003800000 */
.L_x_89:
[----:B------:R-:W-:Y:S01]  /*1e20*/  LOP3.LUT R0, R3, 0x80000000, R0, 0x48, !PT ;  /* 0x8000000003007812 */ /* 0x000fe200078e4800 */
[----:B------:R-:W-:Y:S06]  /*1e30*/  BRA `(.L_x_95) ;  /* 0x00000000000c7947 */ /* 0x000fec0003800000 */
.L_x_88:
[----:B------:R-:W0:Y:S01]  /*1e40*/  MUFU.RSQ R0, -QNAN ;  /* 0xffc0000000007908 */ /* 0x000e220000001400 */
[----:B------:R-:W-:Y:S05]  /*1e50*/  BRA `(.L_x_95) ;  /* 0x0000000000047947 */ /* 0x000fea0003800000 */
.L_x_87:
[----:B------:R-:W-:-:S07]  /*1e60*/  FADD.FTZ R0, R0, R3 ;  /* 0x0000000300007221 */ /* 0x000fce0000010000 */
.L_x_95:
[----:B------:R-:W-:Y:S05]  /*1e70*/  BSYNC.RECONVERGENT B1 ;  /* 0x0000000000017941 */ /* 0x000fea0003800200 */
.L_x_85:
[----:B------:R-:W-:-:S04]  /*1e80*/  HFMA2 R19, -RZ, RZ, 0, 0 ;  /* 0x00000000ff137431 */ /* 0x000fc800000001ff */
[----:B0-----:R-:W-:Y:S05]  /*1e90*/  RET.REL.NODEC R18 `(_Z13diffuseKernelPKfPfS0_PKhf) ;  /* 0xffffffe012587950 */ /* 0x001fea0003c3ffff */
.L_x_96:
        /* <DEDUP_REMOVED lines=14> */
.L_x_286:


//--------------------- .text._Z24normalizeForwardAdvectedPfPKfS1_S1_PKh --------------------------
	.section	.text._Z24normalizeForwardAdvectedPfPKfS1_S1_PKh,"ax",@progbits
	.align	128
        .global         _Z24normalizeForwardAdvectedPfPKfS1_S1_PKh
        .type           _Z24normalizeForwardAdvectedPfPKfS1_S1_PKh,@function
        .size           _Z24normalizeForwardAdvectedPfPKfS1_S1_PKh,(.L_x_287 - _Z24normalizeForwardAdvectedPfPKfS1_S1_PKh)
        .other          _Z24normalizeForwardAdvectedPfPKfS1_S1_PKh,@"STO_CUDA_ENTRY STV_DEFAULT"
_Z24normalizeForwardAdvectedPfPKfS1_S1_PKh:
.text._Z24normalizeForwardAdvectedPfPKfS1_S1_PKh:
        /* <DEDUP_REMOVED lines=19> */
[----:B------:R-:W0:Y:S01]  /*0130*/  LDC.64 R4, c[0x0][0x390] ;  /* 0x0000e400ff047b82 */ /* 0x000e220000000a00 */
[----:B------:R-:W1:Y:S01]  /*0140*/  LDCU.64 UR4, c[0x0][0x358] ;  /* 0x00006b00ff0477ac */ /* 0x000e620008000a00 */
[----:B------:R-:W-:-:S04]  /*0150*/  IMAD R3, R3, UR9, R0 ;  /* 0x0000000903037c24 */ /* 0x000fc8000f8e0200 */
[----:B------:R-:W-:-:S04]  /*0160*/  IMAD R2, R3, UR8, R2 ;  /* 0x0000000803027c24 */ /* 0x000fc8000f8e0202 */
[----:B0-----:R-:W-:-:S05]  /*0170*/  IMAD.WIDE R4, R2, 0x4, R4 ;  /* 0x0000000402047825 */ /* 0x001fca00078e0204 */
[----:B-1----:R-:W2:Y:S01]  /*0180*/  LDG.E.CONSTANT R3, desc[UR4][R4.64] ;  /* 0x0000000404037981 */ /* 0x002ea2000c1e9900 */
[----:B------:R-:W-:Y:S01]  /*0190*/  BSSY.RECONVERGENT B0, `(.L_x_97) ;  /* 0x0000016000007945 */ /* 0x000fe20003800200 */
[----:B--2---:R-:W-:-:S13]  /*01a0*/  FSETP.GT.AND P0, PT, R3, 9.9999999747524270788e-07, PT ;  /* 0x358637bd0300780b */ /* 0x004fda0003f04000 */
[----:B------:R-:W-:Y:S05]  /*01b0*/  @!P0 BRA `(.L_x_98) ;  /* 0x0000000000448947 */ /* 0x000fea0003800000 */
[----:B------:R-:W0:Y:S02]  /*01c0*/  LDC.64 R4, c[0x0][0x388] ;  /* 0x0000e200ff047b82 */ /* 0x000e240000000a00 */
[----:B0-----:R-:W-:-:S05]  /*01d0*/  IMAD.WIDE R4, R2, 0x4, R4 ;  /* 0x0000000402047825 */ /* 0x001fca00078e0204 */
[----:B------:R-:W2:Y:S01]  /*01e0*/  LDG.E.CONSTANT R0, desc[UR4][R4.64] ;  /* 0x0000000404007981 */ /* 0x000ea2000c1e9900 */
[----:B------:R-:W0:Y:S01]  /*01f0*/  MUFU.RCP R6, R3 ;  /* 0x0000000300067308 */ /* 0x000e220000001000 */
[----:B------:R-:W-:Y:S01]  /*0200*/  BSSY.RECONVERGENT B1, `(.L_x_99) ;  /* 0x000000b000017945 */ /* 0x000fe20003800200 */
[----:B0-----:R-:W-:-:S04]  /*0210*/  FFMA R7, -R3, R6, 1 ;  /* 0x3f80000003077423 */ /* 0x001fc80000000106 */
[----:B------:R-:W-:Y:S02]  /*0220*/  FFMA R7, R6, R7, R6 ;  /* 0x0000000706077223 */ /* 0x000fe40000000006 */
[----:B--2---:R-:W0:Y:S02]  /*0230*/  FCHK P0, R0, R3 ;  /* 0x0000000300007302 */ /* 0x004e240000000000 */
[----:B------:R-:W-:-:S04]  /*0240*/  FFMA R6, R0, R7, RZ ;  /* 0x0000000700067223 */ /* 0x000fc800000000ff */
[----:B------:R-:W-:-:S04]  /*0250*/  FFMA R8, -R3, R6, R0 ;  /* 0x0000000603087223 */ /* 0x000fc80000000100 */
[----:B------:R-:W-:Y:S01]  /*0260*/  FFMA R6, R7, R8, R6 ;  /* 0x0000000807067223 */ /* 0x000fe20000000006 */
[----:B0-----:R-:W-:Y:S06]  /*0270*/  @!P0 BRA `(.L_x_100) ;  /* 0x00000000000c8947 */ /* 0x001fec0003800000 */
[----:B------:R-:W-:-:S07]  /*0280*/  MOV R4, 0x2a0 ;  /* 0x000002a000047802 */ /* 0x000fce0000000f00 */
[----:B------:R-:W-:Y:S05]  /*0290*/  CALL.REL.NOINC `($__internal_4_$__cuda_sm3x_div_rn_noftz_f32_slowpath) ;  /* 0x0000000000287944 */ /* 0x000fea0003c00000 */
[----:B------:R-:W-:-:S07]  /*02a0*/  IMAD.MOV.U32 R6, RZ, RZ, R0 ;  /* 0x000000ffff067224 */ /* 0x000fce00078e0000 */
.L_x_100:
[----:B------:R-:W-:Y:S05]  /*02b0*/  BSYNC.RECONVERGENT B1 ;  /* 0x0000000000017941 */ /* 0x000fea0003800200 */
.L_x_99:
[----:B------:R-:W-:Y:S05]  /*02c0*/  BRA `(.L_x_101) ;  /* 0x0000000000087947 */ /* 0x000fea0003800000 */
.L_x_98:
[----:B------:R-:W0:Y:S02]  /*02d0*/  LDCU UR6, c[0x3][0x34] ;  /* 0x00c00680ff0677ac */ /* 0x000e240008000800 */
[----:B0-----:R-:W-:-:S07]  /*02e0*/  IMAD.U32 R6, RZ, RZ, UR6 ;  /* 0x00000006ff067e24 */ /* 0x001fce000f8e00ff */
.L_x_101:
[----:B------:R-:W-:Y:S05]  /*02f0*/  BSYNC.RECONVERGENT B0 ;  /* 0x0000000000007941 */ /* 0x000fea0003800200 */
.L_x_97:
[----:B------:R-:W0:Y:S02]  /*0300*/  LDC.64 R4, c[0x0][0x380] ;  /* 0x0000e000ff047b82 */ /* 0x000e240000000a00 */
[----:B0-----:R-:W-:-:S05]  /*0310*/  IMAD.WIDE R2, R2, 0x4, R4 ;  /* 0x0000000402027825 */ /* 0x001fca00078e0204 */
[----:B------:R-:W-:Y:S01]  /*0320*/  STG.E desc[UR4][R2.64], R6 ;  /* 0x0000000602007986 */ /* 0x000fe2000c101904 */
[----:B------:R-:W-:Y:S05]  /*0330*/  EXIT ;  /* 0x000000000000794d */ /* 0x000fea0003800000 */
        .weak           $__internal_4_$__cuda_sm3x_div_rn_noftz_f32_slowpath
        .type           $__internal_4_$__cuda_sm3x_div_rn_noftz_f32_slowpath,@function
        .size           $__internal_4_$__cuda_sm3x_div_rn_noftz_f32_slowpath,(.L_x_287 - $__internal_4_$__cuda_sm3x_div_rn_noftz_f32_slowpath)
$__internal_4_$__cuda_sm3x_div_rn_noftz_f32_slowpath:
[--C-:B------:R-:W-:Y:S01]  /*0340*/  SHF.R.U32.HI R6, RZ, 0x17, R3.reuse ;  /* 0x00000017ff067819 */ /* 0x100fe20000011603 */
[----:B------:R-:W-:Y:S01]  /*0350*/  BSSY.RECONVERGENT B2, `(.L_x_102) ;  /* 0x0000064000027945 */ /* 0x000fe20003800200 */
[--C-:B------:R-:W-:Y:S01]  /*0360*/  SHF.R.U32.HI R5, RZ, 0x17, R0.reuse ;  /* 0x00000017ff057819 */ /* 0x100fe20000011600 */
[----:B------:R-:W-:Y:S01]  /*0370*/  IMAD.MOV.U32 R7, RZ, RZ, R0 ;  /* 0x000000ffff077224 */ /* 0x000fe200078e0000 */
[----:B------:R-:W-:Y:S01]  /*0380*/  LOP3.LUT R6, R6, 0xff, RZ, 0xc0, !PT ;  /* 0x000000ff06067812 */ /* 0x000fe200078ec0ff */
[----:B------:R-:W-:Y:S01]  /*0390*/  IMAD.MOV.U32 R8, RZ, RZ, R3 ;  /* 0x000000ffff087224 */ /* 0x000fe200078e0003 */
[----:B------:R-:W-:-:S03]  /*03a0*/  LOP3.LUT R5, R5, 0xff, RZ, 0xc0, !PT ;  /* 0x000000ff05057812 */ /* 0x000fc600078ec0ff */
[----:B------:R-:W-:Y:S02]  /*03b0*/  VIADD R11, R6, 0xffffffff ;  /* 0xffffffff060b7836 */ /* 0x000fe40000000000 */
[----:B------:R-:W-:-:S03]  /*03c0*/  VIADD R10, R5, 0xffffffff ;  /* 0xffffffff050a7836 */ /* 0x000fc60000000000 */
[----:B------:R-:W-:-:S04]  /*03d0*/  ISETP.GT.U32.AND P0, PT, R11, 0xfd, PT ;  /* 0x000000fd0b00780c */ /* 0x000fc80003f04070 */
[----:B------:R-:W-:-:S13]  /*03e0*/  ISETP.GT.U32.OR P0, PT, R10, 0xfd, P0 ;  /* 0x000000fd0a00780c */ /* 0x000fda0000704470 */
[----:B------:R-:W-:Y:S01]  /*03f0*/  @!P0 IMAD.MOV.U32 R9, RZ, RZ, RZ ;  /* 0x000000ffff098224 */ /* 0x000fe200078e00ff */
        /* <DEDUP_REMOVED lines=19> */
[----:B------:R-:W-:Y:S02]  /*0530*/  @P0 IMAD.MOV.U32 R9, RZ, RZ, RZ ;  /* 0x000000ffff090224 */ /* 0x000fe400078e00ff */
[----:B------:R-:W-:Y:S01]  /*0540*/  @!P0 FFMA R7, R0, 1.84467440737095516160e+19, RZ ;  /* 0x5f80000000078823 */ /* 0x000fe200000000ff */
[----:B------:R-:W-:Y:S02]  /*0550*/  @!P0 IMAD.MOV.U32 R9, RZ, RZ, -0x40 ;  /* 0xffffffc0ff098424 */ /* 0x000fe400078e00ff */
[----:B------:R-:W-:Y:S02]  /*0560*/  @!P1 FFMA R8, R3, 1.84467440737095516160e+19, RZ ;  /* 0x5f80000003089823 */ /* 0x000fe400000000ff */
[----:B------:R-:W-:-:S07]  /*0570*/  @!P1 VIADD R9, R9, 0x40 ;  /* 0x0000004009099836 */ /* 0x000fce0000000000 */
.L_x_103:
[----:B------:R-:W-:Y:S01]  /*0580*/  LEA R3, R6, 0xc0800000, 0x17 ;  /* 0xc080000006037811 */ /* 0x000fe200078eb8ff */
[----:B------:R-:W-:Y:S01]  /*0590*/  VIADD R5, R5, 0xffffff81 ;  /* 0xffffff8105057836 */ /* 0x000fe20000000000 */
[----:B------:R-:W-:Y:S03]  /*05a0*/  BSSY.RECONVERGENT B3, `(.L_x_108) ;  /* 0x0000035000037945 */ /* 0x000fe60003800200 */
[----:B------:R-:W-:Y:S01]  /*05b0*/  IMAD.IADD R3, R8, 0x1, -R3 ;  /* 0x0000000108037824 */ /* 0x000fe200078e0a03 */
[C---:B------:R-:W-:Y:S01]  /*05c0*/  IADD3 R6, PT, PT, R5.reuse, 0x7f, -R6 ;  /* 0x0000007f05067810 */ /* 0x040fe20007ffe806 */
[----:B------:R-:W-:Y:S02]  /*05d0*/  IMAD R0, R5, -0x800000, R7 ;  /* 0xff80000005007824 */ /* 0x000fe400078e0207 */
[----:B------:R-:W0:Y:S01]  /*05e0*/  MUFU.RCP R8, R3 ;  /* 0x0000000300087308 */ /* 0x000e220000001000 */
[----:B------:R-:W-:Y:S01]  /*05f0*/  FADD.FTZ R11, -R3, -RZ ;  /* 0x800000ff030b7221 */ /* 0x000fe20000010100 */
[----:B------:R-:W-:-:S03]  /*0600*/  IMAD.IADD R6, R6, 0x1, R9 ;  /* 0x0000000106067824 */ /* 0x000fc600078e0209 */
        /* <DEDUP_REMOVED lines=8> */
[----:B------:R-:W-:-:S05]  /*0690*/  LOP3.LUT R3, R3, 0xff, RZ, 0xc0, !PT ;  /* 0x000000ff03037812 */ /* 0x000fca00078ec0ff */
[----:B------:R-:W-:-:S04]  /*06a0*/  IMAD.IADD R9, R3, 0x1, R6 ;  /* 0x0000000103097824 */ /* 0x000fc800078e0206 */
        /* <DEDUP_REMOVED lines=11> */
[CCC-:B------:R-:W-:Y:S01]  /*0760*/  FFMA.RM R6, R10.reuse, R8.reuse, R7.reuse ;  /* 0x000000080a067223 */ /* 0x1c0fe20000004007 */
[C---:B------:R-:W-:Y:S02]  /*0770*/  ISETP.NE.AND P2, PT, R9.reuse, RZ, PT ;  /* 0x000000ff0900720c */ /* 0x040fe40003f45270 */
[----:B------:R-:W-:Y:S02]  /*0780*/  ISETP.NE.AND P1, PT, R9, RZ, PT ;  /* 0x000000ff0900720c */ /* 0x000fe40003f25270 */
[----:B------:R-:W-:Y:S01]  /*0790*/  LOP3.LUT R5, R3, 0x7fffff, RZ, 0xc0, !PT ;  /* 0x007fffff03057812 */ /* 0x000fe200078ec0ff */
[----:B------:R-:W-:Y:S01]  /*07a0*/  FFMA.RP R3, R10, R8, R7 ;  /* 0x000000080a037223 */ /* 0x000fe20000008007 */
[----:B------:R-:W-:Y:S02]  /*07b0*/  VIADD R8, R9, 0x20 ;  /* 0x0000002009087836 */ /* 0x000fe40000000000 */
[----:B------:R-:W-:Y:S01]  /*07c0*/  LOP3.LUT R5, R5, 0x800000, RZ, 0xfc, !PT ;  /* 0x0080000005057812 */ /* 0x000fe200078efcff */
[----:B------:R-:W-:Y:S01]  /*07d0*/  IMAD.MOV R7, RZ, RZ, -R9 ;  /* 0x000000ffff077224 */ /* 0x000fe200078e0a09 */
[----:B------:R-:W-:-:S02]  /*07e0*/  FSETP.NEU.FTZ.AND P0, PT, R3, R6, PT ;  /* 0x000000060300720b */ /* 0x000fc40003f1d000 */
[----:B------:R-:W-:Y:S02]  /*07f0*/  SHF.L.U32 R8, R5, R8, RZ ;  /* 0x0000000805087219 */ /* 0x000fe400000006ff */
[----:B------:R-:W-:Y:S02]  /*0800*/  SEL R6, R7, RZ, P2 ;  /* 0x000000ff07067207 */ /* 0x000fe40001000000 */
[----:B------:R-:W-:Y:S02]  /*0810*/  ISETP.NE.AND P1, PT, R8, RZ, P1 ;  /* 0x000000ff0800720c */ /* 0x000fe40000f25270 */
[----:B------:R-:W-:Y:S02]  /*0820*/  SHF.R.U32.HI R6, RZ, R6, R5 ;  /* 0x00000006ff067219 */ /* 0x000fe40000011605 */
[----:B------:R-:W-:Y:S02]  /*0830*/  PLOP3.LUT P0, PT, P0, P1, PT, 0xf8, 0x8f ;  /* 0x00000000008f781c */ /* 0x000fe40000703f70 */
[----:B------:R-:W-:-:S02]  /*0840*/  SHF.R.U32.HI R8, RZ, 0x1, R6 ;  /* 0x00000001ff087819 */ /* 0x000fc40000011606 */
[----:B------:R-:W-:-:S04]  /*0850*/  SEL R3, RZ, 0x1, !P0 ;  /* 0x00000001ff037807 */ /* 0x000fc80004000000 */
[----:B------:R-:W-:-:S04]  /*0860*/  LOP3.LUT R3, R3, 0x1, R8, 0xf8, !PT ;  /* 0x0000000103037812 */ /* 0x000fc800078ef808 */
[----:B------:R-:W-:-:S05]  /*0870*/  LOP3.LUT R3, R3, R6, RZ, 0xc0, !PT ;  /* 0x0000000603037212 */ /* 0x000fca00078ec0ff */
[----:B------:R-:W-:-:S05]  /*0880*/  IMAD.IADD R3, R8, 0x1, R3 ;  /* 0x0000000108037824 */ /* 0x000fca00078e0203 */
[----:B------:R-:W-:Y:S01]  /*0890*/  LOP3.LUT R0, R3, R0, RZ, 0xfc, !PT ;  /* 0x0000000003007212 */ /* 0x000fe200078efcff */
[----:B------:R-:W-:Y:S06]  /*08a0*/  BRA `(.L_x_111) ;  /* 0x0000000000107947 */ /* 0x000fec0003800000 */
.L_x_110:
[----:B------:R-:W-:-:S04]  /*08b0*/  LOP3.LUT R0, R0, 0x80000000, RZ, 0xc0, !PT ;  /* 0x8000000000007812 */ /* 0x000fc800078ec0ff */
[----:B------:R-:W-:Y:S01]  /*08c0*/  LOP3.LUT R0, R0, 0x7f800000, RZ, 0xfc, !PT ;  /* 0x7f80000000007812 */ /* 0x000fe200078efcff */
[----:B------:R-:W-:Y:S06]  /*08d0*/  BRA `(.L_x_111) ;  /* 0x0000000000047947 */ /* 0x000fec0003800000 */
.L_x_109:
[----:B------:R-:W-:-:S07]  /*08e0*/  IMAD R0, R6, 0x800000, R0 ;  /* 0x0080000006007824 */ /* 0x000fce00078e0200 */
.L_x_111:
[----:B------:R-:W-:Y:S05]  /*08f0*/  BSYNC.RECONVERGENT B3 ;  /* 0x0000000000037941 */ /* 0x000fea0003800200 */
.L_x_108:
[----:B------:R-:W-:Y:S05]  /*0900*/  BRA `(.L_x_112) ;  /* 0x0000000000207947 */ /* 0x000fea0003800000 */
.L_x_107:
[----:B------:R-:W-:-:S04]  /*0910*/  LOP3.LUT R0, R8, 0x80000000, R7, 0x48, !PT ;  /* 0x8000000008007812 */ /* 0x000fc800078e4807 */
[----:B------:R-:W-:Y:S01]  /*0920*/  LOP3.LUT R0, R0, 0x7f800000, RZ, 0xfc, !PT ;  /* 0x7f80000000007812 */ /* 0x000fe200078efcff */
[----:B------:R-:W-:Y:S06]  /*0930*/  BRA `(.L_x_112) ;  /* 0x0000000000147947 */ /* 0x000fec0003800000 */
.L_x_106:
[----:B------:R-:W-:Y:S01]  /*0940*/  LOP3.LUT R0, R8, 0x80000000, R7, 0x48, !PT ;  /* 0x8000000008007812 */ /* 0x000fe200078e4807 */
[----:B------:R-:W-:Y:S06]  /*0950*/  BRA `(.L_x_112) ;  /* 0x00000000000c7947 */ /* 0x000fec0003800000 */
.L_x_105:
[----:B------:R-:W0:Y:S01]  /*0960*/  MUFU.RSQ R0, -QNAN ;  /* 0xffc0000000007908 */ /* 0x000e220000001400 */
[----:B------:R-:W-:Y:S05]  /*0970*/  BRA `(.L_x_112) ;  /* 0x0000000000047947 */ /* 0x000fea0003800000 */
.L_x_104:
[----:B------:R-:W-:-:S07]  /*0980*/  FADD.FTZ R0, R0, R3 ;  /* 0x0000000300007221 */ /* 0x000fce0000010000 */
.L_x_112:
[----:B------:R-:W-:Y:S05]  /*0990*/  BSYNC.RECONVERGENT B2 ;  /* 0x0000000000027941 */ /* 0x000fea0003800200 */
.L_x_102:
[----:B------:R-:W-:-:S04]  /*09a0*/  IMAD.MOV.U32 R5, RZ, RZ, 0x0 ;  /* 0x00000000ff057424 */ /* 0x000fc800078e00ff */
[----:B0-----:R-:W-:Y:S05]  /*09b0*/  RET.REL.NODEC R4 `(_Z24normalizeForwardAdvectedPfPKfS1_S1_PKh) ;  /* 0xfffffff404907950 */ /* 0x001fea0003c3ffff */
.L_x_113:
        /* <DEDUP_REMOVED lines=12> */
.L_x_287:


//--------------------- .text._Z12advectKernelPKfS0_PfS1_S1_PKhf --------------------------
	.section	.text._Z12advectKernelPKfS0_PfS1_S1_PKhf,"ax",@progbits
	.align	128
        .global         _Z12advectKernelPKfS0_PfS1_S1_PKhf
        .type           _Z12advectKernelPKfS0_PfS1_S1_PKhf,@function
        .size           _Z12advectKernelPKfS0_PfS1_S1_PKhf,(.L_x_289 - _Z12advectKernelPKfS0_PfS1_S1_PKhf)
        .other          _Z12advectKernelPKfS0_PfS1_S1_PKhf,@"STO_CUDA_ENTRY STV_DEFAULT"
_Z12advectKernelPKfS0_PfS1_S1_PKhf:
.text._Z12advectKernelPKfS0_PfS1_S1_PKhf:
        /* <DEDUP_REMOVED lines=22> */
[----:B------:R-:W-:Y:S02]  /*0160*/  IMAD R8, R8, UR8, R7 ;  /* 0x0000000808087c24 */ /* 0x000fe4000f8e0207 */
[----:B------:R-:W2:Y:S02]  /*0170*/  LDC.64 R10, c[0x0][0x380] ;  /* 0x0000e000ff0a7b82 */ /* 0x000ea40000000a00 */
[----:B0-----:R-:W-:-:S05]  /*0180*/  IMAD.WIDE R12, R8, 0xc, R12 ;  /* 0x0000000c080c7825 */ /* 0x001fca00078e020c */
[----:B-1----:R-:W3:Y:S04]  /*0190*/  LDG.E.CONSTANT R4, desc[UR4][R12.64+0x4] ;  /* 0x000004040c047981 */ /* 0x002ee8000c1e9900 */
[----:B------:R-:W4:Y:S04]  /*01a0*/  LDG.E.CONSTANT R9, desc[UR4][R12.64] ;  /* 0x000000040c097981 */ /* 0x000f28000c1e9900 */
[----:B------:R-:W4:Y:S01]  /*01b0*/  LDG.E.CONSTANT R5, desc[UR4][R12.64+0x8] ;  /* 0x000008040c057981 */ /* 0x000f22000c1e9900 */
[----:B--2---:R-:W-:-:S05]  /*01c0*/  IMAD.WIDE R10, R8, 0x4, R10 ;  /* 0x00000004080a7825 */ /* 0x004fca00078e020a */
[----:B------:R0:W5:Y:S01]  /*01d0*/  LDG.E.CONSTANT R0, desc[UR4][R10.64] ;  /* 0x000000040a007981 */ /* 0x000162000c1e9900 */
[----:B------:R-:W-:Y:S01]  /*01e0*/  BSSY.RECONVERGENT B0, `(.L_x_114) ;  /* 0x000000f000007945 */ /* 0x000fe20003800200 */
[----:B---3--:R-:W-:-:S04]  /*01f0*/  FMUL R2, R4, R4 ;  /* 0x0000000404027220 */ /* 0x008fc80000400000 */
[----:B----4-:R-:W-:-:S04]  /*0200*/  FFMA R2, R9, R9, R2 ;  /* 0x0000000909027223 */ /* 0x010fc80000000002 */
[----:B------:R-:W-:-:S04]  /*0210*/  FFMA R2, R5, R5, R2 ;  /* 0x0000000505027223 */ /* 0x000fc80000000002 */
[----:B------:R-:W-:Y:S01]  /*0220*/  VIADD R14, R2, 0xf3000000 ;  /* 0xf3000000020e7836 */ /* 0x000fe20000000000 */
[----:B------:R0:W1:Y:S04]  /*0230*/  MUFU.RSQ R15, R2 ;  /* 0x00000002000f7308 */ /* 0x0000680000001400 */
[----:B------:R-:W-:-:S13]  /*0240*/  ISETP.GT.U32.AND P0, PT, R14, 0x727fffff, PT ;  /* 0x727fffff0e00780c */ /* 0x000fda0003f04070 */
[----:B01----:R-:W-:Y:S05]  /*0250*/  @!P0 BRA `(.L_x_115) ;  /* 0x00000000000c8947 */ /* 0x003fea0003800000 */
[----:B------:R-:W-:-:S07]  /*0260*/  MOV R15, 0x280 ;  /* 0x00000280000f7802 */ /* 0x000fce0000000f00 */
[----:B-----5:R-:W-:Y:S05]  /*0270*/  CALL.REL.NOINC `($__internal_5_$__cuda_sm20_sqrt_rn_f32_slowpath) ;  /* 0x0000001000787944 */ /* 0x020fea0003c00000 */
[----:B------:R-:W-:Y:S05]  /*0280*/  BRA `(.L_x_116) ;  /* 0x0000000000107947 */ /* 0x000fea0003800000 */
.L_x_115:
[----:B------:R-:W-:Y:S01]  /*0290*/  FMUL.FTZ R13, R2, R15 ;  /* 0x0000000f020d7220 */ /* 0x000fe20000410000 */
[----:B------:R-:W-:-:S03]  /*02a0*/  FMUL.FTZ R15, R15, 0.5 ;  /* 0x3f0000000f0f7820 */ /* 0x000fc60000410000 */
[----:B------:R-:W-:-:S04]  /*02b0*/  FFMA R2, -R13, R13, R2 ;  /* 0x0000000d0d027223 */ /* 0x000fc80000000102 */
[----:B------:R-:W-:-:S07]  /*02c0*/  FFMA R13, R2, R15, R13 ;  /* 0x0000000f020d7223 */ /* 0x000fce000000000d */
.L_x_116:
[----:B------:R-:W-:Y:S05]  /*02d0*/  BSYNC.RECONVERGENT B0 ;  /* 0x0000000000007941 */ /* 0x000fea0003800200 */
.L_x_114:
[----:B------:R-:W0:Y:S01]  /*02e0*/  LDC R17, c[0x3][0xc] ;  /* 0x00c00300ff117b82 */ /* 0x000e220000000800 */
[----:B------:R-:W1:Y:S01]  /*02f0*/  LDCU UR6, c[0x0][0x3b0] ;  /* 0x00007600ff0677ac */ /* 0x000e620008000800 */
[----:B------:R-:W-:Y:S06]  /*0300*/  BSSY.RECONVERGENT B0, `(.L_x_117) ;  /* 0x0000015000007945 */ /* 0x000fec0003800200 */
[----:B------:R-:W2:Y:S01]  /*0310*/  LDC.64 R10, c[0x0][0x390] ;  /* 0x0000e400ff0a7b82 */ /* 0x000ea20000000a00 */
[----:B-1----:R-:W-:Y:S01]  /*0320*/  FMUL R2, R9, UR6 ;  /* 0x0000000609027c20 */ /* 0x002fe20008400000 */
[----:B0-----:R-:W0:Y:S01]  /*0330*/  MUFU.RCP R12, R17 ;  /* 0x00000011000c7308 */ /* 0x001e220000001000 */
[----:B--2---:R-:W-:-:S07]  /*0340*/  IMAD.WIDE R10, R8, 0x4, R10 ;  /* 0x00000004080a7825 */ /* 0x004fce00078e020a */
[----:B------:R-:W1:Y:S01]  /*0350*/  FCHK P0, R2, R17 ;  /* 0x0000001102007302 */ /* 0x000e620000000000 */
[----:B------:R2:W-:Y:S01]  /*0360*/  STG.E desc[UR4][R10.64], R13 ;  /* 0x0000000d0a007986 */ /* 0x0005e2000c101904 */
[----:B0-----:R-:W-:-:S04]  /*0370*/  FFMA R15, R12, -R17, 1 ;  /* 0x3f8000000c0f7423 */ /* 0x001fc80000000811 */
[----:B------:R-:W-:-:S04]  /*0380*/  FFMA R15, R12, R15, R12 ;  /* 0x0000000f0c0f7223 */ /* 0x000fc8000000000c */
[----:B------:R-:W-:-:S04]  /*0390*/  FFMA R8, R2, R15, RZ ;  /* 0x0000000f02087223 */ /* 0x000fc800000000ff */
[----:B------:R-:W-:-:S04]  /*03a0*/  FFMA R9, R8, -R17, R2 ;  /* 0x8000001108097223 */ /* 0x000fc80000000002 */
[----:B------:R-:W-:Y:S01]  /*03b0*/  FFMA R9, R15, R9, R8 ;  /* 0x000000090f097223 */ /* 0x000fe20000000008 */
[----:B------:R-:W-:Y:S02]  /*03c0*/  I2FP.F32.S32 R8, R7 ;  /* 0x0000000700087245 */ /* 0x000fe40000201400 */
[----:B------:R-:W-:Y:S02]  /*03d0*/  I2FP.F32.U32 R7, R6 ;  /* 0x0000000600077245 */ /* 0x000fe40000201000 */
[----:B------:R-:W-:Y:S01]  /*03e0*/  I2FP.F32.U32 R6, R3 ;  /* 0x0000000300067245 */ /* 0x000fe20000201000 */
[----:B-12---:R-:W-:Y:S06]  /*03f0*/  @!P0 BRA `(.L_x_118) ;  /* 0x0000000000148947 */ /* 0x006fec0003800000 */
[----:B------:R-:W0:Y:S01]  /*0400*/  LDCU UR6, c[0x3][0xc] ;  /* 0x00c00180ff0677ac */ /* 0x000e220008000800 */
[----:B------:R-:W-:Y:S01]  /*0410*/  MOV R10, 0x440 ;  /* 0x00000440000a7802 */ /* 0x000fe20000000f00 */
[----:B0-----:R-:W-:-:S07]  /*0420*/  IMAD.U32 R3, RZ, RZ, UR6 ;  /* 0x00000006ff037e24 */ /* 0x001fce000f8e00ff */
[----:B-----5:R-:W-:Y:S05]  /*0430*/  CALL.REL.NOINC `($__internal_6_$__cuda_sm3x_div_rn_noftz_f32_slowpath) ;  /* 0x0000001000647944 */ /* 0x020fea0003c00000 */
[----:B------:R-:W-:-:S07]  /*0440*/  MOV R9, R2 ;  /* 0x0000000200097202 */ /* 0x000fce0000000f00 */
.L_x_118:
[----:B------:R-:W-:Y:S05]  /*0450*/  BSYNC.RECONVERGENT B0 ;  /* 0x0000000000007941 */ /* 0x000fea0003800200 */
.L_x_117:
[----:B------:R-:W0:Y:S01]  /*0460*/  LDC R13, c[0x3][0x10] ;  /* 0x00c00400ff0d7b82 */ /* 0x000e220000000800 */
[----:B------:R-:W1:Y:S01]  /*0470*/  LDCU UR6, c[0x0][0x3b0] ;  /* 0x00007600ff0677ac */ /* 0x000e620008000800 */
[----:B------:R-:W-:Y:S01]  /*0480*/  BSSY.RECONVERGENT B0, `(.L_x_119) ;  /* 0x0000010000007945 */ /* 0x000fe20003800200 */
[----:B-1----:R-:W-:Y:S01]  /*0490*/  FMUL R2, R4, UR6 ;  /* 0x0000000604027c20 */ /* 0x002fe20008400000 */
[----:B------:R-:W-:Y:S01]  /*04a0*/  FADD R4, R8, R9 ;  /* 0x0000000908047221 */ /* 0x000fe20000000000 */
[----:B0-----:R-:W0:Y:S08]  /*04b0*/  MUFU.RCP R3, R13 ;  /* 0x0000000d00037308 */ /* 0x001e300000001000 */
        /* <DEDUP_REMOVED lines=8> */
[----:B------:R-:W-:Y:S01]  /*0540*/  MOV R10, 0x570 ;  /* 0x00000570000a7802 */ /* 0x000fe20000000f00 */
[----:B0-----:R-:W-:-:S07]  /*0550*/  IMAD.U32 R3, RZ, RZ, UR6 ;  /* 0x00000006ff037e24 */ /* 0x001fce000f8e00ff */
[----:B-----5:R-:W-:Y:S05]  /*0560*/  CALL.REL.NOINC `($__internal_6_$__cuda_sm3x_div_rn_noftz_f32_slowpath) ;  /* 0x0000001000187944 */ /* 0x020fea0003c00000 */
[----:B------:R-:W-:-:S07]  /*0570*/  IMAD.MOV.U32 R10, RZ, RZ, R2 ;  /* 0x000000ffff0a7224 */ /* 0x000fce00078e0002 */
.L_x_120:
[----:B------:R-:W-:Y:S05]  /*0580*/  BSYNC.RECONVERGENT B0 ;  /* 0x0000000000007941 */ /* 0x000fea0003800200 */
.L_x_119:
[----:B------:R-:W0:Y:S01]  /*0590*/  LDC R9, c[0x3][0x14] ;  /* 0x00c00500ff097b82 */ /* 0x000e220000000800 */
[----:B------:R-:W1:Y:S01]  /*05a0*/  LDCU UR6, c[0x0][0x3b0] ;  /* 0x00007600ff0677ac */ /* 0x000e620008000800 */
[----:B------:R-:W-:Y:S01]  /*05b0*/  BSSY.RECONVERGENT B0, `(.L_x_121) ;  /* 0x0000010000007945 */ /* 0x000fe20003800200 */
[----:B------:R-:W-:Y:S01]  /*05c0*/  FADD R7, R7, R10 ;  /* 0x0000000a07077221 */ /* 0x000fe20000000000 */
[----:B-1----:R-:W-:Y:S01]  /*05d0*/  FMUL R2, R5, UR6 ;  /* 0x0000000605027c20 */ /* 0x002fe20008400000 */
        /* <DEDUP_REMOVED lines=11> */
[----:B-----5:R-:W-:Y:S05]  /*0690*/  CALL.REL.NOINC `($__internal_6_$__cuda_sm3x_div_rn_noftz_f32_slowpath) ;  /* 0x0000000c00cc7944 */ /* 0x020fea0003c00000 */
[----:B------:R-:W-:-:S07]  /*06a0*/  IMAD.MOV.U32 R3, RZ, RZ, R2 ;  /* 0x000000ffff037224 */ /* 0x000fce00078e0002 */
.L_x_122:
[----:B------:R-:W-:Y:S05]  /*06b0*/  BSYNC.RECONVERGENT B0 ;  /* 0x0000000000007941 */ /* 0x000fea0003800200 */
.L_x_121:
[----:B------:R-:W0:Y:S01]  /*06c0*/  LDC.64 R12, c[0x3][RZ] ;  /* 0x00c00000ff0c7b82 */ /* 0x000e220000000a00 */
[----:B------:R-:W-:Y:S01]  /*06d0*/  FMNMX R4, RZ, R4, !PT ;  /* 0x00000004ff047209 */ /* 0x000fe20007800000 */
[----:B------:R-:W-:Y:S01]  /*06e0*/  FADD R3, R6, R3 ;  /* 0x0000000306037221 */ /* 0x000fe20000000000 */
[----:B------:R-:W-:Y:S01]  /*06f0*/  FMNMX R7, RZ, R7, !PT ;  /* 0x00000007ff077209 */ /* 0x000fe20007800000 */
[----:B------:R-:W-:Y:S03]  /*0700*/  BSSY.RECONVERGENT B0, `(.L_x_123) ;  /* 0x0000032000007945 */ /* 0x000fe60003800200 */
[----:B------:R-:W-:Y:S01]  /*0710*/  FMNMX R3, RZ, R3, !PT ;  /* 0x00000003ff037209 */ /* 0x000fe20007800000 */
[----:B------:R-:W1:Y:S01]  /*0720*/  LDC R2, c[0x3][0x8] ;  /* 0x00c00200ff027b82 */ /* 0x000e620000000800 */
[----:B0-----:R-:W-:Y:S01]  /*0730*/  VIADD R5, R12, 0xffffffff ;  /* 0xffffffff0c057836 */ /* 0x001fe20000000000 */
[----:B------:R-:W-:-:S04]  /*0740*/  IADD3 R9, PT, PT, R13, -0x1, RZ ;  /* 0xffffffff0d097810 */ /* 0x000fc80007ffe0ff */
[----:B------:R-:W-:-:S04]  /*0750*/  I2FP.F32.S32 R5, R5 ;  /* 0x0000000500057245 */ /* 0x000fc80000201400 */
[----:B------:R-:W-:Y:S01]  /*0760*/  FMNMX R8, R4, R5, PT ;  /* 0x0000000504087209 */ /* 0x000fe20003800000 */
[----:B-1----:R-:W-:Y:S01]  /*0770*/  VIADD R5, R2, 0xffffffff ;  /* 0xffffffff02057836 */ /* 0x002fe20000000000 */
[----:B------:R-:W-:Y:S02]  /*0780*/  I2FP.F32.U32 R4, R9 ;  /* 0x0000000900047245 */ /* 0x000fe40000201000 */
[----:B------:R-:W0:Y:S02]  /*0790*/  F2I.FLOOR.NTZ R11, R8 ;  /* 0x00000008000b7305 */ /* 0x000e240000207100 */
[----:B------:R-:W-:Y:S02]  /*07a0*/  FMNMX R7, R7, R4, PT ;  /* 0x0000000407077209 */ /* 0x000fe40003800000 */
[----:B------:R-:W-:-:S04]  /*07b0*/  I2FP.F32.U32 R4, R5 ;  /* 0x0000000500047245 */ /* 0x000fc80000201000 */
[----:B------:R-:W1:Y:S01]  /*07c0*/  F2I.FLOOR.NTZ R6, R7 ;  /* 0x0000000700067305 */ /* 0x000e620000207100 */
[----:B------:R-:W-:Y:S02]  /*07d0*/  FMNMX R9, R3, R4, PT ;  /* 0x0000000403097209 */ /* 0x000fe40003800000 */
[----:B0-----:R-:W-:-:S05]  /*07e0*/  VIADDMNMX.RELU R3, R12, 0xfffffffe, R11, PT ;  /* 0xfffffffe0c037846 */ /* 0x001fca000380110b */
[----:B------:R-:W0:Y:S01]  /*07f0*/  F2I.FLOOR.NTZ R5, R9 ;  /* 0x0000000900057305 */ /* 0x000e220000207100 */
[----:B------:R-:W-:Y:S02]  /*0800*/  I2FP.F32.U32 R11, R3 ;  /* 0x00000003000b7245 */ /* 0x000fe40000201000 */
[----:B-1----:R-:W-:-:S03]  /*0810*/  VIADDMNMX.RELU R4, R13, 0xfffffffe, R6, PT ;  /* 0xfffffffe0d047846 */ /* 0x002fc60003801106 */
[----:B------:R-:W-:Y:S01]  /*0820*/  FADD.SAT R6, R8, -R11 ;  /* 0x8000000b08067221 */ /* 0x000fe20000002000 */
[----:B------:R-:W-:-:S03]  /*0830*/  ISETP.GE.U32.AND P0, PT, R4, R13, PT ;  /* 0x0000000d0400720c */ /* 0x000fc60003f06070 */
[----:B------:R-:W-:Y:S01]  /*0840*/  FADD R20, -R6, 1 ;  /* 0x3f80000006147421 */ /* 0x000fe20000000100 */
[----:B------:R-:W-:Y:S02]  /*0850*/  I2FP.F32.U32 R10, R4 ;  /* 0x00000004000a7245 */ /* 0x000fe40000201000 */
[----:B0-----:R-:W-:Y:S02]  /*0860*/  VIADDMNMX.RELU R5, R2, 0xfffffffe, R5, PT ;  /* 0xfffffffe02057846 */ /* 0x001fe40003801105 */
[----:B------:R-:W-:Y:S01]  /*0870*/  ISETP.GE.OR P1, PT, R3, R12, P0 ;  /* 0x0000000c0300720c */ /* 0x000fe20000726670 */
[----:B------:R-:W-:Y:S01]  /*0880*/  FADD.SAT R7, R7, -R10 ;  /* 0x8000000a07077221 */ /* 0x000fe20000002000 */
[----:B------:R-:W-:Y:S02]  /*0890*/  I2FP.F32.U32 R14, R5 ;  /* 0x00000005000e7245 */ /* 0x000fe40000201000 */
[----:B------:R-:W-:-:S03]  /*08a0*/  ISETP.GE.U32.OR P2, PT, R5, R2, P1 ;  /* 0x000000020500720c */ /* 0x000fc60000f46470 */
[----:B------:R-:W-:Y:S01]  /*08b0*/  FADD.SAT R8, R9, -R14 ;  /* 0x8000000e09087221 */ /* 0x000fe20000002000 */
[----:B------:R-:W-:-:S03]  /*08c0*/  FADD R9, -R7, 1 ;  /* 0x3f80000007097421 */ /* 0x000fc60000000100 */
[----:B------:R-:W-:Y:S01]  /*08d0*/  FADD R10, -R8, 1 ;  /* 0x3f800000080a7421 */ /* 0x000fe20000000100 */
[----:B------:R-:W-:-:S05]  /*08e0*/  FMUL R19, R20, R9 ;  /* 0x0000000914137220 */ /* 0x000fca0000400000 */
[----:B------:R-:W-:Y:S05]  /*08f0*/  @P2 BRA `(.L_x_124) ;  /* 0x0000000000482947 */ /* 0x000fea0003800000 */
[----:B------:R-:W0:Y:S01]  /*0900*/  LDCU.64 UR6, c[0x0][0x3a8] ;  /* 0x00007500ff0677ac */ /* 0x000e220008000a00 */
[----:B------:R-:W-:-:S04]  /*0910*/  IMAD R11, R5, R13, R4 ;  /* 0x0000000d050b7224 */ /* 0x000fc800078e0204 */
[----:B------:R-:W-:-:S05]  /*0920*/  IMAD R21, R11, R12, R3 ;  /* 0x0000000c0b157224 */ /* 0x000fca00078e0203 */
[----:B0-----:R-:W-:-:S04]  /*0930*/  IADD3 R14, P2, PT, R21, UR6, RZ ;  /* 0x00000006150e7c10 */ /* 0x001fc8000ff5e0ff */
[----:B------:R-:W-:-:S05]  /*0940*/  LEA.HI.X.SX32 R15, R21, UR7, 0x1, P2 ;  /* 0x00000007150f7c11 */ /* 0x000fca00090f0eff */
[----:B------:R-:W2:Y:S02]  /*0950*/  LDG.E.U8.CONSTANT R14, desc[UR4][R14.64] ;  /* 0x000000040e0e7981 */ /* 0x000ea4000c1e9100 */
[----:B--2---:R-:W-:-:S13]  /*0960*/  ISETP.NE.AND P2, PT, R14, RZ, PT ;  /* 0x000000ff0e00720c */ /* 0x004fda0003f45270 */
[----:B------:R-:W-:Y:S05]  /*0970*/  @P2 BRA `(.L_x_124) ;  /* 0x0000000000282947 */ /* 0x000fea0003800000 */
[----:B------:R-:W-:-:S05]  /*0980*/  FMUL R23, R10, R19 ;  /* 0x000000130a177220 */ /* 0x000fca0000400000 */
[----:B------:R-:W-:-:S13]  /*0990*/  FSETP.GT.AND P2, PT, R23, 9.9999999747524270788e-07, PT ;  /* 0x358637bd1700780b */ /* 0x000fda0003f44000 */
[----:B------:R-:W-:Y:S05]  /*09a0*/  @!P2 BRA `(.L_x_124) ;  /* 0x00000000001ca947 */ /* 0x000fea0003800000 */
[----:B------:R-:W0:Y:S01]  /*09b0*/  LDC.64 R16, c[0x0][0x398] ;  /* 0x0000e600ff107b82 */ /* 0x000e220000000a00 */
[----:B-----5:R-:W-:-:S07]  /*09c0*/  FMUL R11, R0, R23 ;  /* 0x00000017000b7220 */ /* 0x020fce0000400000 */
[----:B------:R-:W1:Y:S01]  /*09d0*/  LDC.64 R14, c[0x0][0x3a0] ;  /* 0x0000e800ff0e7b82 */ /* 0x000e620000000a00 */
[----:B0-----:R-:W-:-:S05]  /*09e0*/  IMAD.WIDE R16, R21, 0x4, R16 ;  /* 0x0000000415107825 */ /* 0x001fca00078e0210 */
[----:B------:R0:W-:Y:S01]  /*09f0*/  REDG.E.ADD.F32.FTZ.RN.STRONG.GPU desc[UR4][R16.64], R11 ;  /* 0x0000000b100079a6 */ /* 0x0001e2000c12f304 */
[----:B-1----:R-:W-:-:S05]  /*0a00*/  IMAD.WIDE R14, R21, 0x4, R14 ;  /* 0x00000004150e7825 */ /* 0x002fca00078e020e */
[----:B------:R0:W-:Y:S02]  /*0a10*/  REDG.E.ADD.F32.FTZ.RN.STRONG.GPU desc[UR4][R14.64], R23 ;  /* 0x000000170e0079a6 */ /* 0x0001e4000c12f304 */
.L_x_124:
[----:B------:R-:W-:Y:S05]  /*0a20*/  BSYNC.RECONVERGENT B0 ;  /* 0x0000000000007941 */ /* 0x000fea0003800200 */
.L_x_123:
[----:B0-----:R-:W-:Y:S01]  /*0a30*/  VIADD R11, R5, 0x1 ;  /* 0x00000001050b7836 */ /* 0x001fe20000000000 */
[----:B------:R-:W-:Y:S04]  /*0a40*/  BSSY.RECONVERGENT B0, `(.L_x_125) ;  /* 0x0000015000007945 */ /* 0x000fe80003800200 */
[----:B------:R-:W-:-:S13]  /*0a50*/  ISETP.GE.U32.OR P1, PT, R11, R2, P1 ;  /* 0x000000020b00720c */ /* 0x000fda0000f26470 */
        /* <DEDUP_REMOVED lines=19> */
.L_x_126:
[----:B------:R-:W-:Y:S05]  /*0b90*/  BSYNC.RECONVERGENT B0 ;  /* 0x0000000000007941 */ /* 0x000fea0003800200 */
.L_x_125:
[----:B------:R-:W-:Y:S01]  /*0ba0*/  IADD3 R18, PT, PT, R4, 0x1, RZ ;  /* 0x0000000104127810 */ /* 0x000fe20007ffe0ff */
[----:B------:R-:W-:Y:S01]  /*0bb0*/  BSSY.RECONVERGENT B0, `(.L_x_127) ;  /* 0x0000018000007945 */ /* 0x000fe20003800200 */
[----:B0-----:R-:W-:Y:S02]  /*0bc0*/  FMUL R19, R7, R20 ;  /* 0x0000001407137220 */ /* 0x001fe40000400000 */
[----:B------:R-:W-:-:S04]  /*0bd0*/  ISETP.GE.U32.AND P1, PT, R18, R13, PT ;  /* 0x0000000d1200720c */ /* 0x000fc80003f26070 */
[----:B------:R-:W-:-:S04]  /*0be0*/  ISETP.GE.OR P2, PT, R3, R12, P1 ;  /* 0x0000000c0300720c */ /* 0x000fc80000f46670 */
        /* <DEDUP_REMOVED lines=20> */
.L_x_128:
[----:B------:R-:W-:Y:S05]  /*0d30*/  BSYNC.RECONVERGENT B0 ;  /* 0x0000000000007941 */ /* 0x000fea0003800200 */
.L_x_127:
[----:B------:R-:W-:Y:S01]  /*0d40*/  ISETP.GE.U32.OR P2, PT, R11, R2, P2 ;  /* 0x000000020b00720c */ /* 0x000fe20001746470 */
[----:B------:R-:W-:-:S12]  /*0d50*/  BSSY.RECONVERGENT B0, `(.L_x_129) ;  /* 0x0000014000007945 */ /* 0x000fd80003800200 */
[----:B------:R-:W-:Y:S05]  /*0d60*/  @P2 BRA `(.L_x_130) ;  /* 0x0000000000482947 */ /* 0x000fea0003800000 */
[----:B------:R-:W1:Y:S01]  /*0d70*/  LDCU.64 UR6, c[0x0][0x3a8] ;  /* 0x00007500ff0677ac */ /* 0x000e620008000a00 */
[----:B0-----:R-:W-:-:S04]  /*0d80*/  IMAD R14, R11, R13, R18 ;  /* 0x0000000d0b0e7224 */ /* 0x001fc800078e0212 */
[----:B------:R-:W-:-:S05]  /*0d90*/  IMAD R21, R14, R12, R3 ;  /* 0x0000000c0e157224 */ /* 0x000fca00078e0203 */
[----:B-1----:R-:W-:-:S04]  /*0da0*/  IADD3 R14, P2, PT, R21, UR6, RZ ;  /* 0x00000006150e7c10 */ /* 0x002fc8000ff5e0ff */
        /* <DEDUP_REMOVED lines=14> */
.L_x_130:
[----:B------:R-:W-:Y:S05]  /*0e90*/  BSYNC.RECONVERGENT B0 ;  /* 0x0000000000007941 */ /* 0x000fea0003800200 */
.L_x_129:
[----:B------:R-:W-:Y:S01]  /*0ea0*/  VIADD R3, R3, 0x1 ;  /* 0x0000000103037836 */ /* 0x000fe20000000000 */
[----:B------:R-:W-:Y:S01]  /*0eb0*/  BSSY.RECONVERGENT B0, `(.L_x_131) ;  /* 0x0000017000007945 */ /* 0x000fe20003800200 */
[----:B------:R-:W-:-:S03]  /*0ec0*/  FMUL R9, R6, R9 ;  /* 0x0000000906097220 */ /* 0x000fc60000400000 */
[----:B------:R-:W-:-:S04]  /*0ed0*/  ISETP.GE.OR P0, PT, R3, R12, P0 ;  /* 0x0000000c0300720c */ /* 0x000fc80000706670 */
[----:B------:R-:W-:-:S13]  /*0ee0*/  ISETP.GE.U32.OR P2, PT, R5, R2, P0 ;  /* 0x000000020500720c */ /* 0x000fda0000746470 */
[----:B------:R-:W-:Y:S05]  /*0ef0*/  @P2 BRA `(.L_x_132) ;  /* 0x0000000000482947 */ /* 0x000fea0003800000 */
[----:B------:R-:W2:Y:S01]  /*0f00*/  LDCU.64 UR6, c[0x0][0x3a8] ;  /* 0x00007500ff0677ac */ /* 0x000ea20008000a00 */
[----:B0-----:R-:W-:-:S04]  /*0f10*/  IMAD R21, R5, R13, R4 ;  /* 0x0000000d05157224 */ /* 0x001fc800078e0204 */
[----:B------:R-:W-:-:S05]  /*0f20*/  IMAD R21, R21, R12, R3 ;  /* 0x0000000c15157224 */ /* 0x000fca00078e0203 */
[----:B--2---:R-:W-:-:S04]  /*0f30*/  IADD3 R14, P2, PT, R21, UR6, RZ ;  /* 0x00000006150e7c10 */ /* 0x004fc8000ff5e0ff */
        /* <DEDUP_REMOVED lines=14> */
.L_x_132:
[----:B------:R-:W-:Y:S05]  /*1020*/  BSYNC.RECONVERGENT B0 ;  /* 0x0000000000007941 */ /* 0x000fea0003800200 */
.L_x_131:
[----:B------:R-:W-:Y:S01]  /*1030*/  ISETP.GE.U32.OR P0, PT, R11, R2, P0 ;  /* 0x000000020b00720c */ /* 0x000fe20000706470 */
[----:B------:R-:W-:-:S12]  /*1040*/  BSSY.RECONVERGENT B0, `(.L_x_133) ;  /* 0x0000014000007945 */ /* 0x000fd80003800200 */
[----:B------:R-:W-:Y:S05]  /*1050*/  @P0 BRA `(.L_x_134) ;  /* 0x0000000000480947 */ /* 0x000fea0003800000 */
[----:B------:R-:W0:Y:S01]  /*1060*/  LDCU.64 UR6, c[0x0][0x3a8] ;  /* 0x00007500ff0677ac */ /* 0x000e220008000a00 */
[----:B--23--:R-:W-:-:S04]  /*1070*/  IMAD R19, R11, R13, R4 ;  /* 0x0000000d0b137224 */ /* 0x00cfc800078e0204 */
        /* <DEDUP_REMOVED lines=16> */
.L_x_134:
[----:B------:R-:W-:Y:S05]  /*1180*/  BSYNC.RECONVERGENT B0 ;  /* 0x0000000000007941 */ /* 0x000fea0003800200 */
.L_x_133:
[----:B------:R-:W-:Y:S01]  /*1190*/  ISETP.GE.OR P1, PT, R3, R12, P1 ;  /* 0x0000000c0300720c */ /* 0x000fe20000f26670 */
[----:B------:R-:W-:Y:S01]  /*11a0*/  BSSY.RECONVERGENT B0, `(.L_x_135) ;  /* 0x0000016000007945 */ /* 0x000fe20003800200 */
[----:B------:R-:W-:Y:S02]  /*11b0*/  FMUL R7, R6, R7 ;  /* 0x0000000706077220 */ /* 0x000fe40000400000 */
[----:B------:R-:W-:-:S13]  /*11c0*/  ISETP.GE.U32.OR P0, PT, R5, R2, P1 ;  /* 0x000000020500720c */ /* 0x000fda0000f06470 */
[----:B------:R-:W-:Y:S05]  /*11d0*/  @P0 BRA `(.L_x_136) ;  /* 0x0000000000480947 */ /* 0x000fea0003800000 */
[----:B------:R-:W1:Y:S01]  /*11e0*/  LDCU.64 UR6, c[0x0][0x3a8] ;  /* 0x00007500ff0677ac */ /* 0x000e620008000a00 */
[----:B0-234-:R-:W-:-:S04]  /*11f0*/  IMAD R17, R5, R13, R18 ;  /* 0x0000000d05117224 */ /* 0x01dfc800078e0212 */
        /* <DEDUP_REMOVED lines=16> */
.L_x_136:
[----:B------:R-:W-:Y:S05]  /*1300*/  BSYNC.RECONVERGENT B0 ;  /* 0x0000000000007941 */ /* 0x000fea0003800200 */
.L_x_135:
[----:B------:R-:W-:-:S13]  /*1310*/  ISETP.GE.U32.OR P1, PT, R11, R2, P1 ;  /* 0x000000020b00720c */ /* 0x000fda0000f26470 */
[----:B------:R-:W-:Y:S05]  /*1320*/  @P1 EXIT ;  /* 0x000000000000194d */ /* 0x000fea0003800000 */
[----:B------:R-:W1:Y:S01]  /*1330*/  LDCU.64 UR6, c[0x0][0x3a8] ;  /* 0x00007500ff0677ac */ /* 0x000e620008000a00 */
[----:B0---4-:R-:W-:-:S04]  /*1340*/  IMAD R9, R11, R13, R18 ;  /* 0x0000000d0b097224 */ /* 0x011fc800078e0212 */
[----:B------:R-:W-:-:S05]  /*1350*/  IMAD R9, R9, R12, R3 ;  /* 0x0000000c09097224 */ /* 0x000fca00078e0203 */
[----:B-1----:R-:W-:-:S04]  /*1360*/  IADD3 R2, P0, PT, R9, UR6, RZ ;  /* 0x0000000609027c10 */ /* 0x002fc8000ff1e0ff */
[----:B------:R-:W-:-:S05]  /*1370*/  LEA.HI.X.SX32 R3, R9, UR7, 0x1, P0 ;  /* 0x0000000709037c11 */ /* 0x000fca00080f0eff */
[----:B------:R-:W4:Y:S02]  /*1380*/  LDG.E.U8.CONSTANT R2, desc[UR4][R2.64] ;  /* 0x0000000402027981 */ /* 0x000f24000c1e9100 */
[----:B----4-:R-:W-:-:S13]  /*1390*/  ISETP.NE.AND P0, PT, R2, RZ, PT ;  /* 0x000000ff0200720c */ /* 0x010fda0003f05270 */
[----:B------:R-:W-:Y:S05]  /*13a0*/  @P0 EXIT ;  /* 0x000000000000094d */ /* 0x000fea0003800000 */
[----:B------:R-:W-:-:S05]  /*13b0*/  FMUL R11, R8, R7 ;  /* 0x00000007080b7220 */ /* 0x000fca0000400000 */
[----:B------:R-:W-:-:S13]  /*13c0*/  FSETP.GT.AND P0, PT, R11, 9.9999999747524270788e-07, PT ;  /* 0x358637bd0b00780b */ /* 0x000fda0003f04000 */
[----:B------:R-:W-:Y:S05]  /*13d0*/  @!P0 EXIT ;  /* 0x000000000000894d */ /* 0x000fea0003800000 */
[----:B------:R-:W0:Y:S01]  /*13e0*/  LDC.64 R2, c[0x0][0x398] ;  /* 0x0000e600ff027b82 */ /* 0x000e220000000a00 */
[----:B-----5:R-:W-:-:S07]  /*13f0*/  FMUL R7, R0, R11 ;  /* 0x0000000b00077220 */ /* 0x020fce0000400000 */
[----:B------:R-:W1:Y:S01]  /*1400*/  LDC.64 R4, c[0x0][0x3a0] ;  /* 0x0000e800ff047b82 */ /* 0x000e620000000a00 */
[----:B0-----:R-:W-:-:S05]  /*1410*/  IMAD.WIDE R2, R9, 0x4, R2 ;  /* 0x0000000409027825 */ /* 0x001fca00078e0202 */
[----:B------:R-:W-:Y:S01]  /*1420*/  REDG.E.ADD.F32.FTZ.RN.STRONG.GPU desc[UR4][R2.64], R7 ;  /* 0x00000007020079a6 */ /* 0x000fe2000c12f304 */
[----:B-1----:R-:W-:-:S05]  /*1430*/  IMAD.WIDE R4, R9, 0x4, R4 ;  /* 0x0000000409047825 */ /* 0x002fca00078e0204 */
[----:B------:R-:W-:Y:S01]  /*1440*/  REDG.E.ADD.F32.FTZ.RN.STRONG.GPU desc[UR4][R4.64], R11 ;  /* 0x0000000b040079a6 */ /* 0x000fe2000c12f304 */
[----:B------:R-:W-:Y:S05]  /*1450*/  EXIT ;  /* 0x000000000000794d */ /* 0x000fea0003800000 */
        .weak           $__internal_5_$__cuda_sm20_sqrt_rn_f32_slowpath
        .type           $__internal_5_$__cuda_sm20_sqrt_rn_f32_slowpath,@function
        .size           $__internal_5_$__cuda_sm20_sqrt_rn_f32_slowpath,($__internal_6_$__cuda_sm3x_div_rn_noftz_f32_slowpath - $__internal_5_$__cuda_sm20_sqrt_rn_f32_slowpath)
$__internal_5_$__cuda_sm20_sqrt_rn_f32_slowpath:
[----:B------:R-:W-:-:S13]  /*1460*/  LOP3.LUT P0, RZ, R2, 0x7fffffff, RZ, 0xc0, !PT ;  /* 0x7fffffff02ff7812 */ /* 0x000fda000780c0ff */
[----:B------:R-:W-:Y:S01]  /*1470*/  @!P0 IMAD.MOV.U32 R10, RZ, RZ, R2 ;  /* 0x000000ffff0a8224 */ /* 0x000fe200078e0002 */
[----:B------:R-:W-:Y:S06]  /*1480*/  @!P0 BRA `(.L_x_137) ;  /* 0x0000000000408947 */ /* 0x000fec0003800000 */
[----:B------:R-:W-:-:S13]  /*1490*/  FSETP.GEU.FTZ.AND P0, PT, R2, RZ, PT ;  /* 0x000000ff0200720b */ /* 0x000fda0003f1e000 */
        /* <DEDUP_REMOVED lines=10> */
[----:B------:R-:W-:Y:S02]  /*1540*/  @!P0 IMAD.MOV.U32 R10, RZ, RZ, R2 ;  /* 0x000000ffff0a8224 */ /* 0x000fe400078e0002 */
[----:B------:R-:W-:-:S04]  /*1550*/  @P0 FADD.FTZ R13, -R12, -RZ ;  /* 0x800000ff0c0d0221 */ /* 0x000fc80000010100 */
[----:B------:R-:W-:-:S04]  /*1560*/  @P0 FFMA R13, R12, R13, R11 ;  /* 0x0000000d0c0d0223 */ /* 0x000fc8000000000b */
[----:B------:R-:W-:-:S04]  /*1570*/  @P0 FFMA R13, R13, R14, R12 ;  /* 0x0000000e0d0d0223 */ /* 0x000fc8000000000c */
[----:B------:R-:W-:-:S07]  /*1580*/  @P0 FMUL.FTZ R10, R13, 2.3283064365386962891e-10 ;  /* 0x2f8000000d0a0820 */ /* 0x000fce0000410000 */
.L_x_137:
[----:B------:R-:W-:Y:S01]  /*1590*/  HFMA2 R11, -RZ, RZ, 0, 0 ;  /* 0x00000000ff0b7431 */ /* 0x000fe200000001ff */
[----:B------:R-:W-:Y:S01]  /*15a0*/  MOV R13, R10 ;  /* 0x0000000a000d7202 */ /* 0x000fe20000000f00 */
[----:B------:R-:W-:-:S04]  /*15b0*/  IMAD.MOV.U32 R10, RZ, RZ, R15 ;  /* 0x000000ffff0a7224 */ /* 0x000fc800078e000f */
[----:B------:R-:W-:Y:S05]  /*15c0*/  RET.REL.NODEC R10 `(_Z12advectKernelPKfS0_PfS1_S1_PKhf) ;  /* 0xffffffe80a8c7950 */ /* 0x000fea0003c3ffff */
        .weak           $__internal_6_$__cuda_sm3x_div_rn_noftz_f32_slowpath
        .type           $__internal_6_$__cuda_sm3x_div_rn_noftz_f32_slowpath,@function
        .size           $__internal_6_$__cuda_sm3x_div_rn_noftz_f32_slowpath,(.L_x_289 - $__internal_6_$__cuda_sm3x_div_rn_noftz_f32_slowpath)
$__internal_6_$__cuda_sm3x_div_rn_noftz_f32_slowpath:
[----:B------:R-:W-:Y:S01]  /*15d0*/  SHF.R.U32.HI R11, RZ, 0x17, R3 ;  /* 0x00000017ff0b7819 */ /* 0x000fe20000011603 */
[----:B------:R-:W-:Y:S01]  /*15e0*/  BSSY.RECONVERGENT B1, `(.L_x_138) ;  /* 0x0000062000017945 */ /* 0x000fe20003800200 */
[----:B------:R-:W-:Y:S02]  /*15f0*/  SHF.R.U32.HI R9, RZ, 0x17, R2 ;  /* 0x00000017ff097819 */ /* 0x000fe40000011602 */
[----:B------:R-:W-:Y:S02]  /*1600*/  LOP3.LUT R11, R11, 0xff, RZ, 0xc0, !PT ;  /* 0x000000ff0b0b7812 */ /* 0x000fe400078ec0ff */
[----:B------:R-:W-:-:S03]  /*1610*/  LOP3.LUT R14, R9, 0xff, RZ, 0xc0, !PT ;  /* 0x000000ff090e7812 */ /* 0x000fc600078ec0ff */
[----:B------:R-:W-:Y:S01]  /*1620*/  VIADD R13, R11, 0xffffffff ;  /* 0xffffffff0b0d7836 */ /* 0x000fe20000000000 */
[----:B------:R-:W-:-:S04]  /*1630*/  IADD3 R12, PT, PT, R14, -0x1, RZ ;  /* 0xffffffff0e0c7810 */ /* 0x000fc80007ffe0ff */
        /* <DEDUP_REMOVED lines=27> */
.L_x_139:
[----:B------:R-:W-:Y:S01]  /*17f0*/  LEA R12, R11, 0xc0800000, 0x17 ;  /* 0xc08000000b0c7811 */ /* 0x000fe200078eb8ff */
[----:B------:R-:W-:Y:S04]  /*1800*/  BSSY.RECONVERGENT B2, `(.L_x_144) ;  /* 0x0000036000027945 */ /* 0x000fe80003800200 */
[----:B------:R-:W-:Y:S01]  /*1810*/  IMAD.IADD R12, R3, 0x1, -R12 ;  /* 0x00000001030c7824 */ /* 0x000fe200078e0a0c */
[----:B------:R-:W-:-:S03]  /*1820*/  IADD3 R3, PT, PT, R14, -0x7f, RZ ;  /* 0xffffff810e037810 */ /* 0x000fc60007ffe0ff */
[----:B------:R0:W1:Y:S01]  /*1830*/  MUFU.RCP R13, R12 ;  /* 0x0000000c000d7308 */ /* 0x0000620000001000 */
[----:B------:R-:W-:Y:S01]  /*1840*/  FADD.FTZ R15, -R12, -RZ ;  /* 0x800000ff0c0f7221 */ /* 0x000fe20000010100 */
[C---:B------:R-:W-:Y:S01]  /*1850*/  IMAD R2, R3.reuse, -0x800000, R2 ;  /* 0xff80000003027824 */ /* 0x040fe200078e0202 */
[----:B0-----:R-:W-:-:S05]  /*1860*/  IADD3 R12, PT, PT, R3, 0x7f, -R11 ;  /* 0x0000007f030c7810 */ /* 0x001fca0007ffe80b */
[----:B------:R-:W-:Y:S02]  /*1870*/  IMAD.IADD R12, R12, 0x1, R9 ;  /* 0x000000010c0c7824 */ /* 0x000fe400078e0209 */
[----:B-1----:R-:W-:-:S04]  /*1880*/  FFMA R14, R13, R15, 1 ;  /* 0x3f8000000d0e7423 */ /* 0x002fc8000000000f */
        /* <DEDUP_REMOVED lines=25> */
[----:B------:R-:W-:Y:S01]  /*1a20*/  IADD3 R14, PT, PT, R11, 0x20, RZ ;  /* 0x000000200b0e7810 */ /* 0x000fe20007ffe0ff */
[----:B------:R-:W-:Y:S01]  /*1a30*/  IMAD.MOV R11, RZ, RZ, -R11 ;  /* 0x000000ffff0b7224 */ /* 0x000fe200078e0a0b */
[----:B------:R-:W-:-:S02]  /*1a40*/  LOP3.LUT R9, R9, 0x800000, RZ, 0xfc, !PT ;  /* 0x0080000009097812 */ /* 0x000fc400078efcff */
[----:B------:R-:W-:Y:S02]  /*1a50*/  FSETP.NEU.FTZ.AND P0, PT, R3, R12, PT ;  /* 0x0000000c0300720b */ /* 0x000fe40003f1d000 */
[----:B------:R-:W-:Y:S02]  /*1a60*/  SHF.L.U32 R14, R9, R14, RZ ;  /* 0x0000000e090e7219 */ /* 0x000fe400000006ff */
[----:B------:R-:W-:Y:S02]  /*1a70*/  SEL R12, R11, RZ, P2 ;  /* 0x000000ff0b0c7207 */ /* 0x000fe40001000000 */
[----:B------:R-:W-:Y:S02]  /*1a80*/  ISETP.NE.AND P1, PT, R14, RZ, P1 ;  /* 0x000000ff0e00720c */ /* 0x000fe40000f25270 */
[----:B------:R-:W-:Y:S02]  /*1a90*/  SHF.R.U32.HI R12, RZ, R12, R9 ;  /* 0x0000000cff0c7219 */ /* 0x000fe40000011609 */
[----:B------:R-:W-:-:S02]  /*1aa0*/  PLOP3.LUT P0, PT, P0, P1, PT, 0xf8, 0x8f ;  /* 0x00000000008f781c */ /* 0x000fc40000703f70 */
[----:B------:R-:W-:Y:S02]  /*1ab0*/  SHF.R.U32.HI R14, RZ, 0x1, R12 ;  /* 0x00000001ff0e7819 */ /* 0x000fe4000001160c */
[----:B------:R-:W-:-:S04]  /*1ac0*/  SEL R3, RZ, 0x1, !P0 ;  /* 0x00000001ff037807 */ /* 0x000fc80004000000 */
[----:B------:R-:W-:-:S04]  /*1ad0*/  LOP3.LUT R3, R3, 0x1, R14, 0xf8, !PT ;  /* 0x0000000103037812 */ /* 0x000fc800078ef80e */
[----:B------:R-:W-:-:S04]  /*1ae0*/  LOP3.LUT R3, R3, R12, RZ, 0xc0, !PT ;  /* 0x0000000c03037212 */ /* 0x000fc800078ec0ff */
[----:B------:R-:W-:-:S04]  /*1af0*/  IADD3 R3, PT, PT, R14, R3, RZ ;  /* 0x000000030e037210 */ /* 0x000fc80007ffe0ff */
[----:B------:R-:W-:Y:S01]  /*1b00*/  LOP3.LUT R2, R3, R2, RZ, 0xfc, !PT ;  /* 0x0000000203027212 */ /* 0x000fe200078efcff */
[----:B------:R-:W-:Y:S06]  /*1b10*/  BRA `(.L_x_147) ;  /* 0x0000000000107947 */ /* 0x000fec0003800000 */
.L_x_146:
[----:B------:R-:W-:-:S04]  /*1b20*/  LOP3.LUT R2, R2, 0x80000000, RZ, 0xc0, !PT ;  /* 0x8000000002027812 */ /* 0x000fc800078ec0ff */
[----:B------:R-:W-:Y:S01]  /*1b30*/  LOP3.LUT R2, R2, 0x7f800000, RZ, 0xfc, !PT ;  /* 0x7f80000002027812 */ /* 0x000fe200078efcff */
[----:B------:R-:W-:Y:S06]  /*1b40*/  BRA `(.L_x_147) ;  /* 0x0000000000047947 */ /* 0x000fec0003800000 */
.L_x_145:
[----:B------:R-:W-:-:S07]  /*1b50*/  IMAD R2, R12, 0x800000, R2 ;  /* 0x008000000c027824 */ /* 0x000fce00078e0202 */
.L_x_147:
[----:B------:R-:W-:Y:S05]  /*1b60*/  BSYNC.RECONVERGENT B2 ;  /* 0x0000000000027941 */ /* 0x000fea0003800200 */
.L_x_144:
[----:B------:R-:W-:Y:S05]  /*1b70*/  BRA `(.L_x_148) ;  /* 0x0000000000207947 */ /* 0x000fea0003800000 */
.L_x_143:
[----:B------:R-:W-:-:S04]  /*1b80*/  LOP3.LUT R2, R3, 0x80000000, R2, 0x48, !PT ;  /* 0x8000000003027812 */ /* 0x000fc800078e4802 */
[----:B------:R-:W-:Y:S01]  /*1b90*/  LOP3.LUT R2, R2, 0x7f800000, RZ, 0xfc, !PT ;  /* 0x7f80000002027812 */ /* 0x000fe200078efcff */
[----:B------:R-:W-:Y:S06]  /*1ba0*/  BRA `(.L_x_148) ;  /* 0x0000000000147947 */ /* 0x000fec0003800000 */
.L_x_142:
[----:B------:R-:W-:Y:S01]  /*1bb0*/  LOP3.LUT R2, R3, 0x80000000, R2, 0x48, !PT ;  /* 0x8000000003027812 */ /* 0x000fe200078e4802 */
[----:B------:R-:W-:Y:S06]  /*1bc0*/  BRA `(.L_x_148) ;  /* 0x00000000000c7947 */ /* 0x000fec0003800000 */
.L_x_141:
[----:B------:R-:W0:Y:S01]  /*1bd0*/  MUFU.RSQ R2, -QNAN ;  /* 0xffc0000000027908 */ /* 0x000e220000001400 */
[----:B------:R-:W-:Y:S05]  /*1be0*/  BRA `(.L_x_148) ;  /* 0x0000000000047947 */ /* 0x000fea0003800000 */
.L_x_140:
[----:B------:R-:W-:-:S07]  /*1bf0*/  FADD.FTZ R2, R2, R3 ;  /* 0x0000000302027221 */ /* 0x000fce0000010000 */
.L_x_148:
[----:B------:R-:W-:Y:S05]  /*1c00*/  BSYNC.RECONVERGENT B1 ;  /* 0x0000000000017941 */ /* 0x000fea0003800200 */
.L_x_138:
[----:B------:R-:W-:-:S04]  /*1c10*/  HFMA2 R11, -RZ, RZ, 0, 0 ;  /* 0x00000000ff0b7431 */ /* 0x000fc800000001ff */
[----:B0-----:R-:W-:Y:S05]  /*1c20*/  RET.REL.NODEC R10 `(_Z12advectKernelPKfS0_PfS1_S1_PKhf) ;  /* 0xffffffe00af47950 */ /* 0x001fea0003c3ffff */
.L_x_149:
        /* <DEDUP_REMOVED lines=13> */
.L_x_289:


//--------------------- .text._Z21computeResidualKernelPKfS0_PfPKh --------------------------
	.section	.text._Z21computeResidualKernelPKfS0_PfPKh,"ax",@progbits
	.align	128
        .global         _Z21computeResidualKernelPKfS0_PfPKh
        .type           _Z21computeResidualKernelPKfS0_PfPKh,@function
        .size           _Z21computeResidualKernelPKfS0_PfPKh,(.L_x_290 - _Z21computeResidualKernelPKfS0_PfPKh)
        .other          _Z21computeResidualKernelPKfS0_PfPKh,@"STO_CUDA_ENTRY STV_DEFAULT"
_Z21computeResidualKernelPKfS0_PfPKh:
.text._Z21computeResidualKernelPKfS0_PfPKh:
        /* <DEDUP_REMOVED lines=27> */
[----:B------:R-:W0:Y:S02]  /*01b0*/  @P0 LDC.64 R4, c[0x0][0x390] ;  /* 0x0000e400ff040b82 */ /* 0x000e240000000a00 */
[----:B0-----:R-:W-:-:S05]  /*01c0*/  @P0 IMAD.WIDE R4, R2, 0x4, R4 ;  /* 0x0000000402040825 */ /* 0x001fca00078e0204 */
[----:B------:R0:W-:Y:S01]  /*01d0*/  @P0 STG.E desc[UR4][R4.64], RZ ;  /* 0x000000ff04000986 */ /* 0x0001e2000c101904 */
[----:B------:R-:W-:Y:S05]  /*01e0*/  @P0 EXIT ;  /* 0x000000000000094d */ /* 0x000fea0003800000 */
[----:B0-----:R-:W0:Y:S02]  /*01f0*/  LDC.64 R4, c[0x0][0x380] ;  /* 0x0000e000ff047b82 */ /* 0x001e240000000a00 */
[----:B0-----:R-:W-:-:S05]  /*0200*/  IMAD.WIDE R4, R2, 0x4, R4 ;  /* 0x0000000402047825 */ /* 0x001fca00078e0204 */
[----:B------:R0:W5:Y:S01]  /*0210*/  LDG.E.CONSTANT R11, desc[UR4][R4.64] ;  /* 0x00000004040b7981 */ /* 0x000162000c1e9900 */
[C---:B------:R-:W-:Y:S01]  /*0220*/  ISETP.GT.AND P0, PT, R9.reuse, UR8, PT ;  /* 0x0000000809007c0c */ /* 0x040fe2000bf04270 */
[----:B------:R-:W-:Y:S01]  /*0230*/  BSSY.RECONVERGENT B2, `(.L_x_150) ;  /* 0x0000019000027945 */ /* 0x000fe20003800200 */
[----:B------:R-:W-:Y:S02]  /*0240*/  IMAD.MOV.U32 R13, RZ, RZ, RZ ;  /* 0x000000ffff0d7224 */ /* 0x000fe400078e00ff */
[----:B------:R-:W-:-:S13]  /*0250*/  ISETP.LT.OR P0, PT, R9, 0x1, P0 ;  /* 0x000000010900780c */ /* 0x000fda0000701670 */
[----:B0-----:R-:W-:Y:S05]  /*0260*/  @P0 BRA `(.L_x_151) ;  /* 0x0000000000540947 */ /* 0x001fea0003800000 */
[----:B------:R-:W2:Y:S02]  /*0270*/  LDG.E.U8.CONSTANT R0, desc[UR4][R6.64+-0x1] ;  /* 0xffffff0406007981 */ /* 0x000ea4000c1e9100 */
[----:B--2---:R-:W-:-:S13]  /*0280*/  ISETP.NE.AND P0, PT, R0, RZ, PT ;  /* 0x000000ff0000720c */ /* 0x004fda0003f05270 */
[----:B------:R-:W-:Y:S05]  /*0290*/  @P0 BRA `(.L_x_151) ;  /* 0x0000000000480947 */ /* 0x000fea0003800000 */
[----:B------:R-:W2:Y:S01]  /*02a0*/  LDG.E.CONSTANT R0, desc[UR4][R4.64+-0x4] ;  /* 0xfffffc0404007981 */ /* 0x000ea2000c1e9900 */
[----:B------:R-:W0:Y:S01]  /*02b0*/  LDC R3, c[0x3][0xc] ;  /* 0x00c00300ff037b82 */ /* 0x000e220000000800 */
[----:B------:R-:W-:Y:S01]  /*02c0*/  BSSY.RECONVERGENT B3, `(.L_x_152) ;  /* 0x000000e000037945 */ /* 0x000fe20003800200 */
[----:B0-----:R-:W-:-:S04]  /*02d0*/  FMUL R3, R3, R3 ;  /* 0x0000000303037220 */ /* 0x001fc80000400000 */
[----:B------:R-:W0:Y:S02]  /*02e0*/  MUFU.RCP R14, R3 ;  /* 0x00000003000e7308 */ /* 0x000e240000001000 */
[----:B0-----:R-:W-:-:S04]  /*02f0*/  FFMA R13, -R3, R14, 1 ;  /* 0x3f800000030d7423 */ /* 0x001fc8000000010e */
[----:B------:R-:W-:Y:S01]  /*0300*/  FFMA R13, R14, R13, R14 ;  /* 0x0000000d0e0d7223 */ /* 0x000fe2000000000e */
[----:B--2--5:R-:W-:-:S04]  /*0310*/  FADD R0, -R11, R0 ;  /* 0x000000000b007221 */ /* 0x024fc80000000100 */
[----:B------:R-:W0:Y:S01]  /*0320*/  FCHK P0, R0, R3 ;  /* 0x0000000300007302 */ /* 0x000e220000000000 */
[----:B------:R-:W-:-:S04]  /*0330*/  FFMA R14, R0, R13, RZ ;  /* 0x0000000d000e7223 */ /* 0x000fc800000000ff */
[----:B------:R-:W-:-:S04]  /*0340*/  FFMA R15, -R3, R14, R0 ;  /* 0x0000000e030f7223 */ /* 0x000fc80000000100 */
[----:B------:R-:W-:Y:S01]  /*0350*/  FFMA R13, R13, R15, R14 ;  /* 0x0000000f0d0d7223 */ /* 0x000fe2000000000e */
[----:B0-----:R-:W-:Y:S06]  /*0360*/  @!P0 BRA `(.L_x_153) ;  /* 0x00000000000c8947 */ /* 0x001fec0003800000 */
[----:B------:R-:W-:-:S07]  /*0370*/  MOV R14, 0x390 ;  /* 0x00000390000e7802 */ /* 0x000fce0000000f00 */
[----:B------:R-:W-:Y:S05]  /*0380*/  CALL.REL.NOINC `($__internal_7_$__cuda_sm3x_div_rn_noftz_f32_slowpath) ;  /* 0x0000000800e07944 */ /* 0x000fea0003c00000 */
[----:B------:R-:W-:-:S07]  /*0390*/  IMAD.MOV.U32 R13, RZ, RZ, R0 ;  /* 0x000000ffff0d7224 */ /* 0x000fce00078e0000 */
.L_x_153:
[----:B------:R-:W-:Y:S05]  /*03a0*/  BSYNC.RECONVERGENT B3 ;  /* 0x0000000000037941 */ /* 0x000fea0003800200 */
.L_x_152:
[----:B------:R-:W-:-:S07]  /*03b0*/  FADD R13, RZ, R13 ;  /* 0x0000000dff0d7221 */ /* 0x000fce0000000000 */
.L_x_151:
[----:B------:R-:W-:Y:S05]  /*03c0*/  BSYNC.RECONVERGENT B2 ;  /* 0x0000000000027941 */ /* 0x000fea0003800200 */
.L_x_150:
[----:B------:R-:W0:Y:S01]  /*03d0*/  LDCU UR6, c[0x3][URZ] ;  /* 0x00c00000ff0677ac */ /* 0x000e220008000800 */
[----:B------:R-:W-:Y:S01]  /*03e0*/  IADD3 R0, PT, PT, R9, 0x1, RZ ;  /* 0x0000000109007810 */ /* 0x000fe20007ffe0ff */
[----:B------:R-:W-:Y:S03]  /*03f0*/  BSSY.RECONVERGENT B2, `(.L_x_154) ;  /* 0x000001a000027945 */ /* 0x000fe60003800200 */
[----:B0-----:R-:W-:-:S04]  /*0400*/  ISETP.GE.AND P0, PT, R0, UR6, PT ;  /* 0x0000000600007c0c */ /* 0x001fc8000bf06270 */
[----:B------:R-:W-:-:S13]  /*0410*/  ISETP.LT.OR P0, PT, R9, -0x1, P0 ;  /* 0xffffffff0900780c */ /* 0x000fda0000701670 */
[----:B------:R-:W-:Y:S05]  /*0420*/  @P0 BRA `(.L_x_155) ;  /* 0x0000000000580947 */ /* 0x000fea0003800000 */
        /* <DEDUP_REMOVED lines=8> */
[----:B0-----:R-:W-:Y:S01]  /*04b0*/  FFMA R14, -R16, R15, 1 ;  /* 0x3f800000100e7423 */ /* 0x001fe2000000010f */
[----:B--2--5:R-:W-:-:S03]  /*04c0*/  FADD R3, -R11, R0 ;  /* 0x000000000b037221 */ /* 0x024fc60000000100 */
[----:B------:R-:W-:Y:S02]  /*04d0*/  FFMA R0, R15, R14, R15 ;  /* 0x0000000e0f007223 */ /* 0x000fe4000000000f */
[----:B------:R-:W0:Y:S02]  /*04e0*/  FCHK P0, R3, R16 ;  /* 0x0000001003007302 */ /* 0x000e240000000000 */
[----:B------:R-:W-:-:S04]  /*04f0*/  FFMA R14, R0, R3, RZ ;  /* 0x00000003000e7223 */ /* 0x000fc800000000ff */
[----:B------:R-:W-:-:S04]  /*0500*/  FFMA R15, -R16, R14, R3 ;  /* 0x0000000e100f7223 */ /* 0x000fc80000000103 */
[----:B------:R-:W-:Y:S01]  /*0510*/  FFMA R0, R0, R15, R14 ;  /* 0x0000000f00007223 */ /* 0x000fe2000000000e */
[----:B0-----:R-:W-:Y:S06]  /*0520*/  @!P0 BRA `(.L_x_157) ;  /* 0x0000000000108947 */ /* 0x001fec0003800000 */
[----:B------:R-:W-:Y:S01]  /*0530*/  IMAD.MOV.U32 R0, RZ, RZ, R3 ;  /* 0x000000ffff007224 */ /* 0x000fe200078e0003 */
[----:B------:R-:W-:Y:S01]  /*0540*/  MOV R14, 0x570 ;  /* 0x00000570000e7802 */ /* 0x000fe20000000f00 */
[----:B------:R-:W-:-:S07]  /*0550*/  IMAD.MOV.U32 R3, RZ, RZ, R16 ;  /* 0x000000ffff037224 */ /* 0x000fce00078e0010 */
[----:B------:R-:W-:Y:S05]  /*0560*/  CALL.REL.NOINC `($__internal_7_$__cuda_sm3x_div_rn_noftz_f32_slowpath) ;  /* 0x0000000800687944 */ /* 0x000fea0003c00000 */
.L_x_157:
[----:B------:R-:W-:Y:S05]  /*0570*/  BSYNC.RECONVERGENT B3 ;  /* 0x0000000000037941 */ /* 0x000fea0003800200 */
.L_x_156:
[----:B------:R-:W-:-:S07]  /*0580*/  FADD R13, R13, R0 ;  /* 0x000000000d0d7221 */ /* 0x000fce0000000000 */
.L_x_155:
[----:B------:R-:W-:Y:S05]  /*0590*/  BSYNC.RECONVERGENT B2 ;  /* 0x0000000000027941 */ /* 0x000fea0003800200 */
.L_x_154:
        /* <DEDUP_REMOVED lines=12> */
[----:B------:R-:W2:Y:S02]  /*0660*/  LDG.E.U8.CONSTANT R14, desc[UR4][R14.64] ;  /* 0x000000040e0e7981 */ /* 0x000ea4000c1e9100 */
[----:B--2---:R-:W-:-:S13]  /*0670*/  ISETP.NE.AND P1, PT, R14, RZ, PT ;  /* 0x000000ff0e00720c */ /* 0x004fda0003f25270 */
[----:B------:R-:W-:Y:S05]  /*0680*/  @P1 BRA `(.L_x_159) ;  /* 0x0000000000501947 */ /* 0x000fea0003800000 */
[----:B------:R-:W0:Y:S02]  /*0690*/  LDC.64 R14, c[0x0][0x380] ;  /* 0x0000e000ff0e7b82 */ /* 0x000e240000000a00 */
[----:B0-----:R-:W-:-:S06]  /*06a0*/  IMAD.WIDE R14, R3, 0x4, R14 ;  /* 0x00000004030e7825 */ /* 0x001fcc00078e020e */
[----:B------:R-:W0:Y:S01]  /*06b0*/  LDC R3, c[0x3][0x10] ;  /* 0x00c00400ff037b82 */ /* 0x000e220000000800 */
[----:B------:R-:W2:Y:S01]  /*06c0*/  LDG.E.CONSTANT R0, desc[UR4][R14.64] ;  /* 0x000000040e007981 */ /* 0x000ea2000c1e9900 */
        /* <DEDUP_REMOVED lines=14> */
.L_x_161:
[----:B------:R-:W-:Y:S05]  /*07b0*/  BSYNC.RECONVERGENT B3 ;  /* 0x0000000000037941 */ /* 0x000fea0003800200 */
.L_x_160:
[----:B------:R-:W-:-:S07]  /*07c0*/  FADD R13, R13, R16 ;  /* 0x000000100d0d7221 */ /* 0x000fce0000000000 */
.L_x_159:
[----:B------:R-:W-:Y:S05]  /*07d0*/  BSYNC.RECONVERGENT B2 ;  /* 0x0000000000027941 */ /* 0x000fea0003800200 */
.L_x_158:
[----:B------:R-:W0:Y:S01]  /*07e0*/  LDCU UR6, c[0x3][0x4] ;  /* 0x00c00080ff0677ac */ /* 0x000e220008000800 */
[----:B------:R-:W-:Y:S01]  /*07f0*/  IADD3 R0, PT, PT, R8, 0x1, RZ ;  /* 0x0000000108007810 */ /* 0x000fe20007ffe0ff */
[----:B------:R-:W-:Y:S03]  /*0800*/  BSSY.RECONVERGENT B2, `(.L_x_162) ;  /* 0x000001d000027945 */ /* 0x000fe60003800200 */
[----:B0-----:R-:W-:-:S13]  /*0810*/  ISETP.GE.U32.OR P0, PT, R0, UR6, !P0 ;  /* 0x0000000600007c0c */ /* 0x001fda000c706470 */
[----:B------:R-:W-:Y:S05]  /*0820*/  @P0 BRA `(.L_x_163) ;  /* 0x0000000000680947 */ /* 0x000fea0003800000 */
[----:B------:R-:W0:Y:S02]  /*0830*/  LDC R3, c[0x3][RZ] ;  /* 0x00c00000ff037b82 */ /* 0x000e240000000800 */
[----:B0-----:R-:W-:-:S04]  /*0840*/  IADD3 R6, P0, PT, R6, R3, RZ ;  /* 0x0000000306067210 */ /* 0x001fc80007f1e0ff */
[----:B------:R-:W-:-:S05]  /*0850*/  LEA.HI.X.SX32 R7, R3, R7, 0x1, P0 ;  /* 0x0000000703077211 */ /* 0x000fca00000f0eff */
[----:B------:R-:W2:Y:S02]  /*0860*/  LDG.E.U8.CONSTANT R6, desc[UR4][R6.64] ;  /* 0x0000000406067981 */ /* 0x000ea4000c1e9100 */
[----:B--2---:R-:W-:-:S13]  /*0870*/  ISETP.NE.AND P0, PT, R6, RZ, PT ;  /* 0x000000ff0600720c */ /* 0x004fda0003f05270 */
[----:B------:R-:W-:Y:S05]  /*0880*/  @P0 BRA `(.L_x_163) ;  /* 0x0000000000500947 */ /* 0x000fea0003800000 */
[----:B------:R-:W-:Y:S01]  /*0890*/  IMAD.WIDE R4, R3, 0x4, R4 ;  /* 0x0000000403047825 */ /* 0x000fe200078e0204 */
[----:B------:R-:W0:Y:S05]  /*08a0*/  LDC R0, c[0x3][0x10] ;  /* 0x00c00400ff007b82 */ /* 0x000e2a0000000800 */
        /* <DEDUP_REMOVED lines=12> */
[----:B------:R-:W-:Y:S01]  /*0970*/  IMAD.MOV.U32 R0, RZ, RZ, R3 ;  /* 0x000000ffff007224 */ /* 0x000fe200078e0003 */
[----:B------:R-:W-:Y:S02]  /*0980*/  MOV R3, R14 ;  /* 0x0000000e00037202 */ /* 0x000fe40000000f00 */
[----:B------:R-:W-:-:S07]  /*0990*/  MOV R14, 0x9b0 ;  /* 0x000009b0000e7802 */ /* 0x000fce0000000f00 */
[----:B------:R-:W-:Y:S05]  /*09a0*/  CALL.REL.NOINC `($__internal_7_$__cuda_sm3x_div_rn_noftz_f32_slowpath) ;  /* 0x0000000400587944 */ /* 0x000fea0003c00000 */
.L_x_165:
[----:B------:R-:W-:Y:S05]  /*09b0*/  BSYNC.RECONVERGENT B3 ;  /* 0x0000000000037941 */ /* 0x000fea0003800200 */
.L_x_164:
[----:B------:R-:W-:-:S07]  /*09c0*/  FADD R13, R13, R0 ;  /* 0x000000000d0d7221 */ /* 0x000fce0000000000 */
.L_x_163:
[----:B------:R-:W-:Y:S05]  /*09d0*/  BSYNC.RECONVERGENT B2 ;  /* 0x0000000000027941 */ /* 0x000fea0003800200 */
.L_x_162:
        /* <DEDUP_REMOVED lines=8> */
[----:B0-----:R-:W-:-:S04]  /*0a60*/  IMAD R3, R10, R5, -R5 ;  /* 0x000000050a037224 */ /* 0x001fc800078e0a05 */
[----:B------:R-:W-:-:S04]  /*0a70*/  IMAD.IADD R3, R8, 0x1, R3 ;  /* 0x0000000108037824 */ /* 0x000fc800078e0203 */
[----:B------:R-:W-:-:S05]  /*0a80*/  IMAD R3, R3, R4, R9 ;  /* 0x0000000403037224 */ /* 0x000fca00078e0209 */
        /* <DEDUP_REMOVED lines=22> */
[----:B------:R-:W-:-:S07]  /*0bf0*/  MOV R6, R0 ;  /* 0x0000000000067202 */ /* 0x000fce0000000f00 */
.L_x_169:
[----:B------:R-:W-:Y:S05]  /*0c00*/  BSYNC.RECONVERGENT B3 ;  /* 0x0000000000037941 */ /* 0x000fea0003800200 */
.L_x_168:
[----:B------:R-:W-:-:S07]  /*0c10*/  FADD R13, R13, R6 ;  /* 0x000000060d0d7221 */ /* 0x000fce0000000000 */
.L_x_167:
[----:B------:R-:W-:Y:S05]  /*0c20*/  BSYNC.RECONVERGENT B2 ;  /* 0x0000000000027941 */ /* 0x000fea0003800200 */
.L_x_166:
[----:B------:R-:W0:Y:S01]  /*0c30*/  LDCU UR6, c[0x3][0x8] ;  /* 0x00c00100ff0677ac */ /* 0x000e220008000800 */
[----:B------:R-:W-:Y:S01]  /*0c40*/  VIADD R10, R10, 0x1 ;  /* 0x000000010a0a7836 */ /* 0x000fe20000000000 */
[----:B------:R-:W-:Y:S04]  /*0c50*/  BSSY.RECONVERGENT B2, `(.L_x_170) ;  /* 0x0000022000027945 */ /* 0x000fe80003800200 */
[----:B0-----:R-:W-:-:S04]  /*0c60*/  ISETP.GE.U32.AND P0, PT, R10, UR6, PT ;  /* 0x000000060a007c0c */ /* 0x001fc8000bf06070 */
[----:B------:R-:W-:-:S13]  /*0c70*/  ISETP.LT.OR P0, PT, R9, RZ, P0 ;  /* 0x000000ff0900720c */ /* 0x000fda0000701670 */
[----:B------:R-:W-:Y:S05]  /*0c80*/  @P0 BRA `(.L_x_171) ;  /* 0x0000000000780947 */ /* 0x000fea0003800000 */
[----:B------:R-:W0:Y:S01]  /*0c90*/  LDCU.64 UR6, c[0x3][URZ] ;  /* 0x00c00000ff0677ac */ /* 0x000e220008000a00 */
[----:B------:R-:W1:Y:S01]  /*0ca0*/  LDCU.64 UR8, c[0x0][0x398] ;  /* 0x00007300ff0877ac */ /* 0x000e620008000a00 */
[----:B0-----:R-:W-:-:S05]  /*0cb0*/  IADD3 R12, PT, PT, R12, UR7, RZ ;  /* 0x000000070c0c7c10 */ /* 0x001fca000fffe0ff */
[----:B------:R-:W-:-:S05]  /*0cc0*/  IMAD R9, R12, UR6, R9 ;  /* 0x000000060c097c24 */ /* 0x000fca000f8e0209 */
[----:B-1----:R-:W-:-:S04]  /*0cd0*/  IADD3 R4, P0, PT, R9, UR8, RZ ;  /* 0x0000000809047c10 */ /* 0x002fc8000ff1e0ff */
[----:B------:R-:W-:-:S05]  /*0ce0*/  LEA.HI.X.SX32 R5, R9, UR9, 0x1, P0 ;  /* 0x0000000909057c11 */ /* 0x000fca00080f0eff */
[----:B------:R-:W2:Y:S02]  /*0cf0*/  LDG.E.U8.CONSTANT R4, desc[UR4][R4.64] ;  /* 0x0000000404047981 */ /* 0x000ea4000c1e9100 */
[----:B--2---:R-:W-:-:S13]  /*0d00*/  ISETP.NE.AND P0, PT, R4, RZ, PT ;  /* 0x000000ff0400720c */ /* 0x004fda0003f05270 */
[----:B------:R-:W-:Y:S05]  /*0d10*/  @P0 BRA `(.L_x_171) ;  /* 0x0000000000540947 */ /* 0x000fea0003800000 */
[----:B------:R-:W0:Y:S08]  /*0d20*/  LDC.64 R4, c[0x0][0x380] ;  /* 0x0000e000ff047b82 */ /* 0x000e300000000a00 */
[----:B------:R-:W1:Y:S01]  /*0d30*/  LDC R0, c[0x3][0x14] ;  /* 0x00c00500ff007b82 */ /* 0x000e620000000800 */
[----:B0-----:R-:W-:-:S06]  /*0d40*/  IMAD.WIDE R4, R9, 0x4, R4 ;  /* 0x0000000409047825 */ /* 0x001fcc00078e0204 */
[----:B------:R-:W2:Y:S01]  /*0d50*/  LDG.E.CONSTANT R4, desc[UR4][R4.64] ;  /* 0x0000000404047981 */ /* 0x000ea2000c1e9900 */
[----:B------:R-:W-:Y:S01]  /*0d60*/  BSSY.RECONVERGENT B3, `(.L_x_172) ;  /* 0x000000f000037945 */ /* 0x000fe20003800200 */
[----:B-1----:R-:W-:-:S04]  /*0d70*/  FMUL R8, R0, R0 ;  /* 0x0000000000087220 */ /* 0x002fc80000400000 */
        /* <DEDUP_REMOVED lines=13> */
.L_x_173:
[----:B------:R-:W-:Y:S05]  /*0e50*/  BSYNC.RECONVERGENT B3 ;  /* 0x0000000000037941 */ /* 0x000fea0003800200 */
.L_x_172:
[----:B------:R-:W-:-:S07]  /*0e60*/  FADD R13, R13, R0 ;  /* 0x000000000d0d7221 */ /* 0x000fce0000000000 */
.L_x_171:
[----:B------:R-:W-:Y:S05]  /*0e70*/  BSYNC.RECONVERGENT B2 ;  /* 0x0000000000027941 */ /* 0x000fea0003800200 */
.L_x_170:
[----:B------:R-:W0:Y:S08]  /*0e80*/  LDC.64 R4, c[0x0][0x388] ;  /* 0x0000e200ff047b82 */ /* 0x000e300000000a00 */
[----:B------:R-:W1:Y:S01]  /*0e90*/  LDC.64 R6, c[0x0][0x390] ;  /* 0x0000e400ff067b82 */ /* 0x000e620000000a00 */
[----:B0-----:R-:W-:-:S06]  /*0ea0*/  IMAD.WIDE R4, R2, 0x4, R4 ;  /* 0x0000000402047825 */ /* 0x001fcc00078e0204 */
[----:B------:R-:W2:Y:S01]  /*0eb0*/  LDG.E.CONSTANT R4, desc[UR4][R4.64] ;  /* 0x0000000404047981 */ /* 0x000ea2000c1e9900 */
[----:B-1----:R-:W-:-:S04]  /*0ec0*/  IMAD.WIDE R6, R2, 0x4, R6 ;  /* 0x0000000402067825 */ /* 0x002fc800078e0206 */
[----:B--2---:R-:W-:-:S04]  /*0ed0*/  FADD R13, -R4, R13 ;  /* 0x0000000d040d7221 */ /* 0x004fc80000000100 */
[----:B------:R-:W-:-:S05]  /*0ee0*/  FMUL R13, R13, R13 ;  /* 0x0000000d0d0d7220 */ /* 0x000fca0000400000 */
[----:B------:R-:W-:Y:S01]  /*0ef0*/  STG.E desc[UR4][R6.64], R13 ;  /* 0x0000000d06007986 */ /* 0x000fe2000c101904 */
[----:B------:R-:W-:Y:S05]  /*0f00*/  EXIT ;  /* 0x000000000000794d */ /* 0x000fea0003800000 */
        .weak           $__internal_7_$__cuda_sm3x_div_rn_noftz_f32_slowpath
        .type           $__internal_7_$__cuda_sm3x_div_rn_noftz_f32_slowpath,@function
        .size           $__internal_7_$__cuda_sm3x_div_rn_noftz_f32_slowpath,(.L_x_290 - $__internal_7_$__cuda_sm3x_div_rn_noftz_f32_slowpath)
$__internal_7_$__cuda_sm3x_div_rn_noftz_f32_slowpath:
        /* <DEDUP_REMOVED lines=34> */
.L_x_175:
[----:B------:R-:W-:Y:S01]  /*1130*/  LEA R18, R15, 0xc0800000, 0x17 ;  /* 0xc08000000f127811 */ /* 0x000fe200078eb8ff */
[----:B------:R-:W-:Y:S01]  /*1140*/  BSSY.RECONVERGENT B1, `(.L_x_180) ;  /* 0x0000036000017945 */ /* 0x000fe20003800200 */
[----:B------:R-:W-:-:S03]  /*1150*/  IADD3 R17, PT, PT, R17, -0x7f, RZ ;  /* 0xffffff8111117810 */ /* 0x000fc60007ffe0ff */
[----:B------:R-:W-:Y:S02]  /*1160*/  IMAD.IADD R19, R3, 0x1, -R18 ;  /* 0x0000000103137824 */ /* 0x000fe400078e0a12 */
[C---:B------:R-:W-:Y:S01]  /*1170*/  IMAD R0, R17.reuse, -0x800000, R0 ;  /* 0xff80000011007824 */ /* 0x040fe200078e0200 */
[----:B------:R-:W-:Y:S01]  /*1180*/  IADD3 R17, PT, PT, R17, 0x7f, -R15 ;  /* 0x0000007f11117810 */ /* 0x000fe20007ffe80f */
[----:B------:R-:W0:Y:S01]  /*1190*/  MUFU.RCP R3, R19 ;  /* 0x0000001300037308 */ /* 0x000e220000001000 */
[----:B------:R-:W-:-:S03]  /*11a0*/  FADD.FTZ R21, -R19, -RZ ;  /* 0x800000ff13157221 */ /* 0x000fc60000010100 */
[----:B------:R-:W-:Y:S02]  /*11b0*/  IMAD.IADD R17, R17, 0x1, R16 ;  /* 0x0000000111117824 */ /* 0x000fe400078e0210 */
        /* <DEDUP_REMOVED lines=20> */
[-CC-:B------:R-:W-:Y:S01]  /*1300*/  FFMA.RZ R15, R3, R21.reuse, R18.reuse ;  /* 0x00000015030f7223 */ /* 0x180fe2000000c012 */
[----:B------:R-:W-:Y:S01]  /*1310*/  IMAD.MOV R17, RZ, RZ, -R19 ;  /* 0x000000ffff117224 */ /* 0x000fe200078e0a13 */
[C---:B------:R-:W-:Y:S02]  /*1320*/  ISETP.NE.AND P3, PT, R19.reuse, RZ, PT ;  /* 0x000000ff1300720c */ /* 0x040fe40003f65270 */
[----:B------:R-:W-:Y:S02]  /*1330*/  ISETP.NE.AND P2, PT, R19, RZ, PT ;  /* 0x000000ff1300720c */ /* 0x000fe40003f45270 */
[----:B------:R-:W-:Y:S01]  /*1340*/  LOP3.LUT R16, R15, 0x7fffff, RZ, 0xc0, !PT ;  /* 0x007fffff0f107812 */ /* 0x000fe200078ec0ff */
[CCC-:B------:R-:W-:Y:S01]  /*1350*/  FFMA.RP R15, R3.reuse, R21.reuse, R18.reuse ;  /* 0x00000015030f7223 */ /* 0x1c0fe20000008012 */
[----:B------:R-:W-:Y:S01]  /*1360*/  FFMA.RM R18, R3, R21, R18 ;  /* 0x0000001503127223 */ /* 0x000fe20000004012 */
[----:B------:R-:W-:Y:S02]  /*1370*/  IADD3 R3, PT, PT, R19, 0x20, RZ ;  /* 0x0000002013037810 */ /* 0x000fe40007ffe0ff */
        /* <DEDUP_REMOVED lines=14> */
.L_x_182:
[----:B------:R-:W-:-:S04]  /*1460*/  LOP3.LUT R0, R0, 0x80000000, RZ, 0xc0, !PT ;  /* 0x8000000000007812 */ /* 0x000fc800078ec0ff */
[----:B------:R-:W-:Y:S01]  /*1470*/  LOP3.LUT R0, R0, 0x7f800000, RZ, 0xfc, !PT ;  /* 0x7f80000000007812 */ /* 0x000fe200078efcff */
[----:B------:R-:W-:Y:S06]  /*1480*/  BRA `(.L_x_183) ;  /* 0x0000000000047947 */ /* 0x000fec0003800000 */
.L_x_181:
[----:B------:R-:W-:-:S07]  /*1490*/  IMAD R0, R17, 0x800000, R0 ;  /* 0x0080000011007824 */ /* 0x000fce00078e0200 */
.L_x_183:
[----:B------:R-:W-:Y:S05]  /*14a0*/  BSYNC.RECONVERGENT B1 ;  /* 0x0000000000017941 */ /* 0x000fea0003800200 */
.L_x_180:
[----:B------:R-:W-:Y:S05]  /*14b0*/  BRA `(.L_x_184) ;  /* 0x0000000000207947 */ /* 0x000fea0003800000 */
.L_x_179:
[----:B------:R-:W-:-:S04]  /*14c0*/  LOP3.LUT R0, R3, 0x80000000, R0, 0x48, !PT ;  /* 0x8000000003007812 */ /* 0x000fc800078e4800 */
[----:B------:R-:W-:Y:S01]  /*14d0*/  LOP3.LUT R0, R0, 0x7f800000, RZ, 0xfc, !PT ;  /* 0x7f80000000007812 */ /* 0x000fe200078efcff */
[----:B------:R-:W-:Y:S06]  /*14e0*/  BRA `(.L_x_184) ;  /* 0x0000000000147947 */ /* 0x000fec0003800000 */
.L_x_178:
[----:B------:R-:W-:Y:S01]  /*14f0*/  LOP3.LUT R0, R3, 0x80000000, R0, 0x48, !PT ;  /* 0x8000000003007812 */ /* 0x000fe200078e4800 */
[----:B------:R-:W-:Y:S06]  /*1500*/  BRA `(.L_x_184) ;  /* 0x00000000000c7947 */ /* 0x000fec0003800000 */
.L_x_177:
[----:B------:R-:W0:Y:S01]  /*1510*/  MUFU.RSQ R0, -QNAN ;  /* 0xffc0000000007908 */ /* 0x000e220000001400 */
[----:B------:R-:W-:Y:S05]  /*1520*/  BRA `(.L_x_184) ;  /* 0x0000000000047947 */ /* 0x000fea0003800000 */
.L_x_176:
[----:B------:R-:W-:-:S07]  /*1530*/  FADD.FTZ R0, R0, R3 ;  /* 0x0000000300007221 */ /* 0x000fce0000010000 */
.L_x_184:
[----:B------:R-:W-:Y:S05]  /*1540*/  BSYNC.RECONVERGENT B0 ;  /* 0x0000000000007941 */ /* 0x000fea0003800200 */
.L_x_174:
[----:B------:R-:W-:-:S04]  /*1550*/  HFMA2 R15, -RZ, RZ, 0, 0 ;  /* 0x00000000ff0f7431 */ /* 0x000fc800000001ff */
[----:B0-----:R-:W-:Y:S05]  /*1560*/  RET.REL.NODEC R14 `(_Z21computeResidualKernelPKfS0_PfPKh) ;  /* 0xffffffe80ea47950 */ /* 0x001fea0003c3ffff */
.L_x_185:
        /* <DEDUP_REMOVED lines=9> */
.L_x_290:


//--------------------- .text._Z31enforceBoundaryConditionsKernelPfPKhPKf --------------------------
	.section	.text._Z31enforceBoundaryConditionsKernelPfPKhPKf,"ax",@progbits
	.align	128
        .global         _Z31enforceBoundaryConditionsKernelPfPKhPKf
        .type           _Z31enforceBoundaryConditionsKernelPfPKhPKf,@function
        .size           _Z31enforceBoundaryConditionsKernelPfPKhPKf,(.L_x_299 - _Z31enforceBoundaryConditionsKernelPfPKhPKf)
        .other          _Z31enforceBoundaryConditionsKernelPfPKhPKf,@"STO_CUDA_ENTRY STV_DEFAULT"
_Z31enforceBoundaryConditionsKernelPfPKhPKf:
.text._Z31enforceBoundaryConditionsKernelPfPKhPKf:
[----:B------:R-:W-:Y:S01]  /*0000*/  LDC R1, c[0x0][0x37c] ;  /* 0x0000df00ff017b82 */ /* 0x000fe20000000800 */
[----:B------:R-:W0:Y:S07]  /*0010*/  S2R R5, SR_TID.Y ;  /* 0x0000000000057919 */ /* 0x000e2e0000002200 */
[----:B------:R-:W1:Y:S01]  /*0020*/  LDC R9, c[0x0][0x360] ;  /* 0x0000d800ff097b82 */ /* 0x000e620000000800 */
[----:B------:R-:W2:Y:S01]  /*0030*/  LDCU UR4, c[0x3][0x8] ;  /* 0x00c00100ff0477ac */ /* 0x000ea20008000800 */
[----:B------:R-:W1:Y:S01]  /*0040*/  S2R R4, SR_TID.X ;  /* 0x0000000000047919 */ /* 0x000e620000002100 */
[----:B------:R-:W3:Y:S05]  /*0050*/  S2R R7, SR_TID.Z ;  /* 0x0000000000077919 */ /* 0x000eea0000002300 */
[----:B------:R-:W0:Y:S08]  /*0060*/  S2UR UR6, SR_CTAID.Y ;  /* 0x00000000000679c3 */ /* 0x000e300000002600 */
[----:B------:R-:W0:Y:S08]  /*0070*/  LDC R0, c[0x0][0x364] ;  /* 0x0000d900ff007b82 */ /* 0x000e300000000800 */
[----:B------:R-:W1:Y:S08]  /*0080*/  S2UR UR5, SR_CTAID.X ;  /* 0x00000000000579c3 */ /* 0x000e700000002500 */
[----:B------:R-:W4:Y:S08]  /*0090*/  LDC.64 R2, c[0x3][RZ] ;  /* 0x00c00000ff027b82 */ /* 0x000f300000000a00 */
[----:B------:R-:W3:Y:S01]  /*00a0*/  S2UR UR7, SR_CTAID.Z ;  /* 0x00000000000779c3 */ /* 0x000ee20000002700 */
[----:B0-----:R-:W-:-:S07]  /*00b0*/  IMAD R0, R0, UR6, R5 ;  /* 0x0000000600007c24 */ /* 0x001fce000f8e0205 */
[----:B------:R-:W3:Y:S01]  /*00c0*/  LDC R8, c[0x0][0x368] ;  /* 0x0000da00ff087b82 */ /* 0x000ee20000000800 */
[----:B-1----:R-:W-:Y:S01]  /*00d0*/  IMAD R9, R9, UR5, R4 ;  /* 0x0000000509097c24 */ /* 0x002fe2000f8e0204 */
[----:B----4-:R-:W-:-:S04]  /*00e0*/  ISETP.GE.AND P0, PT, R0, R3, PT ;  /* 0x000000030000720c */ /* 0x010fc80003f06270 */
[----:B------:R-:W-:Y:S01]  /*00f0*/  ISETP.GE.OR P0, PT, R9, R2, P0 ;  /* 0x000000020900720c */ /* 0x000fe20000706670 */
[----:B---3--:R-:W-:-:S05]  /*0100*/  IMAD R8, R8, UR7, R7 ;  /* 0x0000000708087c24 */ /* 0x008fca000f8e0207 */
[----:B--2---:R-:W-:-:S13]  /*0110*/  ISETP.GE.OR P0, PT, R8, UR4, P0 ;  /* 0x0000000408007c0c */ /* 0x004fda0008706670 */
[----:B------:R-:W-:Y:S05]  /*0120*/  @P0 EXIT ;  /* 0x000000000000094d */ /* 0x000fea0003800000 */
[----:B------:R-:W0:Y:S01]  /*0130*/  LDCU.64 UR8, c[0x0][0x388] ;  /* 0x00007100ff0877ac */ /* 0x000e220008000a00 */
[----:B------:R-:W-:Y:S01]  /*0140*/  IMAD R10, R8, R3, R0 ;  /* 0x00000003080a7224 */ /* 0x000fe200078e0200 */
[----:B------:R-:W1:Y:S03]  /*0150*/  LDCU.64 UR6, c[0x0][0x358] ;  /* 0x00006b00ff0677ac */ /* 0x000e660008000a00 */
[----:B------:R-:W-:-:S05]  /*0160*/  IMAD R11, R10, R2, R9 ;  /* 0x000000020a0b7224 */ /* 0x000fca00078e0209 */
[----:B0-----:R-:W-:-:S04]  /*0170*/  IADD3 R4, P0, PT, R11, UR8, RZ ;  /* 0x000000080b047c10 */ /* 0x001fc8000ff1e0ff */
[----:B------:R-:W-:-:S05]  /*0180*/  LEA.HI.X.SX32 R5, R11, UR9, 0x1, P0 ;  /* 0x000000090b057c11 */ /* 0x000fca00080f0eff */
[----:B-1----:R-:W2:Y:S02]  /*0190*/  LDG.E.U8.CONSTANT R6, desc[UR6][R4.64] ;  /* 0x0000000604067981 */ /* 0x002ea4000c1e9100 */
[----:B--2---:R-:W-:-:S13]  /*01a0*/  ISETP.NE.AND P0, PT, R6, RZ, PT ;  /* 0x000000ff0600720c */ /* 0x004fda0003f05270 */
[----:B------:R-:W0:Y:S01]  /*01b0*/  @P0 LDC.64 R6, c[0x0][0x380] ;  /* 0x0000e000ff060b82 */ /* 0x000e220000000a00 */
[----:B------:R-:W-:-:S04]  /*01c0*/  @P0 IMAD R13, R11, 0x3, RZ ;  /* 0x000000030b0d0824 */ /* 0x000fc800078e02ff */
[----:B0-----:R-:W-:-:S05]  /*01d0*/  @P0 IMAD.WIDE R6, R13, 0x4, R6 ;  /* 0x000000040d060825 */ /* 0x001fca00078e0206 */
[----:B------:R0:W-:Y:S04]  /*01e0*/  @P0 STG.E desc[UR6][R6.64], RZ ;  /* 0x000000ff06000986 */ /* 0x0001e8000c101906 */
[----:B------:R0:W-:Y:S04]  /*01f0*/  @P0 STG.E desc[UR6][R6.64+0x4], RZ ;  /* 0x000004ff06000986 */ /* 0x0001e8000c101906 */
[----:B------:R0:W-:Y:S01]  /*0200*/  @P0 STG.E desc[UR6][R6.64+0x8], RZ ;  /* 0x000008ff06000986 */ /* 0x0001e2000c101906 */
[----:B------:R-:W-:Y:S05]  /*0210*/  @P0 EXIT ;  /* 0x000000000000094d */ /* 0x000fea0003800000 */
[----:B------:R-:W1:Y:S01]  /*0220*/  LDC.64 R16, c[0x0][0x390] ;  /* 0x0000e400ff107b82 */ /* 0x000e620000000a00 */
[----:B------:R-:W2:Y:S07]  /*0230*/  LDCU UR5, c[0x3][0x34] ;  /* 0x00c00680ff0577ac */ /* 0x000eae0008000800 */
[----:B0-----:R-:W0:Y:S01]  /*0240*/  LDC.64 R6, c[0x0][0x380] ;  /* 0x0000e000ff067b82 */ /* 0x001e220000000a00 */
[----:B-1----:R-:W-:-:S06]  /*0250*/  IMAD.WIDE R16, R11, 0x4, R16 ;  /* 0x000000040b107825 */ /* 0x002fcc00078e0210 */
[----:B------:R-:W2:Y:S01]  /*0260*/  LDG.E.CONSTANT R16, desc[UR6][R16.64] ;  /* 0x0000000610107981 */ /* 0x000ea2000c1e9900 */
[----:B0-----:R-:W-:-:S05]  /*0270*/  IMAD.WIDE R6, R11, 0xc, R6 ;  /* 0x0000000c0b067825 */ /* 0x001fca00078e0206 */
[----:B------:R0:W5:Y:S04]  /*0280*/  LDG.E R11, desc[UR6][R6.64] ;  /* 0x00000006060b7981 */ /* 0x000168000c1e1900 */
[----:B------:R0:W5:Y:S04]  /*0290*/  LDG.E R13, desc[UR6][R6.64+0x4] ;  /* 0x00000406060d7981 */ /* 0x000168000c1e1900 */
[----:B------:R0:W5:Y:S01]  /*02a0*/  LDG.E R15, desc[UR6][R6.64+0x8] ;  /* 0x00000806060f7981 */ /* 0x000162000c1e1900 */
[----:B------:R-:W-:Y:S01]  /*02b0*/  ISETP.GE.AND P0, PT, R9, 0x1, PT ;  /* 0x000000010900780c */ /* 0x000fe20003f06270 */
[----:B------:R-:W-:Y:S01]  /*02c0*/  VIADD R14, R2, 0xffffffff ;  /* 0xffffffff020e7836 */ /* 0x000fe20000000000 */
[----:B------:R-:W-:Y:S01]  /*02d0*/  BSSY.RECONVERGENT B0, `(.L_x_186) ;  /* 0x0000015000007945 */ /* 0x000fe20003800200 */
[----:B------:R-:W-:Y:S01]  /*02e0*/  VIADD R19, R3, 0xffffffff ;  /* 0xffffffff03137836 */ /* 0x000fe20000000000 */
[----:B------:R-:W-:-:S02]  /*02f0*/  ISETP.NE.AND P3, PT, R0, RZ, PT ;  /* 0x000000ff0000720c */ /* 0x000fc40003f65270 */
[----:B------:R-:W-:Y:S02]  /*0300*/  ISETP.GE.AND P1, PT, R9, R14, PT ;  /* 0x0000000e0900720c */ /* 0x000fe40003f26270 */
[----:B------:R-:W-:Y:S02]  /*0310*/  ISETP.GE.U32.AND P2, PT, R0, R19, PT ;  /* 0x000000130000720c */ /* 0x000fe40003f46070 */
[----:B------:R-:W-:Y:S01]  /*0320*/  ISETP.NE.AND P4, PT, R8, RZ, PT ;  /* 0x000000ff0800720c */ /* 0x000fe20003f85270 */
[----:B--2---:R-:W-:-:S04]  /*0330*/  FADD R12, R16, -UR5 ;  /* 0x80000005100c7e21 */ /* 0x004fc80008000000 */
[----:B------:R-:W-:-:S05]  /*0340*/  FMUL R12, R12, 0.019999999552965164185 ;  /* 0x3ca3d70a0c0c7820 */ /* 0x000fca0000400000 */
[----:B------:R-:W-:-:S05]  /*0350*/  FMNMX R12, R12, 2, PT ;  /* 0x400000000c0c7809 */ /* 0x000fca0003800000 */
[----:B------:R-:W-:Y:S01]  /*0360*/  FADD R12, R12, 1 ;  /* 0x3f8000000c0c7421 */ /* 0x000fe20000000000 */
[----:B0-----:R-:W-:Y:S06]  /*0370*/  @!P0 BRA `(.L_x_187) ;  /* 0x0000000000288947 */ /* 0x001fec0003800000 */
[----:B------:R-:W2:Y:S01]  /*0380*/  LDG.E.U8.CONSTANT R14, desc[UR6][R4.64+-0x1] ;  /* 0xffffff06040e7981 */ /* 0x000ea2000c1e9100 */
[----:B-----5:R-:W-:-:S04]  /*0390*/  FSETP.GEU.AND P0, PT, R11, RZ, PT ;  /* 0x000000ff0b00720b */ /* 0x020fc80003f0e000 */
[----:B--2---:R-:W-:-:S13]  /*03a0*/  ISETP.EQ.OR P0, PT, R14, RZ, P0 ;  /* 0x000000ff0e00720c */ /* 0x004fda0000702670 */
[----:B------:R-:W0:Y:S01]  /*03b0*/  @!P0 F2F.F64.F32 R18, R11 ;  /* 0x0000000b00128310 */ /* 0x000e220000201800 */
[----:B------:R-:W-:Y:S02]  /*03c0*/  @!P0 IMAD.MOV.U32 R20, RZ, RZ, -0x66666666 ;  /* 0x9999999aff148424 */ /* 0x000fe400078e00ff */
[----:B------:R-:W-:-:S05]  /*03d0*/  @!P0 IMAD.MOV.U32 R21, RZ, RZ, 0x3fe99999 ;  /* 0x3fe99999ff158424 */ /* 0x000fca00078e00ff */
[----:B------:R-:W1:Y:S01]  /*03e0*/  @!P0 F2F.F64.F32 R16, R12 ;  /* 0x0000000c00108310 */ /* 0x000e620000201800 */
[----:B0-----:R-:W-:-:S08]  /*03f0*/  @!P0 DMUL R18, R18, -R20 ;  /* 0x8000001412128228 */ /* 0x001fd00000000000 */
[----:B-1----:R-:W-:-:S06]  /*0400*/  @!P0 DMUL R16, R18, R16 ;  /* 0x0000001012108228 */ /* 0x002fcc0000000000 */
[----:B------:R0:W1:Y:S05]  /*0410*/  @!P0 F2F.F32.F64 R11, R16 ;  /* 0x00000010000b8310 */ /* 0x00006a0000301000 */
.L_x_187:
[----:B------:R-:W-:Y:S05]  /*0420*/  BSYNC.RECONVERGENT B0 ;  /* 0x0000000000007941 */ /* 0x000fea0003800200 */
.L_x_186:
[----:B------:R-:W-:Y:S04]  /*0430*/  BSSY.RECONVERGENT B0, `(.L_x_188) ;  /* 0x000000c000007945 */ /* 0x000fe80003800200 */
[----:B------:R-:W-:Y:S05]  /*0440*/  @P1 BRA `(.L_x_189) ;  /* 0x0000000000281947 */ /* 0x000fea0003800000 */
[----:B------:R-:W2:Y:S01]  /*0450*/  LDG.E.U8.CONSTANT R14, desc[UR6][R4.64+0x1] ;  /* 0x00000106040e7981 */ /* 0x000ea2000c1e9100 */
[----:B-1---5:R-:W-:-:S04]  /*0460*/  FSETP.GT.AND P0, PT, R11, RZ, PT ;  /* 0x000000ff0b00720b */ /* 0x022fc80003f04000 */
[----:B--2---:R-:W-:-:S13]  /*0470*/  ISETP.EQ.OR P0, PT, R14, RZ, !P0 ;  /* 0x000000ff0e00720c */ /* 0x004fda0004702670 */
[----:B------:R-:W1:Y:S01]  /*0480*/  @!P0 F2F.F64.F32 R18, R11 ;  /* 0x0000000b00128310 */ /* 0x000e620000201800 */
[----:B------:R-:W-:Y:S02]  /*0490*/  @!P0 IMAD.MOV.U32 R20, RZ, RZ, -0x66666666 ;  /* 0x9999999aff148424 */ /* 0x000fe400078e00ff */
[----:B------:R-:W-:-:S05]  /*04a0*/  @!P0 IMAD.MOV.U32 R21, RZ, RZ, 0x3fe99999 ;  /* 0x3fe99999ff158424 */ /* 0x000fca00078e00ff */
[----:B0-----:R-:W0:Y:S01]  /*04b0*/  @!P0 F2F.F64.F32 R16, R12 ;  /* 0x0000000c00108310 */ /* 0x001e220000201800 */
[----:B-1----:R-:W-:-:S08]  /*04c0*/  @!P0 DMUL R18, R18, -R20 ;  /* 0x8000001412128228 */ /* 0x002fd00000000000 */
[----:B0-----:R-:W-:-:S06]  /*04d0*/  @!P0 DMUL R16, R18, R16 ;  /* 0x0000001012108228 */ /* 0x001fcc0000000000 */
[----:B------:R2:W3:Y:S05]  /*04e0*/  @!P0 F2F.F32.F64 R11, R16 ;  /* 0x00000010000b8310 */ /* 0x0004ea0000301000 */
.L_x_189:
[----:B------:R-:W-:Y:S05]  /*04f0*/  BSYNC.RECONVERGENT B0 ;  /* 0x0000000000007941 */ /* 0x000fea0003800200 */
.L_x_188:
[----:B------:R-:W-:Y:S04]  /*0500*/  BSSY.RECONVERGENT B0, `(.L_x_190) ;  /* 0x0000010000007945 */ /* 0x000fe80003800200 */
[----:B------:R-:W-:Y:S05]  /*0510*/  @!P3 BRA `(.L_x_191) ;  /* 0x000000000038b947 */ /* 0x000fea0003800000 */
[----:B------:R-:W-:-:S04]  /*0520*/  VIADD R14, R10, 0xffffffff ;  /* 0xffffffff0a0e7836 */ /* 0x000fc80000000000 */
[----:B------:R-:W-:-:S05]  /*0530*/  IMAD R14, R14, R2, R9 ;  /* 0x000000020e0e7224 */ /* 0x000fca00078e0209 */
[----:B------:R-:W-:-:S04]  /*0540*/  IADD3 R20, P0, PT, R14, UR8, RZ ;  /* 0x000000080e147c10 */ /* 0x000fc8000ff1e0ff */
[----:B------:R-:W-:-:S05]  /*0550*/  LEA.HI.X.SX32 R21, R14, UR9, 0x1, P0 ;  /* 0x000000090e157c11 */ /* 0x000fca00080f0eff */
[----:B------:R-:W4:Y:S01]  /*0560*/  LDG.E.U8.CONSTANT R20, desc[UR6][R20.64] ;  /* 0x0000000614147981 */ /* 0x000f22000c1e9100 */
[----:B-----5:R-:W-:-:S04]  /*0570*/  FSETP.GEU.AND P0, PT, R13, RZ, PT ;  /* 0x000000ff0d00720b */ /* 0x020fc80003f0e000 */
[----:B----4-:R-:W-:-:S13]  /*0580*/  ISETP.EQ.OR P0, PT, R20, RZ, P0 ;  /* 0x000000ff1400720c */ /* 0x010fda0000702670 */
[----:B------:R-:W4:Y:S01]  /*0590*/  @!P0 F2F.F64.F32 R18, R13 ;  /* 0x0000000d00128310 */ /* 0x000f220000201800 */
[----:B------:R-:W-:Y:S02]  /*05a0*/  @!P0 IMAD.MOV.U32 R22, RZ, RZ, -0x66666666 ;  /* 0x9999999aff168424 */ /* 0x000fe400078e00ff */
[----:B------:R-:W-:-:S05]  /*05b0*/  @!P0 IMAD.MOV.U32 R23, RZ, RZ, 0x3fe99999 ;  /* 0x3fe99999ff178424 */ /* 0x000fca00078e00ff */
[----:B0-2---:R-:W0:Y:S01]  /*05c0*/  @!P0 F2F.F64.F32 R16, R12 ;  /* 0x0000000c00108310 */ /* 0x005e220000201800 */
[----:B----4-:R-:W-:-:S08]  /*05d0*/  @!P0 DMUL R18, R18, -R22 ;  /* 0x8000001612128228 */ /* 0x010fd00000000000 */
[----:B0-----:R-:W-:-:S06]  /*05e0*/  @!P0 DMUL R16, R16, R18 ;  /* 0x0000001210108228 */ /* 0x001fcc0000000000 */
[----:B------:R4:W0:Y:S05]  /*05f0*/  @!P0 F2F.F32.F64 R13, R16 ;  /* 0x00000010000d8310 */ /* 0x00082a0000301000 */
.L_x_191:
[----:B------:R-:W-:Y:S05]  /*0600*/  BSYNC.RECONVERGENT B0 ;  /* 0x0000000000007941 */ /* 0x000fea0003800200 */
.L_x_190:
[----:B------:R-:W-:Y:S04]  /*0610*/  BSSY.RECONVERGENT B0, `(.L_x_192) ;  /* 0x000000e000007945 */ /* 0x000fe80003800200 */
[----:B------:R-:W-:Y:S05]  /*0620*/  @P2 BRA `(.L_x_193) ;  /* 0x0000000000302947 */ /* 0x000fea0003800000 */
[----:B------:R-:W-:-:S04]  /*0630*/  IADD3 R4, P0, PT, R4, R2, RZ ;  /* 0x0000000204047210 */ /* 0x000fc80007f1e0ff */
[----:B------:R-:W-:-:S05]  /*0640*/  LEA.HI.X.SX32 R5, R2, R5, 0x1, P0 ;  /* 0x0000000502057211 */ /* 0x000fca00000f0eff */
[----:B------:R-:W2:Y:S01]  /*0650*/  LDG.E.U8.CONSTANT R4, desc[UR6][R4.64] ;  /* 0x0000000604047981 */ /* 0x000ea2000c1e9100 */
[----:B0----5:R-:W-:-:S04]  /*0660*/  FSETP.GT.AND P0, PT, R13, RZ, PT ;  /* 0x000000ff0d00720b */ /* 0x021fc80003f04000 */
[----:B--2---:R-:W-:-:S13]  /*0670*/  ISETP.EQ.OR P0, PT, R4, RZ, !P0 ;  /* 0x000000ff0400720c */ /* 0x004fda0004702670 */
[----:B----4-:R-:W0:Y:S01]  /*0680*/  @!P0 F2F.F64.F32 R16, R13 ;  /* 0x0000000d00108310 */ /* 0x010e220000201800 */
[----:B------:R-:W-:Y:S02]  /*0690*/  @!P0 IMAD.MOV.U32 R18, RZ, RZ, -0x66666666 ;  /* 0x9999999aff128424 */ /* 0x000fe400078e00ff */
[----:B------:R-:W-:-:S05]  /*06a0*/  @!P0 IMAD.MOV.U32 R19, RZ, RZ, 0x3fe99999 ;  /* 0x3fe99999ff138424 */ /* 0x000fca00078e00ff */
[----:B------:R-:W2:Y:S01]  /*06b0*/  @!P0 F2F.F64.F32 R20, R12 ;  /* 0x0000000c00148310 */ /* 0x000ea20000201800 */
[----:B0-----:R-:W-:-:S08]  /*06c0*/  @!P0 DMUL R16, R16, -R18 ;  /* 0x8000001210108228 */ /* 0x001fd00000000000 */
[----:B--2---:R-:W-:-:S06]  /*06d0*/  @!P0 DMUL R16, R20, R16 ;  /* 0x0000001014108228 */ /* 0x004fcc0000000000 */
[----:B------:R0:W2:Y:S05]  /*06e0*/  @!P0 F2F.F32.F64 R13, R16 ;  /* 0x00000010000d8310 */ /* 0x0000aa0000301000 */
.L_x_193:
[----:B------:R-:W-:Y:S05]  /*06f0*/  BSYNC.RECONVERGENT B0 ;  /* 0x0000000000007941 */ /* 0x000fea0003800200 */
.L_x_192:
[----:B------:R-:W-:Y:S04]  /*0700*/  BSSY.RECONVERGENT B0, `(.L_x_194) ;  /* 0x0000011000007945 */ /* 0x000fe80003800200 */
[----:B------:R-:W-:Y:S05]  /*0710*/  @!P4 BRA `(.L_x_195) ;  /* 0x00000000003cc947 */ /* 0x000fea0003800000 */
[----:B------:R-:W-:-:S04]  /*0720*/  IMAD R5, R8, R3, -R3 ;  /* 0x0000000308057224 */ /* 0x000fc800078e0a03 */
[----:B------:R-:W-:-:S04]  /*0730*/  IMAD.IADD R5, R0, 0x1, R5 ;  /* 0x0000000100057824 */ /* 0x000fc800078e0205 */
[----:B------:R-:W-:-:S05]  /*0740*/  IMAD R5, R5, R2, R9 ;  /* 0x0000000205057224 */ /* 0x000fca00078e0209 */
[----:B0-2-4-:R-:W-:-:S04]  /*0750*/  IADD3 R16, P0, PT, R5, UR8, RZ ;  /* 0x0000000805107c10 */ /* 0x015fc8000ff1e0ff */
[----:B------:R-:W-:-:S05]  /*0760*/  LEA.HI.X.SX32 R17, R5, UR9, 0x1, P0 ;  /* 0x0000000905117c11 */ /* 0x000fca00080f0eff */
[----:B------:R-:W2:Y:S01]  /*0770*/  LDG.E.U8.CONSTANT R16, desc[UR6][R16.64] ;  /* 0x0000000610107981 */ /* 0x000ea2000c1e9100 */
[----:B-----5:R-:W-:-:S04]  /*0780*/  FSETP.GEU.AND P0, PT, R15, RZ, PT ;  /* 0x000000ff0f00720b */ /* 0x020fc80003f0e000 */
[----:B--2---:R-:W-:-:S13]  /*0790*/  ISETP.EQ.OR P0, PT, R16, RZ, P0 ;  /* 0x000000ff1000720c */ /* 0x004fda0000702670 */
[----:B------:R-:W0:Y:S01]  /*07a0*/  @!P0 F2F.F64.F32 R4, R15 ;  /* 0x0000000f00048310 */ /* 0x000e220000201800 */
[----:B------:R-:W-:Y:S02]  /*07b0*/  @!P0 IMAD.MOV.U32 R18, RZ, RZ, -0x66666666 ;  /* 0x9999999aff128424 */ /* 0x000fe400078e00ff */
[----:B------:R-:W-:-:S05]  /*07c0*/  @!P0 IMAD.MOV.U32 R19, RZ, RZ, 0x3fe99999 ;  /* 0x3fe99999ff138424 */ /* 0x000fca00078e00ff */
[----:B------:R-:W2:Y:S01]  /*07d0*/  @!P0 F2F.F64.F32 R20, R12 ;  /* 0x0000000c00148310 */ /* 0x000ea20000201800 */
[----:B0-----:R-:W-:-:S08]  /*07e0*/  @!P0 DMUL R4, R4, -R18 ;  /* 0x8000001204048228 */ /* 0x001fd00000000000 */
[----:B--2---:R-:W-:-:S06]  /*07f0*/  @!P0 DMUL R4, R20, R4 ;  /* 0x0000000414048228 */ /* 0x004fcc0000000000 */
[----:B------:R0:W2:Y:S05]  /*0800*/  @!P0 F2F.F32.F64 R15, R4 ;  /* 0x00000004000f8310 */ /* 0x0000aa0000301000 */
.L_x_195:
[----:B------:R-:W-:Y:S05]  /*0810*/  BSYNC.RECONVERGENT B0 ;  /* 0x0000000000007941 */ /* 0x000fea0003800200 */
.L_x_194:
[----:B------:R-:W-:Y:S01]  /*0820*/  UIADD3 UR4, UPT, UPT, UR4, -0x1, URZ ;  /* 0xffffffff04047890 */ /* 0x000fe2000fffe0ff */
[----:B------:R-:W-:Y:S05]  /*0830*/  BSSY.RECONVERGENT B0, `(.L_x_196) ;  /* 0x0000011000007945 */ /* 0x000fea0003800200 */
[----:B------:R-:W-:-:S13]  /*0840*/  ISETP.GE.U32.AND P0, PT, R8, UR4, PT ;  /* 0x0000000408007c0c */ /* 0x000fda000bf06070 */
[----:B------:R-:W-:Y:S05]  /*0850*/  @P0 BRA `(.L_x_197) ;  /* 0x0000000000380947 */ /* 0x000fea0003800000 */
[----:B------:R-:W-:-:S04]  /*0860*/  IMAD.IADD R3, R10, 0x1, R3 ;  /* 0x000000010a037824 */ /* 0x000fc800078e0203 */
[----:B------:R-:W-:-:S05]  /*0870*/  IMAD R3, R3, R2, R9 ;  /* 0x0000000203037224 */ /* 0x000fca00078e0209 */
[----:B------:R-:W-:-:S04]  /*0880*/  IADD3 R2, P0, PT, R3, UR8, RZ ;  /* 0x0000000803027c10 */ /* 0x000fc8000ff1e0ff */
[----:B------:R-:W-:-:S05]  /*0890*/  LEA.HI.X.SX32 R3, R3, UR9, 0x1, P0 ;  /* 0x0000000903037c11 */ /* 0x000fca00080f0eff */
[----:B------:R-:W3:Y:S01]  /*08a0*/  LDG.E.U8.CONSTANT R2, desc[UR6][R2.64] ;  /* 0x0000000602027981 */ /* 0x000ee2000c1e9100 */
[----:B--2--5:R-:W-:-:S04]  /*08b0*/  FSETP.GT.AND P0, PT, R15, RZ, PT ;  /* 0x000000ff0f00720b */ /* 0x024fc80003f04000 */
[----:B---3--:R-:W-:-:S13]  /*08c0*/  ISETP.EQ.OR P0, PT, R2, RZ, !P0 ;  /* 0x000000ff0200720c */ /* 0x008fda0004702670 */
[----:B0-----:R-:W0:Y:S01]  /*08d0*/  @!P0 F2F.F64.F32 R4, R15 ;  /* 0x0000000f00048310 */ /* 0x001e220000201800 */
[----:B------:R-:W-:Y:S02]  /*08e0*/  @!P0 IMAD.MOV.U32 R8, RZ, RZ, -0x66666666 ;  /* 0x9999999aff088424 */ /* 0x000fe400078e00ff */
[----:B------:R-:W-:-:S05]  /*08f0*/  @!P0 IMAD.MOV.U32 R9, RZ, RZ, 0x3fe99999 ;  /* 0x3fe99999ff098424 */ /* 0x000fca00078e00ff */
[----:B----4-:R-:W2:Y:S01]  /*0900*/  @!P0 F2F.F64.F32 R16, R12 ;  /* 0x0000000c00108310 */ /* 0x010ea20000201800 */
[----:B0-----:R-:W-:-:S08]  /*0910*/  @!P0 DMUL R4, R4, -R8 ;  /* 0x8000000804048228 */ /* 0x001fd00000000000 */
[----:B--2---:R-:W-:-:S06]  /*0920*/  @!P0 DMUL R4, R16, R4 ;  /* 0x0000000410048228 */ /* 0x004fcc0000000000 */
[----:B------:R0:W2:Y:S05]  /*0930*/  @!P0 F2F.F32.F64 R15, R4 ;  /* 0x00000004000f8310 */ /* 0x0000aa0000301000 */
.L_x_197:
[----:B------:R-:W-:Y:S05]  /*0940*/  BSYNC.RECONVERGENT B0 ;  /* 0x0000000000007941 */ /* 0x000fea0003800200 */
.L_x_196:
[----:B-1-3-5:R-:W-:Y:S04]  /*0950*/  STG.E desc[UR6][R6.64], R11 ;  /* 0x0000000b06007986 */ /* 0x02afe8000c101906 */
[----:B0-2---:R-:W-:Y:S04]  /*0960*/  STG.E desc[UR6][R6.64+0x4], R13 ;  /* 0x0000040d06007986 */ /* 0x005fe8000c101906 */
[----:B------:R-:W-:Y:S01]  /*0970*/  STG.E desc[UR6][R6.64+0x8], R15 ;  /* 0x0000080f06007986 */ /* 0x000fe2000c101906 */
[----:B------:R-:W-:Y:S05]  /*0980*/  EXIT ;  /* 0x000000000000794d */ /* 0x000fea0003800000 */
.L_x_198:
        /* <DEDUP_REMOVED lines=15> */
.L_x_299:


//--------------------- .text._Z30subtractPressureGradientKernelPfPKfS1_PKhf --------------------------
	.section	.text._Z30subtractPressureGradientKernelPfPKfS1_PKhf,"ax",@progbits
	.align	128
        .global         _Z30subtractPressureGradientKernelPfPKfS1_PKhf
        .type           _Z30subtractPressureGradientKernelPfPKfS1_PKhf,@function
        .size           _Z30subtractPressureGradientKernelPfPKfS1_PKhf,(.L_x_291 - _Z30subtractPressureGradientKernelPfPKfS1_PKhf)
        .other          _Z30subtractPressureGradientKernelPfPKfS1_PKhf,@"STO_CUDA_ENTRY STV_DEFAULT"
_Z30subtractPressureGradientKernelPfPKfS1_PKhf:
.text._Z30subtractPressureGradientKernelPfPKfS1_PKhf:
        /* <DEDUP_REMOVED lines=34> */
[----:B0-----:R-:W0:Y:S01]  /*0220*/  LDC.64 R4, c[0x0][0x390] ;  /* 0x0000e400ff047b82 */ /* 0x001e220000000a00 */
[----:B------:R-:W1:Y:S01]  /*0230*/  LDCU UR5, c[0x3][0x34] ;  /* 0x00c00680ff0577ac */ /* 0x000e620008000800 */
[----:B0-----:R-:W-:-:S05]  /*0240*/  IMAD.WIDE R4, R2, 0x4, R4 ;  /* 0x0000000402047825 */ /* 0x001fca00078e0204 */
[----:B------:R-:W1:Y:S01]  /*0250*/  LDG.E.CONSTANT R11, desc[UR6][R4.64] ;  /* 0x00000006040b7981 */ /* 0x000e62000c1e9900 */
[----:B------:R-:W-:Y:S01]  /*0260*/  UIADD3 UR4, UPT, UPT, UR4, -0x1, URZ ;  /* 0xffffffff04047890 */ /* 0x000fe2000fffe0ff */
[----:B------:R-:W-:Y:S01]  /*0270*/  BSSY.RECONVERGENT B0, `(.L_x_199) ;  /* 0x000002a000007945 */ /* 0x000fe20003800200 */
[----:B------:R-:W-:-:S04]  /*0280*/  HFMA2 R9, -RZ, RZ, 0, 0 ;  /* 0x00000000ff097431 */ /* 0x000fc800000001ff */
[----:B------:R-:W-:-:S04]  /*0290*/  ISETP.GE.AND P0, PT, R7, UR4, PT ;  /* 0x0000000407007c0c */ /* 0x000fc8000bf06270 */
[----:B------:R-:W-:Y:S01]  /*02a0*/  ISETP.LT.OR P0, PT, R7, 0x1, P0 ;  /* 0x000000010700780c */ /* 0x000fe20000701670 */
[----:B-1----:R-:W-:-:S12]  /*02b0*/  FADD R11, R11, -UR5 ;  /* 0x800000050b0b7e21 */ /* 0x002fd80008000000 */
[----:B------:R-:W-:Y:S05]  /*02c0*/  @P0 BRA `(.L_x_200) ;  /* 0x0000000000900947 */ /* 0x000fea0003800000 */
[----:B------:R-:W2:Y:S01]  /*02d0*/  LDG.E.U8.CONSTANT R3, desc[UR6][R12.64+-0x1] ;  /* 0xffffff060c037981 */ /* 0x000ea2000c1e9100 */
[----:B------:R-:W0:Y:S03]  /*02e0*/  LDC.64 R14, c[0x0][0x388] ;  /* 0x0000e200ff0e7b82 */ /* 0x000e260000000a00 */
[----:B------:R-:W3:Y:S05]  /*02f0*/  LDG.E.U8.CONSTANT R0, desc[UR6][R12.64+0x1] ;  /* 0x000001060c007981 */ /* 0x000eea000c1e9100 */
[----:B------:R-:W1:Y:S01]  /*0300*/  LDC R19, c[0x3][0xc] ;  /* 0x00c00300ff137b82 */ /* 0x000e620000000800 */
[----:B--2---:R-:W-:Y:S01]  /*0310*/  ISETP.NE.AND P0, PT, R3, RZ, PT ;  /* 0x000000ff0300720c */ /* 0x004fe20003f05270 */
[----:B------:R-:W-:Y:S01]  /*0320*/  VIADD R3, R2, 0xffffffff ;  /* 0xffffffff02037836 */ /* 0x000fe20000000000 */
[----:B---3--:R-:W-:-:S03]  /*0330*/  ISETP.NE.AND P1, PT, R0, RZ, PT ;  /* 0x000000ff0000720c */ /* 0x008fc60003f25270 */
[----:B0-----:R-:W-:-:S05]  /*0340*/  IMAD.WIDE R14, R3, 0x4, R14 ;  /* 0x00000004030e7825 */ /* 0x001fca00078e020e */
[----:B------:R-:W2:Y:S04]  /*0350*/  LDG.E.CONSTANT R0, desc[UR6][R14.64+0x8] ;  /* 0x000008060e007981 */ /* 0x000ea8000c1e9900 */
[----:B------:R-:W3:Y:S04]  /*0360*/  @!P0 LDG.E.CONSTANT R3, desc[UR6][R4.64+-0x4] ;  /* 0xfffffc0604038981 */ /* 0x000ee8000c1e9900 */
[----:B------:R-:W4:Y:S04]  /*0370*/  @!P1 LDG.E.CONSTANT R17, desc[UR6][R4.64+0x4] ;  /* 0x0000040604119981 */ /* 0x000f28000c1e9900 */
[----:B------:R-:W5:Y:S04]  /*0380*/  @P0 LDG.E.CONSTANT R16, desc[UR6][R14.64+0x4] ;  /* 0x000004060e100981 */ /* 0x000f68000c1e9900 */
[----:B------:R-:W2:Y:S04]  /*0390*/  @P1 LDG.E.CONSTANT R22, desc[UR6][R14.64+0x4] ;  /* 0x000004060e161981 */ /* 0x000ea8000c1e9900 */
[----:B------:R-:W2:Y:S01]  /*03a0*/  @!P0 LDG.E.CONSTANT R18, desc[UR6][R14.64] ;  /* 0x000000060e128981 */ /* 0x000ea2000c1e9900 */
[----:B-1----:R-:W-:-:S04]  /*03b0*/  FADD R19, R19, R19 ;  /* 0x0000001313137221 */ /* 0x002fc80000000000 */
[----:B------:R-:W0:Y:S01]  /*03c0*/  MUFU.RCP R20, R19 ;  /* 0x0000001300147308 */ /* 0x000e220000001000 */
[----:B------:R-:W-:Y:S01]  /*03d0*/  BSSY.RECONVERGENT B1, `(.L_x_200) ;  /* 0x0000013000017945 */ /* 0x000fe20003800200 */
[----:B---3--:R-:W-:Y:S01]  /*03e0*/  @!P0 FADD R3, R3, -UR5 ;  /* 0x8000000503038e21 */ /* 0x008fe20008000000 */
[----:B----4-:R-:W-:Y:S01]  /*03f0*/  @!P1 FADD R17, R17, -UR5 ;  /* 0x8000000511119e21 */ /* 0x010fe20008000000 */
[C---:B-----5:R-:W-:Y:S01]  /*0400*/  @P0 FFMA R16, R11.reuse, 0.20000000298023223877, R16 ;  /* 0x3e4ccccd0b100823 */ /* 0x060fe20000000010 */
[----:B--2---:R-:W-:Y:S02]  /*0410*/  @P1 FFMA R9, R11, 0.20000000298023223877, R22 ;  /* 0x3e4ccccd0b091823 */ /* 0x004fe40000000016 */
[----:B------:R-:W-:Y:S01]  /*0420*/  @!P1 FFMA R9, R17, 0.10000000149011611938, R0 ;  /* 0x3dcccccd11099823 */ /* 0x000fe20000000000 */
[----:B------:R-:W-:-:S04]  /*0430*/  @!P0 FFMA R16, R3, 0.10000000149011611938, R18 ;  /* 0x3dcccccd03108823 */ /* 0x000fc80000000012 */
[----:B------:R-:W-:Y:S01]  /*0440*/  FADD R0, R9, -R16 ;  /* 0x8000001009007221 */ /* 0x000fe20000000000 */
[----:B0-----:R-:W-:-:S03]  /*0450*/  FFMA R3, -R19, R20, 1 ;  /* 0x3f80000013037423 */ /* 0x001fc60000000114 */
[----:B------:R-:W0:Y:S01]  /*0460*/  FCHK P0, R0, R19 ;  /* 0x0000001300007302 */ /* 0x000e220000000000 */
[----:B------:R-:W-:-:S04]  /*0470*/  FFMA R3, R20, R3, R20 ;  /* 0x0000000314037223 */ /* 0x000fc80000000014 */
[----:B------:R-:W-:-:S04]  /*0480*/  FFMA R14, R0, R3, RZ ;  /* 0x00000003000e7223 */ /* 0x000fc800000000ff */
[----:B------:R-:W-:-:S04]  /*0490*/  FFMA R9, -R19, R14, R0 ;  /* 0x0000000e13097223 */ /* 0x000fc80000000100 */
[----:B------:R-:W-:Y:S01]  /*04a0*/  FFMA R9, R3, R9, R14 ;  /* 0x0000000903097223 */ /* 0x000fe2000000000e */
[----:B0-----:R-:W-:Y:S06]  /*04b0*/  @!P0 BRA `(.L_x_201) ;  /* 0x0000000000108947 */ /* 0x001fec0003800000 */
[----:B------:R-:W-:Y:S02]  /*04c0*/  MOV R3, R19 ;  /* 0x0000001300037202 */ /* 0x000fe40000000f00 */
[----:B------:R-:W-:-:S07]  /*04d0*/  MOV R16, 0x4f0 ;  /* 0x000004f000107802 */ /* 0x000fce0000000f00 */
[----:B------:R-:W-:Y:S05]  /*04e0*/  CALL.REL.NOINC `($__internal_8_$__cuda_sm3x_div_rn_noftz_f32_slowpath) ;  /* 0x0000000800307944 */ /* 0x000fea0003c00000 */
[----:B------:R-:W-:-:S07]  /*04f0*/  IMAD.MOV.U32 R9, RZ, RZ, R0 ;  /* 0x000000ffff097224 */ /* 0x000fce00078e0000 */
.L_x_201:
[----:B------:R-:W-:Y:S05]  /*0500*/  BSYNC.RECONVERGENT B1 ;  /* 0x0000000000017941 */ /* 0x000fea0003800200 */
.L_x_200:
[----:B------:R-:W-:Y:S05]  /*0510*/  BSYNC.RECONVERGENT B0 ;  /* 0x0000000000007941 */ /* 0x000fea0003800200 */
.L_x_199:
[----:B------:R-:W0:Y:S01]  /*0520*/  LDCU UR4, c[0x3][0x4] ;  /* 0x00c00080ff0477ac */ /* 0x000e220008000800 */
[----:B------:R-:W-:Y:S01]  /*0530*/  BSSY.RECONVERGENT B0, `(.L_x_202) ;  /* 0x000003a000007945 */ /* 0x000fe20003800200 */
[----:B------:R-:W-:Y:S01]  /*0540*/  HFMA2 R14, -RZ, RZ, 0, 0 ;  /* 0x00000000ff0e7431 */ /* 0x000fe200000001ff */
[----:B0-----:R-:W-:-:S06]  /*0550*/  UIADD3 UR4, UPT, UPT, UR4, -0x1, URZ ;  /* 0xffffffff04047890 */ /* 0x001fcc000fffe0ff */
[----:B------:R-:W-:-:S04]  /*0560*/  ISETP.GE.U32.AND P0, PT, R6, UR4, PT ;  /* 0x0000000406007c0c */ /* 0x000fc8000bf06070 */
[----:B------:R-:W-:-:S13]  /*0570*/  ISETP.EQ.OR P0, PT, R6, RZ, P0 ;  /* 0x000000ff0600720c */ /* 0x000fda0000702670 */
[----:B------:R-:W-:Y:S05]  /*0580*/  @P0 BRA `(.L_x_203) ;  /* 0x0000000000d00947 */ /* 0x000fea0003800000 */
[----:B------:R-:W0:Y:S01]  /*0590*/  LDC R21, c[0x3][RZ] ;  /* 0x00c00000ff157b82 */ /* 0x000e220000000800 */
[----:B------:R-:W1:Y:S01]  /*05a0*/  LDCU.64 UR4, c[0x0][0x398] ;  /* 0x00007300ff0477ac */ /* 0x000e620008000a00 */
[----:B------:R-:W-:-:S04]  /*05b0*/  VIADD R0, R10, 0xffffffff ;  /* 0xffffffff0a007836 */ /* 0x000fc80000000000 */
[----:B0-----:R-:W-:-:S05]  /*05c0*/  IMAD R3, R0, R21, R7 ;  /* 0x0000001500037224 */ /* 0x001fca00078e0207 */
[----:B-1----:R-:W-:-:S04]  /*05d0*/  IADD3 R16, P0, PT, R3, UR4, RZ ;  /* 0x0000000403107c10 */ /* 0x002fc8000ff1e0ff */
[----:B------:R-:W-:-:S05]  /*05e0*/  LEA.HI.X.SX32 R17, R3, UR5, 0x1, P0 ;  /* 0x0000000503117c11 */ /* 0x000fca00080f0eff */
[----:B------:R-:W2:Y:S01]  /*05f0*/  LDG.E.U8.CONSTANT R16, desc[UR6][R16.64] ;  /* 0x0000000610107981 */ /* 0x000ea2000c1e9100 */
[----:B------:R-:W-:-:S04]  /*0600*/  IADD3 R22, P0, PT, R12, R21, RZ ;  /* 0x000000150c167210 */ /* 0x000fc80007f1e0ff */
[----:B------:R-:W-:Y:S02]  /*0610*/  LEA.HI.X.SX32 R23, R21, R13, 0x1, P0 ;  /* 0x0000000d15177211 */ /* 0x000fe400000f0eff */
[----:B------:R-:W0:Y:S03]  /*0620*/  LDC.64 R12, c[0x0][0x388] ;  /* 0x0000e200ff0c7b82 */ /* 0x000e260000000a00 */
[----:B------:R1:W3:Y:S05]  /*0630*/  LDG.E.U8.CONSTANT R22, desc[UR6][R22.64] ;  /* 0x0000000616167981 */ /* 0x0002ea000c1e9100 */
[----:B-1----:R-:W1:Y:S01]  /*0640*/  LDC R23, c[0x3][0x10] ;  /* 0x00c00400ff177b82 */ /* 0x002e620000000800 */
[----:B0-----:R-:W-:Y:S01]  /*0650*/  IMAD.WIDE R14, R3, 0x4, R12 ;  /* 0x00000004030e7825 */ /* 0x001fe200078e020c */
[----:B--2---:R-:W-:-:S02]  /*0660*/  ISETP.NE.AND P0, PT, R16, RZ, PT ;  /* 0x000000ff1000720c */ /* 0x004fc40003f05270 */
[----:B---3--:R-:W-:-:S11]  /*0670*/  ISETP.NE.AND P1, PT, R22, RZ, PT ;  /* 0x000000ff1600720c */ /* 0x008fd60003f25270 */
[----:B------:R-:W0:Y:S02]  /*0680*/  @!P0 LDC.64 R18, c[0x0][0x390] ;  /* 0x0000e400ff128b82 */ /* 0x000e240000000a00 */
[----:B------:R-:W-:-:S06]  /*0690*/  @!P1 IMAD.WIDE R4, R21, 0x4, R4 ;  /* 0x0000000415049825 */ /* 0x000fcc00078e0204 */
[----:B------:R-:W2:Y:S01]  /*06a0*/  @!P1 LDC R25, c[0x3][0x34] ;  /* 0x00c00d00ff199b82 */ /* 0x000ea20000000800 */
[----:B------:R-:W-:Y:S01]  /*06b0*/  @P1 IMAD.WIDE R16, R21, 0x4, R14 ;  /* 0x0000000415101825 */ /* 0x000fe200078e020e */
[----:B------:R-:W2:Y:S05]  /*06c0*/  @!P1 LDG.E.CONSTANT R4, desc[UR6][R4.64] ;  /* 0x0000000604049981 */ /* 0x000eaa000c1e9900 */
[----:B------:R-:W3:Y:S01]  /*06d0*/  @P1 LDG.E.CONSTANT R16, desc[UR6][R16.64] ;  /* 0x0000000610101981 */ /* 0x000ee2000c1e9900 */
[----:B0-----:R-:W-:Y:S01]  /*06e0*/  @!P0 IMAD.WIDE R18, R3, 0x4, R18 ;  /* 0x0000000403128825 */ /* 0x001fe200078e0212 */
[----:B------:R-:W-:-:S03]  /*06f0*/  IADD3 R3, PT, PT, R2, R21, RZ ;  /* 0x0000001502037210 */ /* 0x000fc60007ffe0ff */
[----:B------:R-:W-:Y:S02]  /*0700*/  @P0 IMAD.WIDE R20, R21, 0x4, R14 ;  /* 0x0000000415140825 */ /* 0x000fe400078e020e */
[----:B------:R-:W4:Y:S02]  /*0710*/  @!P0 LDG.E.CONSTANT R18, desc[UR6][R18.64] ;  /* 0x0000000612128981 */ /* 0x000f24000c1e9900 */
[----:B------:R-:W-:Y:S02]  /*0720*/  IMAD.WIDE R12, R3, 0x4, R12 ;  /* 0x00000004030c7825 */ /* 0x000fe400078e020c */
[----:B------:R-:W5:Y:S01]  /*0730*/  @P0 LDG.E.CONSTANT R20, desc[UR6][R20.64] ;  /* 0x0000000614140981 */ /* 0x000f62000c1e9900 */
[----:B------:R-:W4:Y:S03]  /*0740*/  @!P0 LDC R3, c[0x3][0x34] ;  /* 0x00c00d00ff038b82 */ /* 0x000f260000000800 */
[----:B------:R-:W5:Y:S04]  /*0750*/  LDG.E.CONSTANT R12, desc[UR6][R12.64] ;  /* 0x000000060c0c7981 */ /* 0x000f68000c1e9900 */
[----:B------:R-:W5:Y:S01]  /*0760*/  @!P0 LDG.E.CONSTANT R15, desc[UR6][R14.64] ;  /* 0x000000060e0f8981 */ /* 0x000f62000c1e9900 */
[----:B-1----:R-:W-:-:S04]  /*0770*/  FADD R23, R23, R23 ;  /* 0x0000001717177221 */ /* 0x002fc80000000000 */
[----:B------:R-:W0:Y:S01]  /*0780*/  MUFU.RCP R22, R23 ;  /* 0x0000001700167308 */ /* 0x000e220000001000 */
[----:B------:R-:W-:Y:S01]  /*0790*/  BSSY.RECONVERGENT B1, `(.L_x_203) ;  /* 0x0000013000017945 */ /* 0x000fe20003800200 */
[----:B--2---:R-:W-:Y:S01]  /*07a0*/  @!P1 FADD R5, R4, -R25 ;  /* 0x8000001904059221 */ /* 0x004fe20000000000 */
[----:B----4-:R-:W-:Y:S01]  /*07b0*/  @!P0 FADD R18, R18, -R3 ;  /* 0x8000000312128221 */ /* 0x010fe20000000000 */
[C---:B---3--:R-:W-:Y:S01]  /*07c0*/  @P1 FFMA R3, R11.reuse, 0.20000000298023223877, R16 ;  /* 0x3e4ccccd0b031823 */ /* 0x048fe20000000010 */
[----:B-----5:R-:W-:Y:S01]  /*07d0*/  @P0 FFMA R0, R11, 0.20000000298023223877, R20 ;  /* 0x3e4ccccd0b000823 */ /* 0x020fe20000000014 */
        /* <DEDUP_REMOVED lines=10> */
[----:B------:R-:W-:Y:S01]  /*0880*/  IMAD.MOV.U32 R3, RZ, RZ, R23 ;  /* 0x000000ffff037224 */ /* 0x000fe200078e0017 */
[----:B------:R-:W-:-:S07]  /*0890*/  MOV R16, 0x8b0 ;  /* 0x000008b000107802 */ /* 0x000fce0000000f00 */
[----:B------:R-:W-:Y:S05]  /*08a0*/  CALL.REL.NOINC `($__internal_8_$__cuda_sm3x_div_rn_noftz_f32_slowpath) ;  /* 0x0000000400407944 */ /* 0x000fea0003c00000 */
[----:B------:R-:W-:-:S07]  /*08b0*/  MOV R14, R0 ;  /* 0x00000000000e7202 */ /* 0x000fce0000000f00 */
.L_x_204:
[----:B------:R-:W-:Y:S05]  /*08c0*/  BSYNC.RECONVERGENT B1 ;  /* 0x0000000000017941 */ /* 0x000fea0003800200 */
.L_x_203:
[----:B------:R-:W-:Y:S05]  /*08d0*/  BSYNC.RECONVERGENT B0 ;  /* 0x0000000000007941 */ /* 0x000fea0003800200 */
.L_x_202:
[----:B------:R-:W0:Y:S01]  /*08e0*/  LDCU UR4, c[0x3][0x8] ;  /* 0x00c00100ff0477ac */ /* 0x000e220008000800 */
[----:B------:R-:W-:Y:S01]  /*08f0*/  BSSY.RECONVERGENT B0, `(.L_x_205) ;  /* 0x000003d000007945 */ /* 0x000fe20003800200 */
[----:B------:R-:W-:Y:S01]  /*0900*/  IMAD.MOV.U32 R0, RZ, RZ, RZ ;  /* 0x000000ffff007224 */ /* 0x000fe200078e00ff */
[----:B0-----:R-:W-:-:S06]  /*0910*/  UIADD3 UR4, UPT, UPT, UR4, -0x1, URZ ;  /* 0xffffffff04047890 */ /* 0x001fcc000fffe0ff */
[----:B------:R-:W-:-:S04]  /*0920*/  ISETP.GE.U32.AND P0, PT, R8, UR4, PT ;  /* 0x0000000408007c0c */ /* 0x000fc8000bf06070 */
[----:B------:R-:W-:-:S13]  /*0930*/  ISETP.EQ.OR P0, PT, R8, RZ, P0 ;  /* 0x000000ff0800720c */ /* 0x000fda0000702670 */
[----:B------:R-:W-:Y:S05]  /*0940*/  @P0 BRA `(.L_x_206) ;  /* 0x0000000000dc0947 */ /* 0x000fea0003800000 */
[----:B------:R-:W0:Y:S01]  /*0950*/  LDC.64 R4, c[0x3][RZ] ;  /* 0x00c00000ff047b82 */ /* 0x000e220000000a00 */
[----:B------:R-:W1:Y:S07]  /*0960*/  LDCU.64 UR4, c[0x0][0x398] ;  /* 0x00007300ff0477ac */ /* 0x000e6e0008000a00 */
[----:B------:R-:W2:Y:S01]  /*0970*/  LDC.64 R22, c[0x0][0x388] ;  /* 0x0000e200ff167b82 */ /* 0x000ea20000000a00 */
[-C--:B0-----:R-:W-:Y:S01]  /*0980*/  IMAD R3, R8, R5.reuse, -R5 ;  /* 0x0000000508037224 */ /* 0x081fe200078e0a05 */
[----:B------:R-:W-:-:S03]  /*0990*/  IADD3 R10, PT, PT, R10, R5, RZ ;  /* 0x000000050a0a7210 */ /* 0x000fc60007ffe0ff */
[----:B------:R-:W-:Y:S02]  /*09a0*/  IMAD.IADD R3, R6, 0x1, R3 ;  /* 0x0000000106037824 */ /* 0x000fe400078e0203 */
[-CC-:B------:R-:W-:Y:S02]  /*09b0*/  IMAD R15, R10, R4.reuse, R7.reuse ;  /* 0x000000040a0f7224 */ /* 0x180fe400078e0207 */
[----:B------:R-:W-:-:S03]  /*09c0*/  IMAD R3, R3, R4, R7 ;  /* 0x0000000403037224 */ /* 0x000fc600078e0207 */
[----:B-1----:R-:W-:Y:S02]  /*09d0*/  IADD3 R16, P1, PT, R15, UR4, RZ ;  /* 0x000000040f107c10 */ /* 0x002fe4000ff3e0ff */
[----:B------:R-:W-:Y:S02]  /*09e0*/  IADD3 R20, P0, PT, R3, UR4, RZ ;  /* 0x0000000403147c10 */ /* 0x000fe4000ff1e0ff */
[----:B------:R-:W-:Y:S02]  /*09f0*/  LEA.HI.X.SX32 R17, R15, UR5, 0x1, P1 ;  /* 0x000000050f117c11 */ /* 0x000fe400088f0eff */
[----:B------:R-:W-:-:S03]  /*0a00*/  LEA.HI.X.SX32 R21, R3, UR5, 0x1, P0 ;  /* 0x0000000503157c11 */ /* 0x000fc600080f0eff */
[----:B------:R-:W3:Y:S04]  /*0a10*/  LDG.E.U8.CONSTANT R16, desc[UR6][R16.64] ;  /* 0x0000000610107981 */ /* 0x000ee8000c1e9100 */
[----:B------:R-:W4:Y:S01]  /*0a20*/  LDG.E.U8.CONSTANT R20, desc[UR6][R20.64] ;  /* 0x0000000614147981 */ /* 0x000f22000c1e9100 */
[----:B--2---:R-:W-:-:S04]  /*0a30*/  IMAD.WIDE R4, R2, 0x4, R22 ;  /* 0x0000000402047825 */ /* 0x004fc800078e0216 */
[----:B------:R-:W-:-:S06]  /*0a40*/  IMAD.WIDE R6, R15, 0x4, R22 ;  /* 0x000000040f067825 */ /* 0x000fcc00078e0216 */
[----:B------:R-:W2:Y:S01]  /*0a50*/  LDG.E.CONSTANT R6, desc[UR6][R6.64] ;  /* 0x0000000606067981 */ /* 0x000ea2000c1e9900 */
[----:B---3--:R-:W-:Y:S01]  /*0a60*/  ISETP.NE.AND P1, PT, R16, RZ, PT ;  /* 0x000000ff1000720c */ /* 0x008fe20003f25270 */
[----:B------:R-:W-:Y:S01]  /*0a70*/  IMAD.WIDE R16, R3, 0x4, R22 ;  /* 0x0000000403107825 */ /* 0x000fe200078e0216 */
[----:B----4-:R-:W-:-:S11]  /*0a80*/  ISETP.NE.AND P0, PT, R20, RZ, PT ;  /* 0x000000ff1400720c */ /* 0x010fd60003f05270 */
[----:B------:R-:W0:Y:S01]  /*0a90*/  @!P1 LDC.64 R12, c[0x0][0x390] ;  /* 0x0000e400ff0c9b82 */ /* 0x000e220000000a00 */
[----:B------:R-:W3:Y:S04]  /*0aa0*/  @P1 LDG.E.CONSTANT R10, desc[UR6][R4.64] ;  /* 0x00000006040a1981 */ /* 0x000ee8000c1e9900 */
[----:B------:R-:W4:Y:S03]  /*0ab0*/  @P0 LDG.E.CONSTANT R0, desc[UR6][R4.64] ;  /* 0x0000000604000981 */ /* 0x000f26000c1e9900 */
[----:B------:R-:W1:Y:S01]  /*0ac0*/  @!P0 LDC.64 R18, c[0x0][0x390] ;  /* 0x0000e400ff128b82 */ /* 0x000e620000000a00 */
[----:B------:R-:W5:Y:S07]  /*0ad0*/  @!P0 LDG.E.CONSTANT R17, desc[UR6][R16.64] ;  /* 0x0000000610118981 */ /* 0x000f6e000c1e9900 */
[----:B------:R-:W2:Y:S01]  /*0ae0*/  @!P0 LDC R21, c[0x3][0x34] ;  /* 0x00c00d00ff158b82 */ /* 0x000ea20000000800 */
[----:B0-----:R-:W-:-:S07]  /*0af0*/  @!P1 IMAD.WIDE R12, R15, 0x4, R12 ;  /* 0x000000040f0c9825 */ /* 0x001fce00078e020c */
[----:B------:R-:W0:Y:S01]  /*0b00*/  LDC R15, c[0x3][0x14] ;  /* 0x00c00500ff0f7b82 */ /* 0x000e220000000800 */
[----:B------:R-:W2:Y:S01]  /*0b10*/  @!P1 LDG.E.CONSTANT R12, desc[UR6][R12.64] ;  /* 0x000000060c0c9981 */ /* 0x000ea2000c1e9900 */
[----:B-1----:R-:W-:-:S06]  /*0b20*/  @!P0 IMAD.WIDE R18, R3, 0x4, R18 ;  /* 0x0000000403128825 */ /* 0x002fcc00078e0212 */
[----:B------:R-:W2:Y:S01]  /*0b30*/  @!P1 LDC R3, c[0x3][0x34] ;  /* 0x00c00d00ff039b82 */ /* 0x000ea20000000800 */
[----:B------:R-:W5:Y:S01]  /*0b40*/  @!P0 LDG.E.CONSTANT R18, desc[UR6][R18.64] ;  /* 0x0000000612128981 */ /* 0x000f62000c1e9900 */
[----:B0-----:R-:W-:-:S04]  /*0b50*/  FADD R15, R15, R15 ;  /* 0x0000000f0f0f7221 */ /* 0x001fc80000000000 */
[----:B------:R-:W0:Y:S01]  /*0b60*/  MUFU.RCP R8, R15 ;  /* 0x0000000f00087308 */ /* 0x000e220000001000 */
[----:B------:R-:W-:Y:S01]  /*0b70*/  BSSY.RECONVERGENT B1, `(.L_x_207) ;  /* 0x0000013000017945 */ /* 0x000fe20003800200 */
[C---:B----4-:R-:W-:Y:S01]  /*0b80*/  @P0 FFMA R0, R11.reuse, 0.20000000298023223877, R0 ;  /* 0x3e4ccccd0b000823 */ /* 0x050fe20000000000 */
[----:B---3--:R-:W-:Y:S01]  /*0b90*/  @P1 FFMA R11, R11, 0.20000000298023223877, R10 ;  /* 0x3e4ccccd0b0b1823 */ /* 0x008fe2000000000a */
[----:B--2---:R-:W-:-:S04]  /*0ba0*/  @!P1 FADD R3, R12, -R3 ;  /* 0x800000030c039221 */ /* 0x004fc80000000000 */
[----:B------:R-:W-:Y:S01]  /*0bb0*/  @!P1 FFMA R11, R3, 0.10000000149011611938, R6 ;  /* 0x3dcccccd030b9823 */ /* 0x000fe20000000006 */
[----:B-----5:R-:W-:-:S04]  /*0bc0*/  @!P0 FADD R18, R18, -R21 ;  /* 0x8000001512128221 */ /* 0x020fc80000000000 */
        /* <DEDUP_REMOVED lines=13> */
.L_x_208:
[----:B------:R-:W-:Y:S05]  /*0ca0*/  BSYNC.RECONVERGENT B1 ;  /* 0x0000000000017941 */ /* 0x000fea0003800200 */
.L_x_207:
[----:B------:R-:W-:-:S07]  /*0cb0*/  MOV R0, R3 ;  /* 0x0000000300007202 */ /* 0x000fce0000000f00 */
.L_x_206:
[----:B------:R-:W-:Y:S05]  /*0cc0*/  BSYNC.RECONVERGENT B0 ;  /* 0x0000000000007941 */ /* 0x000fea0003800200 */
.L_x_205:
[----:B------:R-:W0:Y:S01]  /*0cd0*/  LDC.64 R4, c[0x0][0x380] ;  /* 0x0000e000ff047b82 */ /* 0x000e220000000a00 */
[----:B------:R-:W-:Y:S01]  /*0ce0*/  IMAD R3, R2, 0x3, RZ ;  /* 0x0000000302037824 */ /* 0x000fe200078e02ff */
[----:B------:R-:W1:Y:S03]  /*0cf0*/  LDCU UR4, c[0x0][0x3a0] ;  /* 0x00007400ff0477ac */ /* 0x000e660008000800 */
[----:B0-----:R-:W-:-:S05]  /*0d00*/  IMAD.WIDE R4, R3, 0x4, R4 ;  /* 0x0000000403047825 */ /* 0x001fca00078e0204 */
[----:B------:R-:W1:Y:S04]  /*0d10*/  LDG.E R2, desc[UR6][R4.64] ;  /* 0x0000000604027981 */ /* 0x000e68000c1e1900 */
[----:B------:R-:W2:Y:S04]  /*0d20*/  LDG.E R3, desc[UR6][R4.64+0x4] ;  /* 0x0000040604037981 */ /* 0x000ea8000c1e1900 */
[----:B------:R-:W3:Y:S01]  /*0d30*/  LDG.E R7, desc[UR6][R4.64+0x8] ;  /* 0x0000080604077981 */ /* 0x000ee2000c1e1900 */
[----:B-1----:R-:W-:Y:S01]  /*0d40*/  FFMA R9, -R9, UR4, R2 ;  /* 0x0000000409097c23 */ /* 0x002fe20008000102 */
[----:B--2---:R-:W-:-:S04]  /*0d50*/  FFMA R3, -R14, UR4, R3 ;  /* 0x000000040e037c23 */ /* 0x004fc80008000103 */
[----:B------:R-:W-:Y:S01]  /*0d60*/  STG.E desc[UR6][R4.64], R9 ;  /* 0x0000000904007986 */ /* 0x000fe2000c101906 */
[----:B---3--:R-:W-:-:S03]  /*0d70*/  FFMA R7, -R0, UR4, R7 ;  /* 0x0000000400077c23 */ /* 0x008fc60008000107 */
[----:B------:R-:W-:Y:S04]  /*0d80*/  STG.E desc[UR6][R4.64+0x4], R3 ;  /* 0x0000040304007986 */ /* 0x000fe8000c101906 */
[----:B------:R-:W-:Y:S01]  /*0d90*/  STG.E desc[UR6][R4.64+0x8], R7 ;  /* 0x0000080704007986 */ /* 0x000fe2000c101906 */
[----:B------:R-:W-:Y:S05]  /*0da0*/  EXIT ;  /* 0x000000000000794d */ /* 0x000fea0003800000 */
        .weak           $__internal_8_$__cuda_sm3x_div_rn_noftz_f32_slowpath
        .type           $__internal_8_$__cuda_sm3x_div_rn_noftz_f32_slowpath,@function
        .size           $__internal_8_$__cuda_sm3x_div_rn_noftz_f32_slowpath,(.L_x_291 - $__internal_8_$__cuda_sm3x_div_rn_noftz_f32_slowpath)
$__internal_8_$__cuda_sm3x_div_rn_noftz_f32_slowpath:
        /* <DEDUP_REMOVED lines=34> */
.L_x_210:
[----:B------:R-:W-:Y:S01]  /*0fd0*/  LEA R18, R15, 0xc0800000, 0x17 ;  /* 0xc08000000f127811 */ /* 0x000fe200078eb8ff */
[----:B------:R-:W-:Y:S01]  /*0fe0*/  VIADD R19, R19, 0xffffff81 ;  /* 0xffffff8113137836 */ /* 0x000fe20000000000 */
[----:B------:R-:W-:Y:S02]  /*0ff0*/  BSSY.RECONVERGENT B3, `(.L_x_215) ;  /* 0x0000035000037945 */ /* 0x000fe40003800200 */
[----:B------:R-:W-:Y:S01]  /*1000*/  IADD3 R20, PT, PT, -R18, R3, RZ ;  /* 0x0000000312147210 */ /* 0x000fe20007ffe1ff */
[----:B------:R-:W-:-:S03]  /*1010*/  IMAD R0, R19, -0x800000, R0 ;  /* 0xff80000013007824 */ /* 0x000fc600078e0200 */
[----:B------:R0:W1:Y:S01]  /*1020*/  MUFU.RCP R3, R20 ;  /* 0x0000001400037308 */ /* 0x0000620000001000 */
[----:B------:R-:W-:Y:S01]  /*1030*/  FADD.FTZ R21, -R20, -RZ ;  /* 0x800000ff14157221 */ /* 0x000fe20000010100 */
[----:B0-----:R-:W-:-:S04]  /*1040*/  IADD3 R20, PT, PT, R19, 0x7f, -R15 ;  /* 0x0000007f13147810 */ /* 0x001fc80007ffe80f */
[----:B------:R-:W-:Y:S01]  /*1050*/  IADD3 R20, PT, PT, R20, R17, RZ ;  /* 0x0000001114147210 */ /* 0x000fe20007ffe0ff */
        /* <DEDUP_REMOVED lines=21> */
[C---:B------:R-:W-:Y:S02]  /*11b0*/  IADD3 R20, PT, PT, R19.reuse, 0x20, RZ ;  /* 0x0000002013147810 */ /* 0x040fe40007ffe0ff */
[----:B------:R-:W-:Y:S02]  /*11c0*/  ISETP.NE.AND P2, PT, R19, RZ, PT ;  /* 0x000000ff1300720c */ /* 0x000fe40003f45270 */
[----:B------:R-:W-:Y:S01]  /*11d0*/  LOP3.LUT R17, R15, 0x7fffff, RZ, 0xc0, !PT ;  /* 0x007fffff0f117812 */ /* 0x000fe200078ec0ff */
[CCC-:B------:R-:W-:Y:S01]  /*11e0*/  FFMA.RP R15, R3.reuse, R21.reuse, R18.reuse ;  /* 0x00000015030f7223 */ /* 0x1c0fe20000008012 */
[----:B------:R-:W-:Y:S01]  /*11f0*/  FFMA.RM R18, R3, R21, R18 ;  /* 0x0000001503127223 */ /* 0x000fe20000004012 */
[----:B------:R-:W-:Y:S02]  /*1200*/  ISETP.NE.AND P1, PT, R19, RZ, PT ;  /* 0x000000ff1300720c */ /* 0x000fe40003f25270 */
[----:B------:R-:W-:-:S02]  /*1210*/  LOP3.LUT R17, R17, 0x800000, RZ, 0xfc, !PT ;  /* 0x0080000011117812 */ /* 0x000fc400078efcff */
        /* <DEDUP_REMOVED lines=14> */
.L_x_217:
[----:B------:R-:W-:-:S04]  /*1300*/  LOP3.LUT R0, R0, 0x80000000, RZ, 0xc0, !PT ;  /* 0x8000000000007812 */ /* 0x000fc800078ec0ff */
[----:B------:R-:W-:Y:S01]  /*1310*/  LOP3.LUT R0, R0, 0x7f800000, RZ, 0xfc, !PT ;  /* 0x7f80000000007812 */ /* 0x000fe200078efcff */
[----:B------:R-:W-:Y:S06]  /*1320*/  BRA `(.L_x_218) ;  /* 0x0000000000047947 */ /* 0x000fec0003800000 */
.L_x_216:
[----:B------:R-:W-:-:S07]  /*1330*/  LEA R0, R20, R0, 0x17 ;  /* 0x0000000014007211 */ /* 0x000fce00078eb8ff */
.L_x_218:
[----:B------:R-:W-:Y:S05]  /*1340*/  BSYNC.RECONVERGENT B3 ;  /* 0x0000000000037941 */ /* 0x000fea0003800200 */
.L_x_215:
[----:B------:R-:W-:Y:S05]  /*1350*/  BRA `(.L_x_219) ;  /* 0x0000000000207947 */ /* 0x000fea0003800000 */
.L_x_214:
[----:B------:R-:W-:-:S04]  /*1360*/  LOP3.LUT R0, R3, 0x80000000, R0, 0x48, !PT ;  /* 0x8000000003007812 */ /* 0x000fc800078e4800 */
[----:B------:R-:W-:Y:S01]  /*1370*/  LOP3.LUT R0, R0, 0x7f800000, RZ, 0xfc, !PT ;  /* 0x7f80000000007812 */ /* 0x000fe200078efcff */
[----:B------:R-:W-:Y:S06]  /*1380*/  BRA `(.L_x_219) ;  /* 0x0000000000147947 */ /* 0x000fec0003800000 */
.L_x_213:
[----:B------:R-:W-:Y:S01]  /*1390*/  LOP3.LUT R0, R3, 0x80000000, R0, 0x48, !PT ;  /* 0x8000000003007812 */ /* 0x000fe200078e4800 */
[----:B------:R-:W-:Y:S06]  /*13a0*/  BRA `(.L_x_219) ;  /* 0x00000000000c7947 */ /* 0x000fec0003800000 */
.L_x_212:
[----:B------:R-:W0:Y:S01]  /*13b0*/  MUFU.RSQ R0, -QNAN ;  /* 0xffc0000000007908 */ /* 0x000e220000001400 */
[----:B------:R-:W-:Y:S05]  /*13c0*/  BRA `(.L_x_219) ;  /* 0x0000000000047947 */ /* 0x000fea0003800000 */
.L_x_211:
[----:B------:R-:W-:-:S07]  /*13d0*/  FADD.FTZ R0, R0, R3 ;  /* 0x0000000300007221 */ /* 0x000fce0000010000 */
.L_x_219:
[----:B------:R-:W-:Y:S05]  /*13e0*/  BSYNC.RECONVERGENT B2 ;  /* 0x0000000000027941 */ /* 0x000fea0003800200 */
.L_x_209:
[----:B------:R-:W-:-:S04]  /*13f0*/  HFMA2 R17, -RZ, RZ, 0, 0 ;  /* 0x00000000ff117431 */ /* 0x000fc800000001ff */
[----:B0-----:R-:W-:Y:S05]  /*1400*/  RET.REL.NODEC R16 `(_Z30subtractPressureGradientKernelPfPKfS1_PKhf) ;  /* 0xffffffe810fc7950 */ /* 0x001fea0003c3ffff */
.L_x_220:
        /* <DEDUP_REMOVED lines=15> */
.L_x_291:


//--------------------- .text._Z22pressureJacobianKernelPKfPfS0_PKhf --------------------------
	.section	.text._Z22pressureJacobianKernelPKfPfS0_PKhf,"ax",@progbits
	.align	128
        .global         _Z22pressureJacobianKernelPKfPfS0_PKhf
        .type           _Z22pressureJacobianKernelPKfPfS0_PKhf,@function
        .size           _Z22pressureJacobianKernelPKfPfS0_PKhf,(.L_x_292 - _Z22pressureJacobianKernelPKfPfS0_PKhf)
        .other          _Z22pressureJacobianKernelPKfPfS0_PKhf,@"STO_CUDA_ENTRY STV_DEFAULT"
_Z22pressureJacobianKernelPKfPfS0_PKhf:
.text._Z22pressureJacobianKernelPKfPfS0_PKhf:
[----:B------:R-:W-:Y:S01]  /*0000*/  LDC R1, c[0x0][0x37c] ;  /* 0x0000df00ff017b82 */ /* 0x000fe20000000800 */
[----:B------:R-:W0:Y:S07]  /*0010*/  S2R R0, SR_CgaCtaId ;  /* 0x0000000000007919 */ /* 0x000e2e0000008800 */
[----:B------:R-:W1:Y:S01]  /*0020*/  LDC R12, c[0x0][0x360] ;  /* 0x0000d800ff0c7b82 */ /* 0x000e620000000800 */
[----:B------:R-:W-:Y:S01]  /*0030*/  MOV R5, 0x400 ;  /* 0x0000040000057802 */ /* 0x000fe20000000f00 */
[----:B------:R-:W2:Y:S01]  /*0040*/  LDCU UR4, c[0x3][0x8] ;  /* 0x00c00100ff0477ac */ /* 0x000ea20008000800 */
[----:B------:R-:W3:Y:S01]  /*0050*/  S2R R2, SR_TID.Y ;  /* 0x0000000000027919 */ /* 0x000ee20000002200 */
[----:B------:R-:W-:Y:S01]  /*0060*/  BSSY.RECONVERGENT B0, `(.L_x_221) ;  /* 0x0000073000007945 */ /* 0x000fe20003800200 */
[----:B------:R-:W4:Y:S03]  /*0070*/  S2R R3, SR_TID.X ;  /* 0x0000000000037919 */ /* 0x000f260000002100 */
[----:B------:R-:W3:Y:S01]  /*0080*/  S2UR UR6, SR_CTAID.Y ;  /* 0x00000000000679c3 */ /* 0x000ee20000002600 */
[----:B------:R-:W5:Y:S07]  /*0090*/  S2R R4, SR_TID.Z ;  /* 0x0000000000047919 */ /* 0x000f6e0000002300 */
[----:B------:R-:W3:Y:S08]  /*00a0*/  LDC R11, c[0x0][0x364] ;  /* 0x0000d900ff0b7b82 */ /* 0x000ef00000000800 */
[----:B------:R-:W1:Y:S01]  /*00b0*/  S2UR UR5, SR_CTAID.X ;  /* 0x00000000000579c3 */ /* 0x000e620000002500 */
[----:B0-----:R-:W-:-:S07]  /*00c0*/  LEA R13, R0, R5, 0x18 ;  /* 0x00000005000d7211 */ /* 0x001fce00078ec0ff */
[----:B------:R-:W0:Y:S01]  /*00d0*/  LDC.64 R14, c[0x3][RZ] ;  /* 0x00c00000ff0e7b82 */ /* 0x000e220000000a00 */
[----:B----4-:R-:W-:-:S07]  /*00e0*/  IMAD R8, R3, 0x190, R13 ;  /* 0x0000019003087824 */ /* 0x010fce00078e020d */
[----:B------:R-:W4:Y:S01]  /*00f0*/  S2UR UR7, SR_CTAID.Z ;  /* 0x00000000000779c3 */ /* 0x000f220000002700 */
[----:B---3--:R-:W-:Y:S02]  /*0100*/  IMAD R6, R11, UR6, R2 ;  /* 0x000000060b067c24 */ /* 0x008fe4000f8e0202 */
[----:B------:R-:W-:-:S04]  /*0110*/  VIADD R9, R8, 0x190 ;  /* 0x0000019008097836 */ /* 0x000fc80000000000 */
[----:B------:R-:W-:Y:S01]  /*0120*/  IMAD R9, R2, 0x28, R9 ;  /* 0x0000002802097824 */ /* 0x000fe200078e0209 */
[----:B------:R-:W4:Y:S01]  /*0130*/  LDC R27, c[0x0][0x368] ;  /* 0x0000da00ff1b7b82 */ /* 0x000f220000000800 */
[----:B-1----:R-:W-:Y:S02]  /*0140*/  IMAD R7, R12, UR5, R3 ;  /* 0x000000050c077c24 */ /* 0x002fe4000f8e0203 */
[----:B------:R-:W-:-:S04]  /*0150*/  VIADD R9, R9, 0x28 ;  /* 0x0000002809097836 */ /* 0x000fc80000000000 */
[----:B-----5:R-:W-:Y:S01]  /*0160*/  IMAD R9, R4, 0x4, R9 ;  /* 0x0000000404097824 */ /* 0x020fe200078e0209 */
[----:B0-----:R-:W-:-:S04]  /*0170*/  ISETP.GE.AND P0, PT, R6, R15, PT ;  /* 0x0000000f0600720c */ /* 0x001fc80003f06270 */
[----:B------:R-:W-:Y:S01]  /*0180*/  ISETP.GE.OR P0, PT, R7, R14, P0 ;  /* 0x0000000e0700720c */ /* 0x000fe20000706670 */
[----:B----4-:R-:W-:Y:S01]  /*0190*/  IMAD R8, R27, UR7, R4 ;  /* 0x000000071b087c24 */ /* 0x010fe2000f8e0204 */
[----:B------:R-:W0:Y:S04]  /*01a0*/  LDCU.64 UR6, c[0x0][0x358] ;  /* 0x00006b00ff0677ac */ /* 0x000e280008000a00 */
[----:B--2---:R-:W-:-:S13]  /*01b0*/  ISETP.GE.OR P0, PT, R8, UR4, P0 ;  /* 0x0000000408007c0c */ /* 0x004fda0008706670 */
[----:B------:R-:W-:Y:S05]  /*01c0*/  @P0 BRA `(.L_x_222) ;  /* 0x0000000400700947 */ /* 0x000fea0003800000 */
[----:B------:R-:W1:Y:S01]  /*01d0*/  LDC.64 R18, c[0x0][0x380] ;  /* 0x0000e000ff127b82 */ /* 0x000e620000000a00 */
[----:B------:R-:W2:Y:S01]  /*01e0*/  LDCU.64 UR8, c[0x0][0x398] ;  /* 0x00007300ff0877ac */ /* 0x000ea20008000a00 */
[----:B------:R-:W-:Y:S01]  /*01f0*/  IMAD R10, R8, R15, R6 ;  /* 0x0000000f080a7224 */ /* 0x000fe200078e0206 */
[----:B------:R-:W-:-:S03]  /*0200*/  ISETP.GE.AND P2, PT, R7, 0x1, PT ;  /* 0x000000010700780c */ /* 0x000fc60003f46270 */
[----:B------:R-:W-:Y:S01]  /*0210*/  IMAD R17, R10, R14, R7 ;  /* 0x0000000e0a117224 */ /* 0x000fe200078e0207 */
[----:B------:R-:W-:-:S04]  /*0220*/  ISETP.NE.OR P2, PT, R3, RZ, !P2 ;  /* 0x000000ff0300720c */ /* 0x000fc80005745670 */
[----:B--2---:R-:W-:-:S04]  /*0230*/  IADD3 R20, P1, PT, R17, UR8, RZ ;  /* 0x0000000811147c10 */ /* 0x004fc8000ff3e0ff */
[C---:B------:R-:W-:Y:S01]  /*0240*/  LEA.HI.X.SX32 R21, R17.reuse, UR9, 0x1, P1 ;  /* 0x0000000911157c11 */ /* 0x040fe200088f0eff */
[----:B-1----:R-:W-:-:S04]  /*0250*/  IMAD.WIDE R28, R17, 0x4, R18 ;  /* 0x00000004111c7825 */ /* 0x002fc800078e0212 */
[----:B0-----:R-:W2:Y:S04]  /*0260*/  LDG.E.U8.CONSTANT R17, desc[UR6][R20.64] ;  /* 0x0000000614117981 */ /* 0x001ea8000c1e9100 */
[----:B------:R-:W3:Y:S04]  /*0270*/  LDG.E.CONSTANT R26, desc[UR6][R28.64] ;  /* 0x000000061c1a7981 */ /* 0x000ee8000c1e9900 */
[----:B------:R-:W4:Y:S01]  /*0280*/  @!P2 LDG.E.CONSTANT R22, desc[UR6][R28.64+-0x4] ;  /* 0xfffffc061c16a981 */ /* 0x000f22000c1e9900 */
[----:B------:R-:W-:Y:S01]  /*0290*/  IADD3 R23, PT, PT, R5, 0xfa0, RZ ;  /* 0x00000fa005177810 */ /* 0x000fe20007ffe0ff */
[----:B------:R-:W-:-:S02]  /*02a0*/  @!P2 IMAD R13, R2, 0x28, R13 ;  /* 0x00000028020da824 */ /* 0x000fc400078e020d */
[----:B------:R-:W-:Y:S01]  /*02b0*/  VIADD R12, R12, 0xffffffff ;  /* 0xffffffff0c0c7836 */ /* 0x000fe20000000000 */
[----:B------:R-:W-:Y:S01]  /*02c0*/  LEA R16, R0, R23, 0x18 ;  /* 0x0000001700107211 */ /* 0x000fe200078ec0ff */
[----:B------:R-:W5:Y:S04]  /*02d0*/  @!P2 LDG.E.U8.CONSTANT R24, desc[UR6][R20.64+-0x1] ;  /* 0xffffff061418a981 */ /* 0x000f68000c1e9100 */
[----:B------:R-:W-:-:S04]  /*02e0*/  IMAD R25, R3, 0x64, R16 ;  /* 0x0000006403197824 */ /* 0x000fc800078e0210 */
[----:B------:R-:W-:-:S04]  /*02f0*/  VIADD R23, R25, 0x64 ;  /* 0x0000006419177836 */ /* 0x000fc80000000000 */
[----:B------:R-:W-:Y:S02]  /*0300*/  IMAD R23, R2, 0xa, R23 ;  /* 0x0000000a02177824 */ /* 0x000fe400078e0217 */
[----:B------:R-:W-:Y:S02]  /*0310*/  @!P2 IMAD R13, R4, 0x4, R13 ;  /* 0x00000004040da824 */ /* 0x000fe400078e020d */
[----:B------:R-:W-:Y:S01]  /*0320*/  IMAD.IADD R10, R23, 0x1, R4 ;  /* 0x00000001170a7824 */ /* 0x000fe200078e0204 */
[----:B------:R-:W-:-:S04]  /*0330*/  ISETP.NE.AND P1, PT, R6, RZ, PT ;  /* 0x000000ff0600720c */ /* 0x000fc80003f25270 */
[C---:B------:R-:W-:Y:S01]  /*0340*/  ISETP.NE.OR P1, PT, R2.reuse, RZ, !P1 ;  /* 0x000000ff0200720c */ /* 0x040fe20004f25670 */
[----:B------:R-:W-:Y:S01]  /*0350*/  @!P2 IMAD R16, R2, 0xa, R16 ;  /* 0x0000000a0210a824 */ /* 0x000fe200078e0210 */
[----:B---3--:R-:W-:Y:S04]  /*0360*/  STS [R9+0x4], R26 ;  /* 0x0000041a09007388 */ /* 0x008fe80000000800 */
[----:B--2---:R-:W-:Y:S04]  /*0370*/  STS.U8 [R10+0xb], R17 ;  /* 0x00000b110a007388 */ /* 0x004fe80000000000 */
[----:B----4-:R0:W-:Y:S02]  /*0380*/  @!P2 STS [R13+0x2c], R22 ;  /* 0x00002c160d00a388 */ /* 0x0101e40000000800 */
[----:B0-----:R-:W-:-:S04]  /*0390*/  IADD3 R22, PT, PT, R14, -0x1, RZ ;  /* 0xffffffff0e167810 */ /* 0x001fc80007ffe0ff */
[----:B------:R-:W-:-:S04]  /*03a0*/  ISETP.GE.AND P3, PT, R7, R22, PT ;  /* 0x000000160700720c */ /* 0x000fc80003f66270 */
[----:B------:R-:W-:Y:S01]  /*03b0*/  ISETP.NE.OR P3, PT, R3, R12, P3 ;  /* 0x0000000c0300720c */ /* 0x000fe20001f65670 */
[----:B------:R-:W-:-:S12]  /*03c0*/  @!P2 IMAD.IADD R26, R16, 0x1, R4 ;  /* 0x00000001101aa824 */ /* 0x000fd800078e0204 */
[----:B------:R-:W2:Y:S04]  /*03d0*/  @!P3 LDG.E.CONSTANT R22, desc[UR6][R28.64+0x4] ;  /* 0x000004061c16b981 */ /* 0x000ea8000c1e9900 */
[----:B------:R-:W3:Y:S01]  /*03e0*/  @!P3 LDG.E.U8.CONSTANT R21, desc[UR6][R20.64+0x1] ;  /* 0x000001061415b981 */ /* 0x000ee2000c1e9100 */
[----:B------:R-:W-:-:S04]  /*03f0*/  IMAD R16, R8, R15, R6 ;  /* 0x0000000f08107224 */ /* 0x000fc800078e0206 */
[----:B------:R-:W-:-:S04]  /*0400*/  @!P1 VIADD R17, R16, 0xffffffff ;  /* 0xffffffff10119836 */ /* 0x000fc80000000000 */
[----:B------:R-:W-:-:S04]  /*0410*/  @!P1 IMAD R17, R17, R14, R7 ;  /* 0x0000000e11119224 */ /* 0x000fc800078e0207 */
[----:B------:R-:W-:-:S05]  /*0420*/  @!P1 IMAD.WIDE R12, R17, 0x4, R18 ;  /* 0x00000004110c9825 */ /* 0x000fca00078e0212 */
[----:B------:R0:W4:Y:S01]  /*0430*/  @!P1 LDG.E.CONSTANT R20, desc[UR6][R12.64] ;  /* 0x000000060c149981 */ /* 0x000122000c1e9900 */
[----:B------:R-:W-:-:S03]  /*0440*/  ISETP.NE.AND P4, PT, R8, RZ, PT ;  /* 0x000000ff0800720c */ /* 0x000fc60003f85270 */
[----:B-----5:R1:W-:Y:S01]  /*0450*/  @!P2 STS.U8 [R26+0xb], R24 ;  /* 0x00000b181a00a388 */ /* 0x0203e20000000000 */
[----:B------:R-:W-:Y:S01]  /*0460*/  UIADD3 UR5, UPT, UPT, UR4, -0x1, URZ ;  /* 0xffffffff04057890 */ /* 0x000fe2000fffe0ff */
[----:B------:R-:W-:Y:S01]  /*0470*/  VIADD R27, R27, 0xffffffff ;  /* 0xffffffff1b1b7836 */ /* 0x000fe20000000000 */
[----:B0-----:R-:W-:Y:S01]  /*0480*/  IADD3 R13, PT, PT, R15, -0x1, RZ ;  /* 0xffffffff0f0d7810 */ /* 0x001fe20007ffe0ff */
[----:B------:R-:W-:Y:S02]  /*0490*/  IMAD R12, R16, R14, R7 ;  /* 0x0000000e100c7224 */ /* 0x000fe400078e0207 */
[----:B------:R-:W-:Y:S01]  /*04a0*/  VIADD R11, R11, 0xffffffff ;  /* 0xffffffff0b0b7836 */ /* 0x000fe20000000000 */
[----:B------:R-:W-:Y:S02]  /*04b0*/  ISETP.GE.U32.AND P2, PT, R6, R13, PT ;  /* 0x0000000d0600720c */ /* 0x000fe40003f46070 */
[----:B-1----:R-:W-:Y:S02]  /*04c0*/  LEA R24, R0, R5, 0x18 ;  /* 0x0000000500187211 */ /* 0x002fe400078ec0ff */
[----:B------:R-:W-:-:S02]  /*04d0*/  IADD3 R26, P5, PT, R12, UR8, RZ ;  /* 0x000000080c1a7c10 */ /* 0x000fc4000ffbe0ff */
[----:B------:R-:W-:Y:S01]  /*04e0*/  ISETP.NE.OR P2, PT, R2, R11, P2 ;  /* 0x0000000b0200720c */ /* 0x000fe20001745670 */
[----:B------:R-:W-:-:S04]  /*04f0*/  IMAD R11, R3, 0x190, R24 ;  /* 0x00000190030b7824 */ /* 0x000fc800078e0218 */
[----:B------:R-:W-:-:S08]  /*0500*/  @!P1 IMAD R24, R4, 0x4, R11 ;  /* 0x0000000404189824 */ /* 0x000fd000078e020b */
[----:B------:R-:W-:Y:S01]  /*0510*/  @!P2 IADD3 R26, P6, PT, R26, R14, RZ ;  /* 0x0000000e1a1aa210 */ /* 0x000fe20007fde0ff */
[----:B------:R-:W-:-:S06]  /*0520*/  @!P2 IMAD.WIDE R28, R14, 0x4, R28 ;  /* 0x000000040e1ca825 */ /* 0x000fcc00078e021c */
[----:B------:R-:W5:Y:S04]  /*0530*/  @!P2 LDG.E.CONSTANT R28, desc[UR6][R28.64] ;  /* 0x000000061c1ca981 */ /* 0x000f68000c1e9900 */
[----:B--2---:R-:W-:Y:S04]  /*0540*/  @!P3 STS [R9+0x194], R22 ;  /* 0x000194160900b388 */ /* 0x004fe80000000800 */
[----:B---3--:R0:W-:Y:S01]  /*0550*/  @!P3 STS.U8 [R10+0x6f], R21 ;  /* 0x00006f150a00b388 */ /* 0x0081e20000000000 */
[----:B------:R-:W-:Y:S02]  /*0560*/  ISETP.NE.OR P3, PT, R4, RZ, !P4 ;  /* 0x000000ff0400720c */ /* 0x000fe40006765670 */
[----:B------:R-:W-:-:S04]  /*0570*/  ISETP.GE.U32.AND P4, PT, R8, UR5, PT ;  /* 0x0000000508007c0c */ /* 0x000fc8000bf86070 */
[----:B------:R-:W-:Y:S02]  /*0580*/  ISETP.NE.OR P4, PT, R4, R27, P4 ;  /* 0x0000001b0400720c */ /* 0x000fe40002785670 */
[----:B------:R-:W-:-:S05]  /*0590*/  LEA.HI.X.SX32 R27, R12, UR9, 0x1, P5 ;  /* 0x000000090c1b7c11 */ /* 0x000fca000a8f0eff */
[----:B------:R-:W-:Y:S01]  /*05a0*/  @!P3 IMAD R13, R8, R15, -R15 ;  /* 0x0000000f080db224 */ /* 0x000fe200078e0a0f */
[----:B------:R-:W-:-:S04]  /*05b0*/  @!P1 IADD3 R12, P5, PT, R17, UR8, RZ ;  /* 0x00000008110c9c10 */ /* 0x000fc8000ffbe0ff */
[----:B0-----:R-:W-:Y:S02]  /*05c0*/  @!P3 IADD3 R21, PT, PT, R6, R13, RZ ;  /* 0x0000000d0615b210 */ /* 0x001fe40007ffe0ff */
[----:B------:R-:W-:Y:S01]  /*05d0*/  @!P1 LEA.HI.X.SX32 R13, R17, UR9, 0x1, P5 ;  /* 0x00000009110d9c11 */ /* 0x000fe2000a8f0eff */
[----:B------:R-:W-:Y:S02]  /*05e0*/  @!P4 IMAD.IADD R16, R16, 0x1, R15 ;  /* 0x000000011010c824 */ /* 0x000fe400078e020f */
[----:B------:R-:W-:Y:S01]  /*05f0*/  @!P3 IMAD R17, R21, R14, R7 ;  /* 0x0000000e1511b224 */ /* 0x000fe200078e0207 */
[----:B----4-:R0:W-:Y:S04]  /*0600*/  @!P1 STS [R24+0x194], R20 ;  /* 0x0001941418009388 */ /* 0x0101e80000000800 */
[----:B------:R1:W2:Y:S01]  /*0610*/  @!P1 LDG.E.U8.CONSTANT R22, desc[UR6][R12.64] ;  /* 0x000000060c169981 */ /* 0x0002a2000c1e9100 */
[----:B------:R-:W-:-:S02]  /*0620*/  @!P2 LEA.HI.X.SX32 R27, R14, R27, 0x1, P6 ;  /* 0x0000001b0e1ba211 */ /* 0x000fc400030f0eff */
[----:B0-----:R-:W-:-:S04]  /*0630*/  @!P3 IADD3 R20, P5, PT, R17, UR8, RZ ;  /* 0x000000081114bc10 */ /* 0x001fc8000ffbe0ff */
[----:B------:R-:W3:Y:S01]  /*0640*/  @!P2 LDG.E.U8.CONSTANT R27, desc[UR6][R26.64] ;  /* 0x000000061a1ba981 */ /* 0x000ee2000c1e9100 */
[----:B-1----:R-:W-:Y:S01]  /*0650*/  @!P4 IMAD R13, R16, R14, R7 ;  /* 0x0000000e100dc224 */ /* 0x002fe200078e0207 */
[C---:B------:R-:W-:Y:S01]  /*0660*/  @!P3 LEA.HI.X.SX32 R21, R17.reuse, UR9, 0x1, P5 ;  /* 0x000000091115bc11 */ /* 0x040fe2000a8f0eff */
[----:B------:R-:W-:-:S03]  /*0670*/  @!P3 IMAD.WIDE R16, R17, 0x4, R18 ;  /* 0x000000041110b825 */ /* 0x000fc600078e0212 */
[C---:B------:R-:W-:Y:S01]  /*0680*/  @!P4 IADD3 R12, P5, PT, R13.reuse, UR8, RZ ;  /* 0x000000080d0ccc10 */ /* 0x040fe2000ffbe0ff */
[C---:B------:R-:W-:Y:S01]  /*0690*/  @!P4 IMAD.WIDE R18, R13.reuse, 0x4, R18 ;  /* 0x000000040d12c825 */ /* 0x040fe200078e0212 */
[----:B------:R-:W4:Y:S02]  /*06a0*/  @!P3 LDG.E.U8.CONSTANT R20, desc[UR6][R20.64] ;  /* 0x000000061414b981 */ /* 0x000f24000c1e9100 */
[----:B------:R-:W-:Y:S02]  /*06b0*/  @!P4 LEA.HI.X.SX32 R13, R13, UR9, 0x1, P5 ;  /* 0x000000090d0dcc11 */ /* 0x000fe4000a8f0eff */
[----:B------:R-:W4:Y:S04]  /*06c0*/  @!P3 LDG.E.CONSTANT R16, desc[UR6][R16.64] ;  /* 0x000000061010b981 */ /* 0x000f28000c1e9900 */
[----:B------:R-:W4:Y:S04]  /*06d0*/  @!P4 LDG.E.CONSTANT R18, desc[UR6][R18.64] ;  /* 0x000000061212c981 */ /* 0x000f28000c1e9900 */
[----:B------:R-:W4:Y:S01]  /*06e0*/  @!P4 LDG.E.U8.CONSTANT R13, desc[UR6][R12.64] ;  /* 0x000000060c0dc981 */ /* 0x000f22000c1e9100 */
[----:B------:R-:W-:-:S02]  /*06f0*/  VIADD R11, R11, 0x190 ;  /* 0x000001900b0b7836 */ /* 0x000fc40000000000 */
[----:B------:R-:W-:Y:S02]  /*0700*/  @!P1 IMAD.IADD R25, R25, 0x1, R4 ;  /* 0x0000000119199824 */ /* 0x000fe400078e0204 */
[----:B------:R-:W-:-:S03]  /*0710*/  IMAD R11, R2, 0x28, R11 ;  /* 0x00000028020b7824 */ /* 0x000fc600078e020b */
[----:B--2---:R1:W-:Y:S04]  /*0720*/  @!P1 STS.U8 [R25+0x65], R22 ;  /* 0x0000651619009388 */ /* 0x0043e80000000000 */
[----:B-----5:R1:W-:Y:S04]  /*0730*/  @!P2 STS [R9+0x2c], R28 ;  /* 0x00002c1c0900a388 */ /* 0x0203e80000000800 */
[----:B---3--:R1:W-:Y:S04]  /*0740*/  @!P2 STS.U8 [R10+0x15], R27 ;  /* 0x0000151b0a00a388 */ /* 0x0083e80000000000 */
[----:B----4-:R1:W-:Y:S04]  /*0750*/  @!P3 STS [R11+0x28], R16 ;  /* 0x000028100b00b388 */ /* 0x0103e80000000800 */
[----:B------:R1:W-:Y:S04]  /*0760*/  @!P3 STS.U8 [R23+0xa], R20 ;  /* 0x00000a141700b388 */ /* 0x0003e80000000000 */
[----:B------:R1:W-:Y:S04]  /*0770*/  @!P4 STS [R9+0x8], R18 ;  /* 0x000008120900c388 */ /* 0x0003e80000000800 */
[----:B------:R1:W-:Y:S02]  /*0780*/  @!P4 STS.U8 [R10+0xc], R13 ;  /* 0x00000c0d0a00c388 */ /* 0x0003e40000000000 */
.L_x_222:
[----:B0-----:R-:W-:Y:S05]  /*0790*/  BSYNC.RECONVERGENT B0 ;  /* 0x0000000000007941 */ /* 0x001fea0003800200 */
.L_x_221:
[----:B------:R-:W-:Y:S06]  /*07a0*/  BAR.SYNC.DEFER_BLOCKING 0x0 ;  /* 0x0000000000007b1d */ /* 0x000fec0000010000 */
[----:B------:R-:W-:Y:S05]  /*07b0*/  @P0 EXIT ;  /* 0x000000000000094d */ /* 0x000fea0003800000 */
[----:B------:R-:W0:Y:S01]  /*07c0*/  LDCU.64 UR8, c[0x0][0x398] ;  /* 0x00007300ff0877ac */ /* 0x000e220008000a00 */
[----:B-1----:R-:W-:-:S04]  /*07d0*/  IMAD R10, R8, R15, R6 ;  /* 0x0000000f080a7224 */ /* 0x002fc800078e0206 */
[----:B------:R-:W-:-:S05]  /*07e0*/  IMAD R10, R10, R14, R7 ;  /* 0x0000000e0a0a7224 */ /* 0x000fca00078e0207 */
[----:B0-----:R-:W-:-:S04]  /*07f0*/  IADD3 R16, P0, PT, R10, UR8, RZ ;  /* 0x000000080a107c10 */ /* 0x001fc8000ff1e0ff */
[----:B------:R-:W-:-:S05]  /*0800*/  LEA.HI.X.SX32 R17, R10, UR9, 0x1, P0 ;  /* 0x000000090a117c11 */ /* 0x000fca00080f0eff */
[----:B------:R-:W2:Y:S02]  /*0810*/  LDG.E.U8.CONSTANT R16, desc[UR6][R16.64] ;  /* 0x0000000610107981 */ /* 0x000ea4000c1e9100 */
[----:B--2---:R-:W-:-:S13]  /*0820*/  ISETP.NE.AND P0, PT, R16, RZ, PT ;  /* 0x000000ff1000720c */ /* 0x004fda0003f05270 */
[----:B------:R-:W0:Y:S02]  /*0830*/  @P0 LDC.64 R12, c[0x0][0x388] ;  /* 0x0000e200ff0c0b82 */ /* 0x000e240000000a00 */
[----:B0-----:R-:W-:-:S05]  /*0840*/  @P0 IMAD.WIDE R12, R10, 0x4, R12 ;  /* 0x000000040a0c0825 */ /* 0x001fca00078e020c */
[----:B------:R0:W-:Y:S01]  /*0850*/  @P0 STG.E desc[UR6][R12.64], RZ ;  /* 0x000000ff0c000986 */ /* 0x0001e2000c101906 */
[----:B------:R-:W-:Y:S05]  /*0860*/  @P0 EXIT ;  /* 0x000000000000094d */ /* 0x000fea0003800000 */
[----:B------:R-:W-:Y:S01]  /*0870*/  IADD3 R5, PT, PT, R5, 0xfa0, RZ ;  /* 0x00000fa005057810 */ /* 0x000fe20007ffe0ff */
[----:B------:R-:W-:Y:S01]  /*0880*/  VIADD R14, R14, 0xffffffff ;  /* 0xffffffff0e0e7836 */ /* 0x000fe20000000000 */
[----:B------:R-:W-:Y:S01]  /*0890*/  ISETP.GE.AND P2, PT, R7, 0x1, PT ;  /* 0x000000010700780c */ /* 0x000fe20003f46270 */
[----:B------:R-:W-:Y:S01]  /*08a0*/  VIADD R15, R15, 0xffffffff ;  /* 0xffffffff0f0f7836 */ /* 0x000fe20000000000 */
[----:B------:R-:W-:Y:S01]  /*08b0*/  LEA R0, R0, R5, 0x18 ;  /* 0x0000000500007211 */ /* 0x000fe200078ec0ff */
[----:B------:R-:W-:Y:S01]  /*08c0*/  BSSY.RECONVERGENT B0, `(.L_x_223) ;  /* 0x0000010000007945 */ /* 0x000fe20003800200 */
[----:B------:R-:W-:Y:S02]  /*08d0*/  ISETP.GE.AND P3, PT, R7, R14, PT ;  /* 0x0000000e0700720c */ /* 0x000fe40003f66270 */
[C---:B------:R-:W-:Y:S01]  /*08e0*/  ISETP.NE.AND P4, PT, R6.reuse, RZ, PT ;  /* 0x000000ff0600720c */ /* 0x040fe20003f85270 */
[----:B------:R-:W-:Y:S01]  /*08f0*/  IMAD R3, R3, 0x64, R0 ;  /* 0x0000006403037824 */ /* 0x000fe200078e0200 */
[----:B------:R-:W-:-:S02]  /*0900*/  ISETP.GE.U32.AND P1, PT, R6, R15, PT ;  /* 0x0000000f0600720c */ /* 0x000fc40003f26070 */
[----:B------:R-:W-:Y:S01]  /*0910*/  ISETP.NE.AND P0, PT, R8, RZ, PT ;  /* 0x000000ff0800720c */ /* 0x000fe20003f05270 */
[----:B------:R-:W-:Y:S02]  /*0920*/  IMAD R3, R2, 0xa, R3 ;  /* 0x0000000a02037824 */ /* 0x000fe400078e0203 */
[----:B------:R-:W-:-:S03]  /*0930*/  IMAD.MOV.U32 R2, RZ, RZ, RZ ;  /* 0x000000ffff027224 */ /* 0x000fc600078e00ff */
[----:B------:R-:W-:Y:S01]  /*0940*/  IADD3 R3, PT, PT, R3, R4, RZ ;  /* 0x0000000403037210 */ /* 0x000fe20007ffe0ff */
[----:B------:R-:W-:Y:S01]  /*0950*/  IMAD.MOV.U32 R4, RZ, RZ, RZ ;  /* 0x000000ffff047224 */ /* 0x000fe200078e00ff */
[----:B------:R-:W-:Y:S06]  /*0960*/  @!P2 BRA `(.L_x_224) ;  /* 0x000000000014a947 */ /* 0x000fec0003800000 */
[----:B------:R-:W1:Y:S02]  /*0970*/  LDS.U8 R0, [R3+0xb] ;  /* 0x00000b0003007984 */ /* 0x000e640000000000 */
[----:B-1----:R-:W-:-:S13]  /*0980*/  ISETP.NE.AND P2, PT, R0, RZ, PT ;  /* 0x000000ff0000720c */ /* 0x002fda0003f45270 */
[----:B------:R-:W1:Y:S01]  /*0990*/  @!P2 LDS R0, [R9+-0x18c] ;  /* 0xfffe74000900a984 */ /* 0x000e620000000800 */
[----:B------:R-:W-:Y:S01]  /*09a0*/  @!P2 MOV R2, 0x1 ;  /* 0x000000010002a802 */ /* 0x000fe20000000f00 */
[----:B-1----:R-:W-:-:S07]  /*09b0*/  @!P2 FADD R4, RZ, R0 ;  /* 0x00000000ff04a221 */ /* 0x002fce0000000000 */
.L_x_224:
[----:B------:R-:W-:Y:S05]  /*09c0*/  BSYNC.RECONVERGENT B0 ;  /* 0x0000000000007941 */ /* 0x000fea0003800200 */
.L_x_223:
[----:B------:R-:W-:Y:S04]  /*09d0*/  BSSY.RECONVERGENT B0, `(.L_x_225) ;  /* 0x0000007000007945 */ /* 0x000fe80003800200 */
[----:B------:R-:W-:Y:S05]  /*09e0*/  @P3 BRA `(.L_x_226) ;  /* 0x0000000000143947 */ /* 0x000fea0003800000 */
[----:B------:R-:W1:Y:S02]  /*09f0*/  LDS.U8 R0, [R3+0xd3] ;  /* 0x0000d30003007984 */ /* 0x000e640000000000 */
[----:B-1----:R-:W-:-:S13]  /*0a00*/  ISETP.NE.AND P2, PT, R0, RZ, PT ;  /* 0x000000ff0000720c */ /* 0x002fda0003f45270 */
[----:B------:R-:W1:Y:S01]  /*0a10*/  @!P2 LDS R5, [R9+0x194] ;  /* 0x000194000905a984 */ /* 0x000e620000000800 */
[----:B------:R-:W-:Y:S02]  /*0a20*/  @!P2 VIADD R2, R2, 0x1 ;  /* 0x000000010202a836 */ /* 0x000fe40000000000 */
[----:B-1----:R-:W-:-:S07]  /*0a30*/  @!P2 FADD R4, R4, R5 ;  /* 0x000000050404a221 */ /* 0x002fce0000000000 */
.L_x_226:
[----:B------:R-:W-:Y:S05]  /*0a40*/  BSYNC.RECONVERGENT B0 ;  /* 0x0000000000007941 */ /* 0x000fea0003800200 */
.L_x_225:
[----:B------:R-:W-:Y:S04]  /*0a50*/  BSSY.RECONVERGENT B0, `(.L_x_227) ;  /* 0x0000007000007945 */ /* 0x000fe80003800200 */
[----:B------:R-:W-:Y:S05]  /*0a60*/  @!P4 BRA `(.L_x_228) ;  /* 0x000000000014c947 */ /* 0x000fea0003800000 */
[----:B------:R-:W1:Y:S02]  /*0a70*/  LDS.U8 R0, [R3+0x65] ;  /* 0x0000650003007984 */ /* 0x000e640000000000 */
[----:B-1----:R-:W-:-:S13]  /*0a80*/  ISETP.NE.AND P2, PT, R0, RZ, PT ;  /* 0x000000ff0000720c */ /* 0x002fda0003f45270 */
[----:B------:R-:W1:Y:S01]  /*0a90*/  @!P2 LDS R5, [R9+-0x24] ;  /* 0xffffdc000905a984 */ /* 0x000e620000000800 */
[----:B------:R-:W-:Y:S02]  /*0aa0*/  @!P2 VIADD R2, R2, 0x1 ;  /* 0x000000010202a836 */ /* 0x000fe40000000000 */
[----:B-1----:R-:W-:-:S07]  /*0ab0*/  @!P2 FADD R4, R4, R5 ;  /* 0x000000050404a221 */ /* 0x002fce0000000000 */
.L_x_228:
[----:B------:R-:W-:Y:S05]  /*0ac0*/  BSYNC.RECONVERGENT B0 ;  /* 0x0000000000007941 */ /* 0x000fea0003800200 */
.L_x_227:
[----:B------:R-:W-:Y:S04]  /*0ad0*/  BSSY.RECONVERGENT B0, `(.L_x_229) ;  /* 0x0000007000007945 */ /* 0x000fe80003800200 */
[----:B------:R-:W-:Y:S05]  /*0ae0*/  @P1 BRA `(.L_x_230) ;  /* 0x0000000000141947 */ /* 0x000fea0003800000 */
[----:B------:R-:W1:Y:S02]  /*0af0*/  LDS.U8 R0, [R3+0x79] ;  /* 0x0000790003007984 */ /* 0x000e640000000000 */
[----:B-1----:R-:W-:-:S13]  /*0b00*/  ISETP.NE.AND P1, PT, R0, RZ, PT ;  /* 0x000000ff0000720c */ /* 0x002fda0003f25270 */
[----:B------:R-:W1:Y:S01]  /*0b10*/  @!P1 LDS R5, [R9+0x2c] ;  /* 0x00002c0009059984 */ /* 0x000e620000000800 */
[----:B------:R-:W-:Y:S01]  /*0b20*/  @!P1 IADD3 R2, PT, PT, R2, 0x1, RZ ;  /* 0x0000000102029810 */ /* 0x000fe20007ffe0ff */
[----:B-1----:R-:W-:-:S07]  /*0b30*/  @!P1 FADD R4, R4, R5 ;  /* 0x0000000504049221 */ /* 0x002fce0000000000 */
.L_x_230:
[----:B------:R-:W-:Y:S05]  /*0b40*/  BSYNC.RECONVERGENT B0 ;  /* 0x0000000000007941 */ /* 0x000fea0003800200 */
.L_x_229:
[----:B------:R-:W-:Y:S04]  /*0b50*/  BSSY.RECONVERGENT B0, `(.L_x_231) ;  /* 0x0000007000007945 */ /* 0x000fe80003800200 */
[----:B------:R-:W-:Y:S05]  /*0b60*/  @!P0 BRA `(.L_x_232) ;  /* 0x0000000000148947 */ /* 0x000fea0003800000 */
[----:B------:R-:W1:Y:S02]  /*0b70*/  LDS.U8 R0, [R3+0x6e] ;  /* 0x00006e0003007984 */ /* 0x000e640000000000 */
[----:B-1----:R-:W-:-:S13]  /*0b80*/  ISETP.NE.AND P0, PT, R0, RZ, PT ;  /* 0x000000ff0000720c */ /* 0x002fda0003f05270 */
[----:B------:R-:W1:Y:S01]  /*0b90*/  @!P0 LDS R5, [R9] ;  /* 0x0000000009058984 */ /* 0x000e620000000800 */
[----:B------:R-:W-:Y:S02]  /*0ba0*/  @!P0 VIADD R2, R2, 0x1 ;  /* 0x0000000102028836 */ /* 0x000fe40000000000 */
[----:B-1----:R-:W-:-:S07]  /*0bb0*/  @!P0 FADD R4, R4, R5 ;  /* 0x0000000504048221 */ /* 0x002fce0000000000 */
.L_x_232:
[----:B------:R-:W-:Y:S05]  /*0bc0*/  BSYNC.RECONVERGENT B0 ;  /* 0x0000000000007941 */ /* 0x000fea0003800200 */
.L_x_231:
[----:B------:R-:W-:Y:S01]  /*0bd0*/  UIADD3 UR4, UPT, UPT, UR4, -0x1, URZ ;  /* 0xffffffff04047890 */ /* 0x000fe2000fffe0ff */
[----:B------:R-:W-:Y:S04]  /*0be0*/  BSSY.RECONVERGENT B1, `(.L_x_233) ;  /* 0x0000011000017945 */ /* 0x000fe80003800200 */
[----:B------:R-:W-:Y:S01]  /*0bf0*/  BSSY.RELIABLE B0, `(.L_x_234) ;  /* 0x000000a000007945 */ /* 0x000fe20003800100 */
[----:B------:R-:W-:-:S13]  /*0c00*/  ISETP.GE.U32.AND P0, PT, R8, UR4, PT ;  /* 0x0000000408007c0c */ /* 0x000fda000bf06070 */
[----:B------:R-:W-:Y:S05]  /*0c10*/  @P0 BRA `(.L_x_235) ;  /* 0x00000000001c0947 */ /* 0x000fea0003800000 */
[----:B------:R-:W1:Y:S02]  /*0c20*/  LDS.U8 R3, [R3+0x70] ;  /* 0x0000700003037984 */ /* 0x000e640000000000 */
[----:B-1----:R-:W-:-:S13]  /*0c30*/  ISETP.NE.AND P0, PT, R3, RZ, PT ;  /* 0x000000ff0300720c */ /* 0x002fda0003f05270 */
[----:B------:R-:W1:Y:S01]  /*0c40*/  @!P0 LDS R9, [R9+0x8] ;  /* 0x0000080009098984 */ /* 0x000e620000000800 */
[----:B------:R-:W-:Y:S05]  /*0c50*/  @!P0 BREAK.RELIABLE B0 ;  /* 0x0000000000008942 */ /* 0x000fea0003800100 */
[----:B------:R-:W-:Y:S02]  /*0c60*/  @!P0 VIADD R2, R2, 0x1 ;  /* 0x0000000102028836 */ /* 0x000fe40000000000 */
[----:B-1----:R-:W-:Y:S01]  /*0c70*/  @!P0 FADD R4, R4, R9 ;  /* 0x0000000904048221 */ /* 0x002fe20000000000 */
[----:B------:R-:W-:Y:S06]  /*0c80*/  @!P0 BRA `(.L_x_236) ;  /* 0x0000000000188947 */ /* 0x000fec0003800000 */
.L_x_235:
[----:B------:R-:W-:Y:S05]  /*0c90*/  BSYNC.RELIABLE B0 ;  /* 0x0000000000007941 */ /* 0x000fea0003800100 */
.L_x_234:
[----:B------:R-:W-:-:S13]  /*0ca0*/  ISETP.NE.AND P0, PT, R2, RZ, PT ;  /* 0x000000ff0200720c */ /* 0x000fda0003f05270 */
[----:B------:R-:W1:Y:S02]  /*0cb0*/  @!P0 LDC.64 R6, c[0x0][0x388] ;  /* 0x0000e200ff068b82 */ /* 0x000e640000000a00 */
[----:B-1----:R-:W-:-:S05]  /*0cc0*/  @!P0 IMAD.WIDE R6, R10, 0x4, R6 ;  /* 0x000000040a068825 */ /* 0x002fca00078e0206 */
[----:B------:R1:W-:Y:S01]  /*0cd0*/  @!P0 STG.E desc[UR6][R6.64], RZ ;  /* 0x000000ff06008986 */ /* 0x0003e2000c101906 */
[----:B------:R-:W-:Y:S05]  /*0ce0*/  @!P0 EXIT ;  /* 0x000000000000894d */ /* 0x000fea0003800000 */
.L_x_236:
[----:B------:R-:W-:Y:S05]  /*0cf0*/  BSYNC.RECONVERGENT B1 ;  /* 0x0000000000017941 */ /* 0x000fea0003800200 */
.L_x_233:
[----:B------:R-:W-:Y:S05]  /*0d00*/  WARPSYNC.ALL ;  /* 0x0000000000007948 */ /* 0x000fea0003800000 */
[----:B-1----:R-:W1:Y:S01]  /*0d10*/  LDC.64 R6, c[0x3][0x10] ;  /* 0x00c00400ff067b82 */ /* 0x002e620000000a00 */
[----:B------:R-:W1:Y:S01]  /*0d20*/  LDCU UR4, c[0x3][0xc] ;  /* 0x00c00180ff0477ac */ /* 0x000e620008000800 */
[----:B------:R-:W-:Y:S02]  /*0d30*/  HFMA2 R8, -RZ, RZ, 1.666015625, -0.052093505859375 ;  /* 0x3eaaaaabff087431 */ /* 0x000fe400000001ff */
[----:B------:R-:W-:-:S04]  /*0d40*/  IMAD.MOV.U32 R3, RZ, RZ, 0x40400000 ;  /* 0x40400000ff037424 */ /* 0x000fc800078e00ff */
[----:B------:R-:W-:-:S04]  /*0d50*/  FFMA R3, R8, -R3, 1 ;  /* 0x3f80000008037423 */ /* 0x000fc80000000803 */
[----:B------:R-:W-:Y:S01]  /*0d60*/  FFMA R3, R3, R8, 0.3333333432674407959 ;  /* 0x3eaaaaab03037423 */ /* 0x000fe20000000008 */
[----:B-1----:R-:W-:-:S04]  /*0d70*/  FADD R0, R6, UR4 ;  /* 0x0000000406007e21 */ /* 0x002fc80008000000 */
[----:B------:R-:W-:-:S04]  /*0d80*/  FADD R0, R0, R7 ;  /* 0x0000000700007221 */ /* 0x000fc80000000000 */
[----:B------:R-:W1:Y:S01]  /*0d90*/  FCHK P0, R0, 3 ;  /* 0x4040000000007902 */ /* 0x000e620000000000 */
[----:B------:R-:W-:-:S04]  /*0da0*/  FFMA R5, R0, R3, RZ ;  /* 0x0000000300057223 */ /* 0x000fc800000000ff */
[----:B------:R-:W-:-:S04]  /*0db0*/  FFMA R6, R5, -3, R0 ;  /* 0xc040000005067823 */ /* 0x000fc80000000000 */
[----:B------:R-:W-:Y:S01]  /*0dc0*/  FFMA R3, R3, R6, R5 ;  /* 0x0000000603037223 */ /* 0x000fe20000000005 */
[----:B-1----:R-:W-:Y:S06]  /*0dd0*/  @!P0 BRA `(.L_x_237) ;  /* 0x00000000000c8947 */ /* 0x002fec0003800000 */
[----:B------:R-:W-:Y:S01]  /*0de0*/  IMAD.MOV.U32 R3, RZ, RZ, 0x40400000 ;  /* 0x40400000ff037424 */ /* 0x000fe200078e00ff */
[----:B------:R-:W-:-:S07]  /*0df0*/  MOV R6, 0xe10 ;  /* 0x00000e1000067802 */ /* 0x000fce0000000f00 */
[----:B0-----:R-:W-:Y:S05]  /*0e00*/  CALL.REL.NOINC `($__internal_9_$__cuda_sm3x_div_rn_noftz_f32_slowpath) ;  /* 0x0000000000b07944 */ /* 0x001fea0003c00000 */
.L_x_237:
[----:B------:R-:W1:Y:S01]  /*0e10*/  LDC R7, c[0x0][0x3a0] ;  /* 0x0000e800ff077b82 */ /* 0x000e620000000800 */
[----:B------:R-:W-:Y:S01]  /*0e20*/  FMUL R0, R3, R3 ;  /* 0x0000000303007220 */ /* 0x000fe20000400000 */
[----:B------:R-:W-:Y:S01]  /*0e30*/  BSSY.RECONVERGENT B1, `(.L_x_238) ;  /* 0x000000d000017945 */ /* 0x000fe20003800200 */
[----:B-1----:R-:W1:Y:S08]  /*0e40*/  MUFU.RCP R5, R7 ;  /* 0x0000000700057308 */ /* 0x002e700000001000 */
[----:B------:R-:W2:Y:S01]  /*0e50*/  FCHK P0, R0, R7 ;  /* 0x0000000700007302 */ /* 0x000ea20000000000 */
[----:B-1----:R-:W-:-:S04]  /*0e60*/  FFMA R6, R5, -R7, 1 ;  /* 0x3f80000005067423 */ /* 0x002fc80000000807 */
[----:B------:R-:W-:-:S04]  /*0e70*/  FFMA R5, R5, R6, R5 ;  /* 0x0000000605057223 */ /* 0x000fc80000000005 */
[----:B------:R-:W-:-:S04]  /*0e80*/  FFMA R3, R0, R5, RZ ;  /* 0x0000000500037223 */ /* 0x000fc800000000ff */
[----:B------:R-:W-:-:S04]  /*0e90*/  FFMA R6, R3, -R7, R0 ;  /* 0x8000000703067223 */ /* 0x000fc80000000000 */
[----:B------:R-:W-:Y:S01]  /*0ea0*/  FFMA R3, R5, R6, R3 ;  /* 0x0000000605037223 */ /* 0x000fe20000000003 */
[----:B--2---:R-:W-:Y:S06]  /*0eb0*/  @!P0 BRA `(.L_x_239) ;  /* 0x0000000000108947 */ /* 0x004fec0003800000 */
[----:B------:R-:W1:Y:S01]  /*0ec0*/  LDCU UR4, c[0x0][0x3a0] ;  /* 0x00007400ff0477ac */ /* 0x000e620008000800 */
[----:B------:R-:W-:Y:S02]  /*0ed0*/  MOV R6, 0xf00 ;  /* 0x00000f0000067802 */ /* 0x000fe40000000f00 */
[----:B-1----:R-:W-:-:S07]  /*0ee0*/  MOV R3, UR4 ;  /* 0x0000000400037c02 */ /* 0x002fce0008000f00 */
[----:B0-----:R-:W-:Y:S05]  /*0ef0*/  CALL.REL.NOINC `($__internal_9_$__cuda_sm3x_div_rn_noftz_f32_slowpath) ;  /* 0x0000000000747944 */ /* 0x001fea0003c00000 */
.L_x_239:
[----:B------:R-:W-:Y:S05]  /*0f00*/  BSYNC.RECONVERGENT B1 ;  /* 0x0000000000017941 */ /* 0x000fea0003800200 */
.L_x_238:
[----:B------:R-:W1:Y:S02]  /*0f10*/  LDC.64 R6, c[0x0][0x390] ;  /* 0x0000e400ff067b82 */ /* 0x000e640000000a00 */
[----:B-1----:R-:W-:-:S06]  /*0f20*/  IMAD.WIDE R6, R10, 0x4, R6 ;  /* 0x000000040a067825 */ /* 0x002fcc00078e0206 */
[----:B------:R-:W2:Y:S01]  /*0f30*/  LDG.E.CONSTANT R7, desc[UR6][R6.64] ;  /* 0x0000000606077981 */ /* 0x000ea2000c1e9900 */
[----:B------:R-:W-:Y:S01]  /*0f40*/  I2FP.F32.U32 R9, R2 ;  /* 0x0000000200097245 */ /* 0x000fe20000201000 */
[----:B------:R-:W-:Y:S03]  /*0f50*/  BSSY.RECONVERGENT B1, `(.L_x_240) ;  /* 0x000000e000017945 */ /* 0x000fe60003800200 */
[----:B------:R-:W1:Y:S02]  /*0f60*/  MUFU.RCP R2, R9 ;  /* 0x0000000900027308 */ /* 0x000e640000001000 */
[----:B-1----:R-:W-:-:S04]  /*0f70*/  FFMA R5, -R9, R2, 1 ;  /* 0x3f80000009057423 */ /* 0x002fc80000000102 */
[----:B------:R-:W-:Y:S01]  /*0f80*/  FFMA R5, R2, R5, R2 ;  /* 0x0000000502057223 */ /* 0x000fe20000000002 */
[----:B--2---:R-:W-:-:S04]  /*0f90*/  FFMA R0, -R7, R3, R4 ;  /* 0x0000000307007223 */ /* 0x004fc80000000104 */
[----:B------:R-:W1:Y:S01]  /*0fa0*/  FCHK P0, R0, R9 ;  /* 0x0000000900007302 */ /* 0x000e620000000000 */
[----:B------:R-:W-:-:S04]  /*0fb0*/  FFMA R2, R0, R5, RZ ;  /* 0x0000000500027223 */ /* 0x000fc800000000ff */
[----:B------:R-:W-:-:S04]  /*0fc0*/  FFMA R3, -R9, R2, R0 ;  /* 0x0000000209037223 */ /* 0x000fc80000000100 */
[----:B------:R-:W-:Y:S01]  /*0fd0*/  FFMA R8, R5, R3, R2 ;  /* 0x0000000305087223 */ /* 0x000fe20000000002 */
[----:B-1----:R-:W-:Y:S06]  /*0fe0*/  @!P0 BRA `(.L_x_241) ;  /* 0x0000000000108947 */ /* 0x002fec0003800000 */
[----:B------:R-:W-:Y:S01]  /*0ff0*/  IMAD.MOV.U32 R3, RZ, RZ, R9 ;  /* 0x000000ffff037224 */ /* 0x000fe200078e0009 */
[----:B------:R-:W-:-:S07]  /*1000*/  MOV R6, 0x1020 ;  /* 0x0000102000067802 */ /* 0x000fce0000000f00 */
[----:B0-----:R-:W-:Y:S05]  /*1010*/  CALL.REL.NOINC `($__internal_9_$__cuda_sm3x_div_rn_noftz_f32_slowpath) ;  /* 0x00000000002c7944 */ /* 0x001fea0003c00000 */
[----:B------:R-:W-:-:S07]  /*1020*/  IMAD.MOV.U32 R8, RZ, RZ, R3 ;  /* 0x000000ffff087224 */ /* 0x000fce00078e0003 */
.L_x_241:
[----:B------:R-:W-:Y:S05]  /*1030*/  BSYNC.RECONVERGENT B1 ;  /* 0x0000000000017941 */ /* 0x000fea0003800200 */
.L_x_240:
[----:B------:R-:W1:Y:S08]  /*1040*/  LDC.64 R2, c[0x0][0x380] ;  /* 0x0000e000ff027b82 */ /* 0x000e700000000a00 */
[----:B------:R-:W2:Y:S01]  /*1050*/  LDC.64 R4, c[0x0][0x388] ;  /* 0x0000e200ff047b82 */ /* 0x000ea20000000a00 */
[----:B-1----:R-:W-:-:S06]  /*1060*/  IMAD.WIDE R2, R10, 0x4, R2 ;  /* 0x000000040a027825 */ /* 0x002fcc00078e0202 */
[----:B------:R-:W3:Y:S01]  /*1070*/  LDG.E.CONSTANT R3, desc[UR6][R2.64] ;  /* 0x0000000602037981 */ /* 0x000ee2000c1e9900 */
[----:B------:R-:W-:Y:S01]  /*1080*/  FMUL R8, R8, 0.60000002384185791016 ;  /* 0x3f19999a08087820 */ /* 0x000fe20000400000 */
[----:B--2---:R-:W-:-:S04]  /*1090*/  IMAD.WIDE R4, R10, 0x4, R4 ;  /* 0x000000040a047825 */ /* 0x004fc800078e0204 */
[----:B---3--:R-:W-:-:S05]  /*10a0*/  FFMA R7, R3, 0.39999997615814208984, R8 ;  /* 0x3ecccccc03077823 */ /* 0x008fca0000000008 */
[----:B------:R-:W-:Y:S01]  /*10b0*/  STG.E desc[UR6][R4.64], R7 ;  /* 0x0000000704007986 */ /* 0x000fe2000c101906 */
[----:B------:R-:W-:Y:S05]  /*10c0*/  EXIT ;  /* 0x000000000000794d */ /* 0x000fea0003800000 */
        .weak           $__internal_9_$__cuda_sm3x_div_rn_noftz_f32_slowpath
        .type           $__internal_9_$__cuda_sm3x_div_rn_noftz_f32_slowpath,@function
        .size           $__internal_9_$__cuda_sm3x_div_rn_noftz_f32_slowpath,(.L_x_292 - $__internal_9_$__cuda_sm3x_div_rn_noftz_f32_slowpath)
$__internal_9_$__cuda_sm3x_div_rn_noftz_f32_slowpath:
        /* <DEDUP_REMOVED lines=32> */
[----:B------:R-:W-:Y:S01]  /*12d0*/  @!P1 FFMA R3, R3, 1.84467440737095516160e+19, RZ ;  /* 0x5f80000003039823 */ /* 0x000fe200000000ff */
[----:B------:R-:W-:-:S07]  /*12e0*/  @!P1 VIADD R5, R5, 0x40 ;  /* 0x0000004005059836 */ /* 0x000fce0000000000 */
.L_x_243:
[----:B------:R-:W-:Y:S01]  /*12f0*/  LEA R8, R14, 0xc0800000, 0x17 ;  /* 0xc08000000e087811 */ /* 0x000fe200078eb8ff */
[----:B------:R-:W-:Y:S03]  /*1300*/  BSSY.RECONVERGENT B3, `(.L_x_248) ;  /* 0x0000036000037945 */ /* 0x000fe60003800200 */
[----:B------:R-:W-:Y:S01]  /*1310*/  IADD3 R8, PT, PT, -R8, R3, RZ ;  /* 0x0000000308087210 */ /* 0x000fe20007ffe1ff */
[----:B------:R-:W-:-:S03]  /*1320*/  VIADD R3, R11, 0xffffff81 ;  /* 0xffffff810b037836 */ /* 0x000fc60000000000 */
        /* <DEDUP_REMOVED lines=31> */
[C---:B------:R-:W-:Y:S01]  /*1520*/  VIADD R12, R9.reuse, 0x20 ;  /* 0x00000020090c7836 */ /* 0x040fe20000000000 */
[----:B------:R-:W-:Y:S02]  /*1530*/  IADD3 R7, PT, PT, -R9, RZ, RZ ;  /* 0x000000ff09077210 */ /* 0x000fe40007ffe1ff */
        /* <DEDUP_REMOVED lines=10> */
[----:B------:R-:W-:-:S05]  /*15e0*/  LOP3.LUT R3, R3, R8, RZ, 0xc0, !PT ;  /* 0x0000000803037212 */ /* 0x000fca00078ec0ff */
[----:B------:R-:W-:-:S05]  /*15f0*/  IMAD.IADD R3, R12, 0x1, R3 ;  /* 0x000000010c037824 */ /* 0x000fca00078e0203 */
[----:B------:R-:W-:Y:S01]  /*1600*/  LOP3.LUT R0, R3, R0, RZ, 0xfc, !PT ;  /* 0x0000000003007212 */ /* 0x000fe200078efcff */
[----:B------:R-:W-:Y:S06]  /*1610*/  BRA `(.L_x_251) ;  /* 0x0000000000107947 */ /* 0x000fec0003800000 */
.L_x_250:
[----:B------:R-:W-:-:S04]  /*1620*/  LOP3.LUT R0, R0, 0x80000000, RZ, 0xc0, !PT ;  /* 0x8000000000007812 */ /* 0x000fc800078ec0ff */
[----:B------:R-:W-:Y:S01]  /*1630*/  LOP3.LUT R0, R0, 0x7f800000, RZ, 0xfc, !PT ;  /* 0x7f80000000007812 */ /* 0x000fe200078efcff */
[----:B------:R-:W-:Y:S06]  /*1640*/  BRA `(.L_x_251) ;  /* 0x0000000000047947 */ /* 0x000fec0003800000 */
.L_x_249:
[----:B------:R-:W-:-:S07]  /*1650*/  IMAD R0, R8, 0x800000, R0 ;  /* 0x0080000008007824 */ /* 0x000fce00078e0200 */
.L_x_251:
[----:B------:R-:W-:Y:S05]  /*1660*/  BSYNC.RECONVERGENT B3 ;  /* 0x0000000000037941 */ /* 0x000fea0003800200 */
.L_x_248:
[----:B------:R-:W-:Y:S05]  /*1670*/  BRA `(.L_x_252) ;  /* 0x0000000000207947 */ /* 0x000fea0003800000 */
.L_x_247:
[----:B------:R-:W-:-:S04]  /*1680*/  LOP3.LUT R0, R3, 0x80000000, R0, 0x48, !PT ;  /* 0x8000000003007812 */ /* 0x000fc800078e4800 */
[----:B------:R-:W-:Y:S01]  /*1690*/  LOP3.LUT R0, R0, 0x7f800000, RZ, 0xfc, !PT ;  /* 0x7f80000000007812 */ /* 0x000fe200078efcff */
[----:B------:R-:W-:Y:S06]  /*16a0*/  BRA `(.L_x_252) ;  /* 0x0000000000147947 */ /* 0x000fec0003800000 */
.L_x_246:
[----:B------:R-:W-:Y:S01]  /*16b0*/  LOP3.LUT R0, R3, 0x80000000, R0, 0x48, !PT ;  /* 0x8000000003007812 */ /* 0x000fe200078e4800 */
[----:B------:R-:W-:Y:S06]  /*16c0*/  BRA `(.L_x_252) ;  /* 0x00000000000c7947 */ /* 0x000fec0003800000 */
.L_x_245:
[----:B------:R-:W0:Y:S01]  /*16d0*/  MUFU.RSQ R0, -QNAN ;  /* 0xffc0000000007908 */ /* 0x000e220000001400 */
[----:B------:R-:W-:Y:S05]  /*16e0*/  BRA `(.L_x_252) ;  /* 0x0000000000047947 */ /* 0x000fea0003800000 */
.L_x_244:
[----:B------:R-:W-:-:S07]  /*16f0*/  FADD.FTZ R0, R0, R3 ;  /* 0x0000000300007221 */ /* 0x000fce0000010000 */
.L_x_252:
[----:B------:R-:W-:Y:S05]  /*1700*/  BSYNC.RECONVERGENT B2 ;  /* 0x0000000000027941 */ /* 0x000fea0003800200 */
.L_x_242:
[----:B------:R-:W-:Y:S01]  /*1710*/  IMAD.MOV.U32 R7, RZ, RZ, 0x0 ;  /* 0x00000000ff077424 */ /* 0x000fe200078e00ff */
[----:B0-----:R-:W-:-:S03]  /*1720*/  MOV R3, R0 ;  /* 0x0000000000037202 */ /* 0x001fc60000000f00 */
[----:B------:R-:W-:Y:S05]  /*1730*/  RET.REL.NODEC R6 `(_Z22pressureJacobianKernelPKfPfS0_PKhf) ;  /* 0xffffffe806307950 */ /* 0x000fea0003c3ffff */
.L_x_253:
        /* <DEDUP_REMOVED lines=12> */
.L_x_292:


//--------------------- .text._Z23computeDivergenceKernelPKfPfPKh --------------------------
	.section	.text._Z23computeDivergenceKernelPKfPfPKh,"ax",@progbits
	.align	128
        .global         _Z23computeDivergenceKernelPKfPfPKh
        .type           _Z23computeDivergenceKernelPKfPfPKh,@function
        .size           _Z23computeDivergenceKernelPKfPfPKh,(.L_x_293 - _Z23computeDivergenceKernelPKfPfPKh)
        .other          _Z23computeDivergenceKernelPKfPfPKh,@"STO_CUDA_ENTRY STV_DEFAULT"
_Z23computeDivergenceKernelPKfPfPKh:
.text._Z23computeDivergenceKernelPKfPfPKh:
        /* <DEDUP_REMOVED lines=31> */
[----:B------:R-:W-:Y:S01]  /*01f0*/  UIADD3 UR4, UPT, UPT, UR8, -0x1, URZ ;  /* 0xffffffff08047890 */ /* 0x000fe2000fffe0ff */
[----:B------:R-:W-:Y:S01]  /*0200*/  BSSY.RECONVERGENT B0, `(.L_x_254) ;  /* 0x0000030000007945 */ /* 0x000fe20003800200 */
[----:B------:R-:W-:-:S04]  /*0210*/  IMAD.MOV.U32 R0, RZ, RZ, RZ ;  /* 0x000000ffff007224 */ /* 0x000fc800078e00ff */
[----:B------:R-:W-:-:S04]  /*0220*/  ISETP.GE.AND P0, PT, R9, UR4, PT ;  /* 0x0000000409007c0c */ /* 0x000fc8000bf06270 */
[----:B------:R-:W-:-:S13]  /*0230*/  ISETP.LT.OR P0, PT, R9, 0x1, P0 ;  /* 0x000000010900780c */ /* 0x000fda0000701670 */
[----:B------:R-:W-:Y:S05]  /*0240*/  @P0 BRA `(.L_x_255) ;  /* 0x0000000000ac0947 */ /* 0x000fea0003800000 */
[----:B------:R-:W1:Y:S01]  /*0250*/  LDC R12, c[0x3][0xc] ;  /* 0x00c00300ff0c7b82 */ /* 0x000e620000000800 */
[C---:B0-----:R-:W-:Y:S01]  /*0260*/  VIADD R2, R9.reuse, 0x1 ;  /* 0x0000000109027836 */ /* 0x041fe20000000000 */
[----:B------:R-:W-:Y:S01]  /*0270*/  BSSY.RECONVERGENT B1, `(.L_x_256) ;  /* 0x0000012000017945 */ /* 0x000fe20003800200 */
[----:B------:R-:W-:Y:S01]  /*0280*/  HFMA2 R13, -RZ, RZ, 0, 0 ;  /* 0x00000000ff0d7431 */ /* 0x000fe200000001ff */
[----:B------:R-:W-:Y:S02]  /*0290*/  ISETP.GT.AND P0, PT, R9, UR8, PT ;  /* 0x0000000809007c0c */ /* 0x000fe4000bf04270 */
[----:B------:R-:W-:Y:S01]  /*02a0*/  ISETP.GE.AND P2, PT, R2, UR8, PT ;  /* 0x0000000802007c0c */ /* 0x000fe2000bf46270 */
[----:B-1----:R-:W-:-:S04]  /*02b0*/  FADD R12, R12, R12 ;  /* 0x0000000c0c0c7221 */ /* 0x002fc80000000000 */
[----:B------:R-:W-:-:S05]  /*02c0*/  VIADD R0, R12, 0x1800000 ;  /* 0x018000000c007836 */ /* 0x000fca0000000000 */
[----:B------:R-:W-:-:S04]  /*02d0*/  LOP3.LUT R0, R0, 0x7f800000, RZ, 0xc0, !PT ;  /* 0x7f80000000007812 */ /* 0x000fc800078ec0ff */
[----:B------:R-:W-:Y:S01]  /*02e0*/  ISETP.GT.U32.AND P1, PT, R0, 0x1ffffff, PT ;  /* 0x01ffffff0000780c */ /* 0x000fe20003f24070 */
[----:B------:R-:W-:Y:S01]  /*02f0*/  IMAD.MOV.U32 R0, RZ, RZ, RZ ;  /* 0x000000ffff007224 */ /* 0x000fe200078e00ff */
[----:B------:R-:W-:Y:S11]  /*0300*/  @P2 BRA `(.L_x_257) ;  /* 0x0000000000202947 */ /* 0x000ff60003800000 */
[----:B------:R-:W2:Y:S02]  /*0310*/  LDG.E.U8.CONSTANT R2, desc[UR6][R4.64+0x1] ;  /* 0x0000010604027981 */ /* 0x000ea4000c1e9100 */
[----:B--2---:R-:W-:-:S13]  /*0320*/  ISETP.NE.AND P2, PT, R2, RZ, PT ;  /* 0x000000ff0200720c */ /* 0x004fda0003f45270 */
[----:B------:R-:W-:Y:S05]  /*0330*/  @P2 BRA `(.L_x_257) ;  /* 0x0000000000142947 */ /* 0x000fea0003800000 */
[----:B------:R-:W0:Y:S01]  /*0340*/  LDC.64 R2, c[0x0][0x380] ;  /* 0x0000e000ff027b82 */ /* 0x000e220000000a00 */
[----:B------:R-:W-:-:S04]  /*0350*/  IMAD.MOV.U32 R11, RZ, RZ, 0x3 ;  /* 0x00000003ff0b7424 */ /* 0x000fc800078e00ff */
[----:B------:R-:W-:-:S04]  /*0360*/  IMAD R11, R6, R11, 0x3 ;  /* 0x00000003060b7424 */ /* 0x000fc800078e020b */
[----:B0-----:R-:W-:-:S05]  /*0370*/  IMAD.WIDE R2, R11, 0x4, R2 ;  /* 0x000000040b027825 */ /* 0x001fca00078e0202 */
[----:B------:R0:W5:Y:S02]  /*0380*/  LDG.E.CONSTANT R0, desc[UR6][R2.64] ;  /* 0x0000000602007981 */ /* 0x000164000c1e9900 */
.L_x_257:
[----:B------:R-:W-:Y:S05]  /*0390*/  BSYNC.RECONVERGENT B1 ;  /* 0x0000000000017941 */ /* 0x000fea0003800200 */
.L_x_256:
[----:B------:R-:W-:Y:S04]  /*03a0*/  BSSY.RECONVERGENT B1, `(.L_x_258) ;  /* 0x000000a000017945 */ /* 0x000fe80003800200 */
[----:B------:R-:W-:Y:S05]  /*03b0*/  @P0 BRA `(.L_x_259) ;  /* 0x0000000000200947 */ /* 0x000fea0003800000 */
[----:B0-----:R-:W2:Y:S02]  /*03c0*/  LDG.E.U8.CONSTANT R2, desc[UR6][R4.64+-0x1] ;  /* 0xffffff0604027981 */ /* 0x001ea4000c1e9100 */
[----:B--2---:R-:W-:-:S13]  /*03d0*/  ISETP.NE.AND P0, PT, R2, RZ, PT ;  /* 0x000000ff0200720c */ /* 0x004fda0003f05270 */
[----:B------:R-:W-:Y:S05]  /*03e0*/  @P0 BRA `(.L_x_259) ;  /* 0x0000000000140947 */ /* 0x000fea0003800000 */
[----:B------:R-:W0:Y:S01]  /*03f0*/  LDC.64 R2, c[0x0][0x380] ;  /* 0x0000e000ff027b82 */ /* 0x000e220000000a00 */
[----:B------:R-:W-:-:S04]  /*0400*/  IMAD.MOV.U32 R11, RZ, RZ, 0x3 ;  /* 0x00000003ff0b7424 */ /* 0x000fc800078e00ff */
[----:B------:R-:W-:-:S04]  /*0410*/  IMAD R11, R6, R11, -0x3 ;  /* 0xfffffffd060b7424 */ /* 0x000fc800078e020b */
[----:B0-----:R-:W-:-:S05]  /*0420*/  IMAD.WIDE R2, R11, 0x4, R2 ;  /* 0x000000040b027825 */ /* 0x001fca00078e0202 */
[----:B------:R1:W5:Y:S02]  /*0430*/  LDG.E.CONSTANT R13, desc[UR6][R2.64] ;  /* 0x00000006020d7981 */ /* 0x000364000c1e9900 */
.L_x_259:
[----:B------:R-:W-:Y:S05]  /*0440*/  BSYNC.RECONVERGENT B1 ;  /* 0x0000000000017941 */ /* 0x000fea0003800200 */
.L_x_258:
[----:B-----5:R-:W-:Y:S01]  /*0450*/  FADD R0, -R13, R0 ;  /* 0x000000000d007221 */ /* 0x020fe20000000100 */
[----:B------:R-:W-:Y:S06]  /*0460*/  @P1 BRA `(.L_x_260) ;  /* 0x0000000000101947 */ /* 0x000fec0003800000 */
[----:B01----:R-:W-:Y:S02]  /*0470*/  MOV R2, R12 ;  /* 0x0000000c00027202 */ /* 0x003fe40000000f00 */
[----:B------:R-:W-:-:S07]  /*0480*/  MOV R12, 0x4a0 ;  /* 0x000004a0000c7802 */ /* 0x000fce0000000f00 */
[----:B------:R-:W-:Y:S05]  /*0490*/  CALL.REL.NOINC `($__internal_10_$__cuda_sm20_rcp_rn_f32_slowpath) ;  /* 0x0000000800107944 */ /* 0x000fea0003c00000 */
[----:B------:R-:W-:Y:S05]  /*04a0*/  BRA `(.L_x_261) ;  /* 0x0000000000107947 */ /* 0x000fea0003800000 */
.L_x_260:
[----:B01----:R-:W0:Y:S02]  /*04b0*/  MUFU.RCP R3, R12 ;  /* 0x0000000c00037308 */ /* 0x003e240000001000 */
[----:B0-----:R-:W-:-:S04]  /*04c0*/  FFMA R2, R12, R3, -1 ;  /* 0xbf8000000c027423 */ /* 0x001fc80000000003 */
[----:B------:R-:W-:-:S04]  /*04d0*/  FADD.FTZ R2, -R2, -RZ ;  /* 0x800000ff02027221 */ /* 0x000fc80000010100 */
[----:B------:R-:W-:-:S07]  /*04e0*/  FFMA R3, R3, R2, R3 ;  /* 0x0000000203037223 */ /* 0x000fce0000000003 */
.L_x_261:
[----:B------:R-:W-:-:S07]  /*04f0*/  FFMA R0, R0, R3, RZ ;  /* 0x0000000300007223 */ /* 0x000fce00000000ff */
.L_x_255:
[----:B------:R-:W-:Y:S05]  /*0500*/  BSYNC.RECONVERGENT B0 ;  /* 0x0000000000007941 */ /* 0x000fea0003800200 */
.L_x_254:
[----:B------:R-:W1:Y:S01]  /*0510*/  LDCU UR5, c[0x3][0x4] ;  /* 0x00c00080ff0577ac */ /* 0x000e620008000800 */
[----:B------:R-:W-:Y:S01]  /*0520*/  BSSY.RECONVERGENT B0, `(.L_x_262) ;  /* 0x0000039000007945 */ /* 0x000fe20003800200 */
[----:B-1----:R-:W-:-:S06]  /*0530*/  UIADD3 UR4, UPT, UPT, UR5, -0x1, URZ ;  /* 0xffffffff05047890 */ /* 0x002fcc000fffe0ff */
[----:B------:R-:W-:-:S04]  /*0540*/  ISETP.GE.U32.AND P0, PT, R7, UR4, PT ;  /* 0x0000000407007c0c */ /* 0x000fc8000bf06070 */
[----:B------:R-:W-:-:S13]  /*0550*/  ISETP.EQ.OR P0, PT, R7, RZ, P0 ;  /* 0x000000ff0700720c */ /* 0x000fda0000702670 */
[----:B------:R-:W-:Y:S05]  /*0560*/  @P0 BRA `(.L_x_263) ;  /* 0x0000000000d00947 */ /* 0x000fea0003800000 */
[----:B0-----:R-:W0:Y:S01]  /*0570*/  LDC R2, c[0x3][0x10] ;  /* 0x00c00400ff027b82 */ /* 0x001e220000000800 */
[C---:B------:R-:W-:Y:S01]  /*0580*/  VIADD R11, R7.reuse, 0x1 ;  /* 0x00000001070b7836 */ /* 0x040fe20000000000 */
[----:B------:R-:W-:Y:S01]  /*0590*/  ISETP.GT.U32.AND P0, PT, R7, UR5, PT ;  /* 0x0000000507007c0c */ /* 0x000fe2000bf04070 */
[----:B------:R-:W-:Y:S03]  /*05a0*/  BSSY.RECONVERGENT B1, `(.L_x_264) ;  /* 0x0000015000017945 */ /* 0x000fe60003800200 */
[----:B------:R-:W-:Y:S02]  /*05b0*/  ISETP.GE.U32.AND P1, PT, R11, UR5, PT ;  /* 0x000000050b007c0c */ /* 0x000fe4000bf26070 */
[C---:B------:R-:W-:Y:S02]  /*05c0*/  ISETP.LT.OR P0, PT, R9.reuse, RZ, P0 ;  /* 0x000000ff0900720c */ /* 0x040fe40000701670 */
[----:B------:R-:W-:Y:S01]  /*05d0*/  ISETP.LT.OR P1, PT, R9, RZ, P1 ;  /* 0x000000ff0900720c */ /* 0x000fe20000f21670 */
[----:B0-----:R-:W-:-:S04]  /*05e0*/  FADD R2, R2, R2 ;  /* 0x0000000202027221 */ /* 0x001fc80000000000 */
[----:B------:R-:W-:-:S05]  /*05f0*/  VIADD R3, R2, 0x1800000 ;  /* 0x0180000002037836 */ /* 0x000fca0000000000 */
[----:B------:R-:W-:-:S04]  /*0600*/  LOP3.LUT R3, R3, 0x7f800000, RZ, 0xc0, !PT ;  /* 0x7f80000003037812 */ /* 0x000fc800078ec0ff */
[----:B------:R-:W-:Y:S01]  /*0610*/  ISETP.GT.U32.AND P2, PT, R3, 0x1ffffff, PT ;  /* 0x01ffffff0300780c */ /* 0x000fe20003f44070 */
[----:B------:R-:W-:Y:S01]  /*0620*/  IMAD.MOV.U32 R3, RZ, RZ, RZ ;  /* 0x000000ffff037224 */ /* 0x000fe200078e00ff */
[----:B------:R-:W-:Y:S11]  /*0630*/  @P1 BRA `(.L_x_265) ;  /* 0x00000000002c1947 */ /* 0x000ff60003800000 */
[----:B------:R-:W0:Y:S02]  /*0640*/  LDC R11, c[0x3][RZ] ;  /* 0x00c00000ff0b7b82 */ /* 0x000e240000000800 */
[----:B0-----:R-:W-:-:S04]  /*0650*/  IADD3 R4, P1, PT, R4, R11, RZ ;  /* 0x0000000b04047210 */ /* 0x001fc80007f3e0ff */
[----:B------:R-:W-:-:S05]  /*0660*/  LEA.HI.X.SX32 R5, R11, R5, 0x1, P1 ;  /* 0x000000050b057211 */ /* 0x000fca00008f0eff */
[----:B------:R-:W2:Y:S02]  /*0670*/  LDG.E.U8.CONSTANT R4, desc[UR6][R4.64] ;  /* 0x0000000604047981 */ /* 0x000ea4000c1e9100 */
[----:B--2---:R-:W-:-:S13]  /*0680*/  ISETP.NE.AND P1, PT, R4, RZ, PT ;  /* 0x000000ff0400720c */ /* 0x004fda0003f25270 */
[----:B------:R-:W-:Y:S05]  /*0690*/  @P1 BRA `(.L_x_265) ;  /* 0x0000000000141947 */ /* 0x000fea0003800000 */
[----:B------:R-:W0:Y:S01]  /*06a0*/  LDC.64 R4, c[0x0][0x380] ;  /* 0x0000e000ff047b82 */ /* 0x000e220000000a00 */
[----:B------:R-:W-:-:S05]  /*06b0*/  IADD3 R3, PT, PT, R6, R11, RZ ;  /* 0x0000000b06037210 */ /* 0x000fca0007ffe0ff */
[----:B------:R-:W-:-:S04]  /*06c0*/  IMAD R3, R3, 0x3, RZ ;  /* 0x0000000303037824 */ /* 0x000fc800078e02ff */
[----:B0-----:R-:W-:-:S05]  /*06d0*/  IMAD.WIDE R4, R3, 0x4, R4 ;  /* 0x0000000403047825 */ /* 0x001fca00078e0204 */
[----:B------:R0:W5:Y:S02]  /*06e0*/  LDG.E.CONSTANT R3, desc[UR6][R4.64+0x4] ;  /* 0x0000040604037981 */ /* 0x000164000c1e9900 */
.L_x_265:
[----:B------:R-:W-:Y:S05]  /*06f0*/  BSYNC.RECONVERGENT B1 ;  /* 0x0000000000017941 */ /* 0x000fea0003800200 */
.L_x_264:
[----:B------:R-:W-:Y:S01]  /*0700*/  BSSY.RECONVERGENT B1, `(.L_x_266) ;  /* 0x0000010000017945 */ /* 0x000fe20003800200 */
[----:B------:R-:W-:-:S03]  /*0710*/  IMAD.MOV.U32 R12, RZ, RZ, RZ ;  /* 0x000000ffff0c7224 */ /* 0x000fc600078e00ff */
[----:B------:R-:W-:Y:S05]  /*0720*/  @P0 BRA `(.L_x_267) ;  /* 0x0000000000340947 */ /* 0x000fea0003800000 */
[----:B------:R-:W1:Y:S01]  /*0730*/  LDCU UR4, c[0x3][URZ] ;  /* 0x00c00000ff0477ac */ /* 0x000e620008000800 */
[----:B0-----:R-:W-:Y:S01]  /*0740*/  VIADD R4, R10, 0xffffffff ;  /* 0xffffffff0a047836 */ /* 0x001fe20000000000 */
[----:B------:R-:W0:Y:S03]  /*0750*/  LDCU.64 UR8, c[0x0][0x390] ;  /* 0x00007200ff0877ac */ /* 0x000e260008000a00 */
[----:B-1----:R-:W-:-:S05]  /*0760*/  IMAD R11, R4, UR4, R9 ;  /* 0x00000004040b7c24 */ /* 0x002fca000f8e0209 */
[----:B0-----:R-:W-:-:S04]  /*0770*/  IADD3 R4, P0, PT, R11, UR8, RZ ;  /* 0x000000080b047c10 */ /* 0x001fc8000ff1e0ff */
[----:B------:R-:W-:-:S05]  /*0780*/  LEA.HI.X.SX32 R5, R11, UR9, 0x1, P0 ;  /* 0x000000090b057c11 */ /* 0x000fca00080f0eff */
[----:B------:R-:W2:Y:S02]  /*0790*/  LDG.E.U8.CONSTANT R4, desc[UR6][R4.64] ;  /* 0x0000000604047981 */ /* 0x000ea4000c1e9100 */
[----:B--2---:R-:W-:-:S13]  /*07a0*/  ISETP.NE.AND P0, PT, R4, RZ, PT ;  /* 0x000000ff0400720c */ /* 0x004fda0003f05270 */
[----:B------:R-:W-:Y:S05]  /*07b0*/  @P0 BRA `(.L_x_267) ;  /* 0x0000000000100947 */ /* 0x000fea0003800000 */
[----:B------:R-:W0:Y:S01]  /*07c0*/  LDC.64 R4, c[0x0][0x380] ;  /* 0x0000e000ff047b82 */ /* 0x000e220000000a00 */
[----:B------:R-:W-:-:S04]  /*07d0*/  IMAD R11, R11, 0x3, RZ ;  /* 0x000000030b0b7824 */ /* 0x000fc800078e02ff */
[----:B0-----:R-:W-:-:S05]  /*07e0*/  IMAD.WIDE R4, R11, 0x4, R4 ;  /* 0x000000040b047825 */ /* 0x001fca00078e0204 */
[----:B------:R1:W5:Y:S02]  /*07f0*/  LDG.E.CONSTANT R12, desc[UR6][R4.64+0x4] ;  /* 0x00000406040c7981 */ /* 0x000364000c1e9900 */
.L_x_267:
[----:B------:R-:W-:Y:S05]  /*0800*/  BSYNC.RECONVERGENT B1 ;  /* 0x0000000000017941 */ /* 0x000fea0003800200 */
.L_x_266:
[----:B01---5:R-:W-:Y:S01]  /*0810*/  FADD R5, -R12, R3 ;  /* 0x000000030c057221 */ /* 0x023fe20000000100 */
[----:B------:R-:W-:Y:S06]  /*0820*/  @P2 BRA `(.L_x_268) ;  /* 0x00000000000c2947 */ /* 0x000fec0003800000 */
[----:B------:R-:W-:-:S07]  /*0830*/  MOV R12, 0x850 ;  /* 0x00000850000c7802 */ /* 0x000fce0000000f00 */
[----:B------:R-:W-:Y:S05]  /*0840*/  CALL.REL.NOINC `($__internal_10_$__cuda_sm20_rcp_rn_f32_slowpath) ;  /* 0x0000000400247944 */ /* 0x000fea0003c00000 */
[----:B------:R-:W-:Y:S05]  /*0850*/  BRA `(.L_x_269) ;  /* 0x0000000000107947 */ /* 0x000fea0003800000 */
.L_x_268:
[----:B------:R-:W0:Y:S02]  /*0860*/  MUFU.RCP R3, R2 ;  /* 0x0000000200037308 */ /* 0x000e240000001000 */
[----:B0-----:R-:W-:-:S04]  /*0870*/  FFMA R4, R2, R3, -1 ;  /* 0xbf80000002047423 */ /* 0x001fc80000000003 */
[----:B------:R-:W-:-:S04]  /*0880*/  FADD.FTZ R4, -R4, -RZ ;  /* 0x800000ff04047221 */ /* 0x000fc80000010100 */
[----:B------:R-:W-:-:S07]  /*0890*/  FFMA R3, R3, R4, R3 ;  /* 0x0000000403037223 */ /* 0x000fce0000000003 */
.L_x_269:
[----:B------:R-:W-:-:S07]  /*08a0*/  FFMA R0, R5, R3, R0 ;  /* 0x0000000305007223 */ /* 0x000fce0000000000 */
.L_x_263:
[----:B------:R-:W-:Y:S05]  /*08b0*/  BSYNC.RECONVERGENT B0 ;  /* 0x0000000000007941 */ /* 0x000fea0003800200 */
.L_x_262:
        /* <DEDUP_REMOVED lines=13> */
[----:B0-----:R-:W-:-:S05]  /*0990*/  FADD R2, R2, R2 ;  /* 0x0000000202027221 */ /* 0x001fca0000000000 */
[----:B------:R-:W-:-:S04]  /*09a0*/  IADD3 R3, PT, PT, R2, 0x1800000, RZ ;  /* 0x0180000002037810 */ /* 0x000fc80007ffe0ff */
[----:B------:R-:W-:-:S04]  /*09b0*/  LOP3.LUT R3, R3, 0x7f800000, RZ, 0xc0, !PT ;  /* 0x7f80000003037812 */ /* 0x000fc800078ec0ff */
[----:B------:R-:W-:Y:S01]  /*09c0*/  ISETP.GT.U32.AND P2, PT, R3, 0x1ffffff, PT ;  /* 0x01ffffff0300780c */ /* 0x000fe20003f44070 */
[----:B------:R-:W-:Y:S01]  /*09d0*/  IMAD.MOV.U32 R3, RZ, RZ, RZ ;  /* 0x000000ffff037224 */ /* 0x000fe200078e00ff */
[----:B------:R-:W-:Y:S11]  /*09e0*/  @P1 BRA `(.L_x_273) ;  /* 0x0000000000341947 */ /* 0x000ff60003800000 */
[----:B------:R-:W0:Y:S01]  /*09f0*/  LDCU.64 UR8, c[0x3][URZ] ;  /* 0x00c00000ff0877ac */ /* 0x000e220008000a00 */
[----:B------:R-:W1:Y:S01]  /*0a00*/  LDCU.64 UR10, c[0x0][0x390] ;  /* 0x00007200ff0a77ac */ /* 0x000e620008000a00 */
[----:B0-----:R-:W-:-:S04]  /*0a10*/  VIADD R10, R10, UR9 ;  /* 0x000000090a0a7c36 */ /* 0x001fc80008000000 */
[----:B------:R-:W-:-:S05]  /*0a20*/  IMAD R10, R10, UR8, R9 ;  /* 0x000000080a0a7c24 */ /* 0x000fca000f8e0209 */
[----:B-1----:R-:W-:-:S04]  /*0a30*/  IADD3 R4, P1, PT, R10, UR10, RZ ;  /* 0x0000000a0a047c10 */ /* 0x002fc8000ff3e0ff */
        /* <DEDUP_REMOVED lines=8> */
.L_x_273:
[----:B------:R-:W-:Y:S05]  /*0ac0*/  BSYNC.RECONVERGENT B1 ;  /* 0x0000000000017941 */ /* 0x000fea0003800200 */
.L_x_272:
[----:B------:R-:W-:Y:S01]  /*0ad0*/  BSSY.RECONVERGENT B1, `(.L_x_274) ;  /* 0x0000011000017945 */ /* 0x000fe20003800200 */
[----:B------:R-:W-:-:S03]  /*0ae0*/  IMAD.MOV.U32 R10, RZ, RZ, RZ ;  /* 0x000000ffff0a7224 */ /* 0x000fc600078e00ff */
[----:B------:R-:W-:Y:S05]  /*0af0*/  @P0 BRA `(.L_x_275) ;  /* 0x0000000000380947 */ /* 0x000fea0003800000 */
[----:B0-----:R-:W0:Y:S01]  /*0b00*/  LDC.64 R4, c[0x3][RZ] ;  /* 0x00c00000ff047b82 */ /* 0x001e220000000a00 */
[----:B------:R-:W1:Y:S01]  /*0b10*/  LDCU.64 UR8, c[0x0][0x390] ;  /* 0x00007200ff0877ac */ /* 0x000e620008000a00 */
[----:B0-----:R-:W-:-:S05]  /*0b20*/  IMAD R8, R8, R5, -R5 ;  /* 0x0000000508087224 */ /* 0x001fca00078e0a05 */
[----:B------:R-:W-:-:S05]  /*0b30*/  IADD3 R8, PT, PT, R7, R8, RZ ;  /* 0x0000000807087210 */ /* 0x000fca0007ffe0ff */
[----:B------:R-:W-:-:S05]  /*0b40*/  IMAD R8, R8, R4, R9 ;  /* 0x0000000408087224 */ /* 0x000fca00078e0209 */
        /* <DEDUP_REMOVED lines=9> */
.L_x_275:
[----:B------:R-:W-:Y:S05]  /*0be0*/  BSYNC.RECONVERGENT B1 ;  /* 0x0000000000017941 */ /* 0x000fea0003800200 */
.L_x_274:
[----:B01---5:R-:W-:Y:S01]  /*0bf0*/  FADD R5, -R10, R3 ;  /* 0x000000030a057221 */ /* 0x023fe20000000100 */
[----:B------:R-:W-:Y:S06]  /*0c00*/  @P2 BRA `(.L_x_276) ;  /* 0x00000000000c2947 */ /* 0x000fec0003800000 */
[----:B------:R-:W-:-:S07]  /*0c10*/  MOV R12, 0xc30 ;  /* 0x00000c30000c7802 */ /* 0x000fce0000000f00 */
[----:B------:R-:W-:Y:S05]  /*0c20*/  CALL.REL.NOINC `($__internal_10_$__cuda_sm20_rcp_rn_f32_slowpath) ;  /* 0x00000000002c7944 */ /* 0x000fea0003c00000 */
[----:B------:R-:W-:Y:S05]  /*0c30*/  BRA `(.L_x_277) ;  /* 0x0000000000107947 */ /* 0x000fea0003800000 */
.L_x_276:
[----:B------:R-:W0:Y:S02]  /*0c40*/  MUFU.RCP R3, R2 ;  /* 0x0000000200037308 */ /* 0x000e240000001000 */
[----:B0-----:R-:W-:-:S04]  /*0c50*/  FFMA R4, R2, R3, -1 ;  /* 0xbf80000002047423 */ /* 0x001fc80000000003 */
[----:B------:R-:W-:-:S04]  /*0c60*/  FADD.FTZ R4, -R4, -RZ ;  /* 0x800000ff04047221 */ /* 0x000fc80000010100 */
[----:B------:R-:W-:-:S07]  /*0c70*/  FFMA R3, R3, R4, R3 ;  /* 0x0000000403037223 */ /* 0x000fce0000000003 */
.L_x_277:
[----:B------:R-:W-:-:S07]  /*0c80*/  FFMA R0, R5, R3, R0 ;  /* 0x0000000305007223 */ /* 0x000fce0000000000 */
.L_x_271:
[----:B------:R-:W-:Y:S05]  /*0c90*/  BSYNC.RECONVERGENT B0 ;  /* 0x0000000000007941 */ /* 0x000fea0003800200 */
.L_x_270:
[----:B0-----:R-:W0:Y:S02]  /*0ca0*/  LDC.64 R2, c[0x0][0x388] ;  /* 0x0000e200ff027b82 */ /* 0x001e240000000a00 */
[----:B0-----:R-:W-:-:S05]  /*0cb0*/  IMAD.WIDE R2, R6, 0x4, R2 ;  /* 0x0000000406027825 */ /* 0x001fca00078e0202 */
[----:B------:R-:W-:Y:S01]  /*0cc0*/  STG.E desc[UR6][R2.64], R0 ;  /* 0x0000000002007986 */ /* 0x000fe2000c101906 */
[----:B------:R-:W-:Y:S05]  /*0cd0*/  EXIT ;  /* 0x000000000000794d */ /* 0x000fea0003800000 */
        .weak           $__internal_10_$__cuda_sm20_rcp_rn_f32_slowpath
        .type           $__internal_10_$__cuda_sm20_rcp_rn_f32_slowpath,@function
        .size           $__internal_10_$__cuda_sm20_rcp_rn_f32_slowpath,(.L_x_293 - $__internal_10_$__cuda_sm20_rcp_rn_f32_slowpath)
$__internal_10_$__cuda_sm20_rcp_rn_f32_slowpath:
[----:B------:R-:W-:Y:S01]  /*0ce0*/  IMAD.SHL.U32 R3, R2, 0x2, RZ ;  /* 0x0000000202037824 */ /* 0x000fe200078e00ff */
[----:B------:R-:W-:Y:S04]  /*0cf0*/  BSSY.RECONVERGENT B1, `(.L_x_278) ;  /* 0x0000030000017945 */ /* 0x000fe80003800200 */
[----:B------:R-:W-:-:S04]  /*0d00*/  SHF.R.U32.HI R3, RZ, 0x18, R3 ;  /* 0x00000018ff037819 */ /* 0x000fc80000011603 */
[----:B------:R-:W-:-:S13]  /*0d10*/  ISETP.NE.U32.AND P0, PT, R3, RZ, PT ;  /* 0x000000ff0300720c */ /* 0x000fda0003f05070 */
[----:B------:R-:W-:Y:S05]  /*0d20*/  @P0 BRA `(.L_x_279) ;  /* 0x0000000000280947 */ /* 0x000fea0003800000 */
[----:B------:R-:W-:-:S05]  /*0d30*/  IMAD.SHL.U32 R3, R2, 0x2, RZ ;  /* 0x0000000202037824 */ /* 0x000fca00078e00ff */
[----:B------:R-:W-:-:S13]  /*0d40*/  ISETP.NE.AND P0, PT, R3, RZ, PT ;  /* 0x000000ff0300720c */ /* 0x000fda0003f05270 */
[----:B------:R-:W-:Y:S01]  /*0d50*/  @P0 FFMA R13, R2, 1.84467440737095516160e+19, RZ ;  /* 0x5f800000020d0823 */ /* 0x000fe200000000ff */
[----:B------:R-:W-:Y:S08]  /*0d60*/  @!P0 MUFU.RCP R11, R2 ;  /* 0x00000002000b8308 */ /* 0x000ff00000001000 */
[----:B------:R-:W0:Y:S02]  /*0d70*/  @P0 MUFU.RCP R14, R13 ;  /* 0x0000000d000e0308 */ /* 0x000e240000001000 */
[----:B0-----:R-:W-:-:S04]  /*0d80*/  @P0 FFMA R3, R13, R14, -1 ;  /* 0xbf8000000d030423 */ /* 0x001fc8000000000e */
[----:B------:R-:W-:-:S04]  /*0d90*/  @P0 FADD.FTZ R3, -R3, -RZ ;  /* 0x800000ff03030221 */ /* 0x000fc80000010100 */
[----:B------:R-:W-:-:S04]  /*0da0*/  @P0 FFMA R3, R14, R3, R14 ;  /* 0x000000030e030223 */ /* 0x000fc8000000000e */
[----:B------:R-:W-:Y:S01]  /*0db0*/  @P0 FFMA R11, R3, 1.84467440737095516160e+19, RZ ;  /* 0x5f800000030b0823 */ /* 0x000fe200000000ff */
[----:B------:R-:W-:Y:S06]  /*0dc0*/  BRA `(.L_x_280) ;  /* 0x0000000000887947 */ /* 0x000fec0003800000 */
.L_x_279:
[----:B------:R-:W-:-:S05]  /*0dd0*/  VIADD R11, R3, 0xffffff03 ;  /* 0xffffff03030b7836 */ /* 0x000fca0000000000 */
[----:B------:R-:W-:-:S13]  /*0de0*/  ISETP.GT.U32.AND P0, PT, R11, 0x1, PT ;  /* 0x000000010b00780c */ /* 0x000fda0003f04070 */
[----:B------:R-:W-:Y:S05]  /*0df0*/  @P0 BRA `(.L_x_281) ;  /* 0x0000000000780947 */ /* 0x000fea0003800000 */
[----:B------:R-:W-:Y:S01]  /*0e00*/  LOP3.LUT R13, R2, 0x7fffff, RZ, 0xc0, !PT ;  /* 0x007fffff020d7812 */ /* 0x000fe200078ec0ff */
[----:B------:R-:W-:Y:S01]  /*0e10*/  HFMA2 R18, -RZ, RZ, 0, 1.78813934326171875e-07 ;  /* 0x00000003ff127431 */ /* 0x000fe200000001ff */
[----:B------:R-:W-:Y:S02]  /*0e20*/  IADD3 R3, PT, PT, R3, -0xfc, RZ ;  /* 0xffffff0403037810 */ /* 0x000fe40007ffe0ff */
[----:B------:R-:W-:-:S04]  /*0e30*/  LOP3.LUT R13, R13, 0x3f800000, RZ, 0xfc, !PT ;  /* 0x3f8000000d0d7812 */ /* 0x000fc800078efcff */
[----:B------:R-:W0:Y:S01]  /*0e40*/  MUFU.RCP R14, R13 ;  /* 0x0000000d000e7308 */ /* 0x000e220000001000 */
[----:B------:R-:W-:Y:S01]  /*0e50*/  SHF.L.U32 R17, R18, R11, RZ ;  /* 0x0000000b12117219 */ /* 0x000fe200000006ff */
        /* <DEDUP_REMOVED lines=9> */
[----:B------:R-:W-:Y:S01]  /*0ef0*/  SHF.R.U32.HI R3, RZ, R3, R14 ;  /* 0x00000003ff037219 */ /* 0x000fe2000001160e */
[----:B------:R-:W-:Y:S01]  /*0f00*/  IMAD.MOV R15, RZ, RZ, -R15 ;  /* 0x000000ffff0f7224 */ /* 0x000fe200078e0a0f */
[----:B------:R-:W-:-:S04]  /*0f10*/  SHF.R.U32.HI R16, RZ, R11, R16 ;  /* 0x0000000bff107219 */ /* 0x000fc80000011610 */
[----:B------:R-:W-:Y:S02]  /*0f20*/  LOP3.LUT P1, RZ, R15, R11, R14, 0xf8, !PT ;  /* 0x0000000b0fff7212 */ /* 0x000fe4000782f80e */
[C---:B------:R-:W-:Y:S02]  /*0f30*/  LOP3.LUT P0, RZ, R16.reuse, 0x1, RZ, 0xc0, !PT ;  /* 0x0000000110ff7812 */ /* 0x040fe4000780c0ff */
[----:B------:R-:W-:-:S04]  /*0f40*/  LOP3.LUT P2, RZ, R16, 0x2, RZ, 0xc0, !PT ;  /* 0x0000000210ff7812 */ /* 0x000fc8000784c0ff */
[----:B------:R-:W-:Y:S02]  /*0f50*/  PLOP3.LUT P0, PT, P0, P1, P2, 0xe0, 0x0 ;  /* 0x000000000000781c */ /* 0x000fe40000703c20 */
[----:B------:R-:W-:Y:S02]  /*0f60*/  LOP3.LUT P1, RZ, R2, 0x7fffff, RZ, 0xc0, !PT ;  /* 0x007fffff02ff7812 */ /* 0x000fe4000782c0ff */
[----:B------:R-:W-:-:S05]  /*0f70*/  SEL R11, RZ, 0x1, !P0 ;  /* 0x00000001ff0b7807 */ /* 0x000fca0004000000 */
[----:B------:R-:W-:-:S05]  /*0f80*/  IMAD.MOV R11, RZ, RZ, -R11 ;  /* 0x000000ffff0b7224 */ /* 0x000fca00078e0a0b */
[----:B------:R-:W-:-:S13]  /*0f90*/  ISETP.GE.AND P0, PT, R11, RZ, PT ;  /* 0x000000ff0b00720c */ /* 0x000fda0003f06270 */
[----:B------:R-:W-:-:S04]  /*0fa0*/  @!P0 VIADD R3, R3, 0x1 ;  /* 0x0000000103038836 */ /* 0x000fc80000000000 */
[----:B------:R-:W-:-:S05]  /*0fb0*/  @!P1 IMAD.SHL.U32 R3, R3, 0x2, RZ ;  /* 0x0000000203039824 */ /* 0x000fca00078e00ff */
[----:B------:R-:W-:Y:S01]  /*0fc0*/  LOP3.LUT R11, R3, 0x80000000, R2, 0xf8, !PT ;  /* 0x80000000030b7812 */ /* 0x000fe200078ef802 */
[----:B------:R-:W-:Y:S06]  /*0fd0*/  BRA `(.L_x_280) ;  /* 0x0000000000047947 */ /* 0x000fec0003800000 */
.L_x_281:
[----:B------:R0:W1:Y:S02]  /*0fe0*/  MUFU.RCP R11, R2 ;  /* 0x00000002000b7308 */ /* 0x0000640000001000 */
.L_x_280:
[----:B------:R-:W-:Y:S05]  /*0ff0*/  BSYNC.RECONVERGENT B1 ;  /* 0x0000000000017941 */ /* 0x000fea0003800200 */
.L_x_278:
[----:B------:R-:W-:Y:S01]  /*1000*/  IMAD.MOV.U32 R13, RZ, RZ, 0x0 ;  /* 0x00000000ff0d7424 */ /* 0x000fe200078e00ff */
[----:B-1----:R-:W-:-:S03]  /*1010*/  MOV R3, R11 ;  /* 0x0000000b00037202 */ /* 0x002fc60000000f00 */
[----:B0-----:R-:W-:Y:S05]  /*1020*/  RET.REL.NODEC R12 `(_Z23computeDivergenceKernelPKfPfPKh) ;  /* 0xffffffec0cf47950 */ /* 0x001fea0003c3ffff */
.L_x_282:
        /* <DEDUP_REMOVED lines=13> */
.L_x_293:


//--------------------- .nv.shared.reserved.0     --------------------------
	.section	.nv.shared.reserved.0,"aw",@nobits
	.weak		__nv_reservedSMEM_offset_0_alias
	.size		__nv_reservedSMEM_offset_0_alias, 0, 64
	.other		__nv_reservedSMEM_offset_0_alias,@"STO_CUDA_RESERVED_SHARED STV_DEFAULT"
__nv_reservedSMEM_offset_0_alias:
	.zero		0
	.zero		64


//--------------------- .nv.shared._Z22pressureJacobianKernelPKfPfS0_PKhf --------------------------
	.section	.nv.shared._Z22pressureJacobianKernelPKfPfS0_PKhf,"aw",@nobits
	.sectionflags	@""
	.align	4
.nv.shared._Z22pressureJacobianKernelPKfPfS0_PKhf:
	.zero		6024


//--------------------- .nv.constant0._Z20velocityUpdateKernelPKfPfS0_PKhPK6float3S6_if --------------------------
	.section	.nv.constant0._Z20velocityUpdateKernelPKfPfS0_PKhPK6float3S6_if,"a",@progbits
	.sectionflags	@""
	.align	4
.nv.constant0._Z20velocityUpdateKernelPKfPfS0_PKhPK6float3S6_if:
	.zero		952


//--------------------- .nv.constant0._Z13diffuseKernelPKfPfS0_PKhf --------------------------
	.section	.nv.constant0._Z13diffuseKernelPKfPfS0_PKhf,"a",@progbits
	.sectionflags	@""
	.align	4
.nv.constant0._Z13diffuseKernelPKfPfS0_PKhf:
	.zero		932


//--------------------- .nv.constant0._Z24normalizeForwardAdvectedPfPKfS1_S1_PKh --------------------------
	.section	.nv.constant0._Z24normalizeForwardAdvectedPfPKfS1_S1_PKh,"a",@progbits
	.sectionflags	@""
	.align	4
.nv.constant0._Z24normalizeForwardAdvectedPfPKfS1_S1_PKh:
	.zero		936


//--------------------- .nv.constant0._Z12advectKernelPKfS0_PfS1_S1_PKhf --------------------------
	.section	.nv.constant0._Z12advectKernelPKfS0_PfS1_S1_PKhf,"a",@progbits
	.sectionflags	@""
	.align	4
.nv.constant0._Z12advectKernelPKfS0_PfS1_S1_PKhf:
	.zero		948


//--------------------- .nv.constant0._Z21computeResidualKernelPKfS0_PfPKh --------------------------
	.section	.nv.constant0._Z21computeResidualKernelPKfS0_PfPKh,"a",@progbits
	.sectionflags	@""
	.align	4
.nv.constant0._Z21computeResidualKernelPKfS0_PfPKh:
	.zero		928


//--------------------- .nv.constant0._Z31enforceBoundaryConditionsKernelPfPKhPKf --------------------------
	.section	.nv.constant0._Z31enforceBoundaryConditionsKernelPfPKhPKf,"a",@progbits
	.sectionflags	@""
	.align	4
.nv.constant0._Z31enforceBoundaryConditionsKernelPfPKhPKf:
	.zero		920


//--------------------- .nv.constant0._Z30subtractPressureGradientKernelPfPKfS1_PKhf --------------------------
	.section	.nv.constant0._Z30subtractPressureGradientKernelPfPKfS1_PKhf,"a",@progbits
	.sectionflags	@""
	.align	4
.nv.constant0._Z30subtractPressureGradientKernelPfPKfS1_PKhf:
	.zero		932


//--------------------- .nv.constant0._Z22pressureJacobianKernelPKfPfS0_PKhf --------------------------
	.section	.nv.constant0._Z22pressureJacobianKernelPKfPfS0_PKhf,"a",@progbits
	.sectionflags	@""
	.align	4
.nv.constant0._Z22pressureJacobianKernelPKfPfS0_PKhf:
	.zero		932


//--------------------- .nv.constant0._Z23computeDivergenceKernelPKfPfPKh --------------------------
	.section	.nv.constant0._Z23computeDivergenceKernelPKfPfPKh,"a",@progbits
	.sectionflags	@""
	.align	4
.nv.constant0._Z23computeDivergenceKernelPKfPfPKh:
	.zero		920


//--------------------- SYMBOLS --------------------------

	.type		.nv.reservedSmem.offset0,@object
	.size		.nv.reservedSmem.offset0,0x4
	.type		.nv.reservedSmem.cap,@object
	.size		.nv.reservedSmem.cap,0x4
